//
// Generated by NVIDIA NVVM Compiler
//
// Compiler Build ID: CL-36424714
// Cuda compilation tools, release 13.0, V13.0.88
// Based on NVVM 20.0.0
//

.version 9.0
.target sm_100
.address_size 64

	// .globl	_Z17prefix_kernel_oldPjS_j
// _ZZ17prefix_kernel_oldPjS_jE10shared_mem has been demoted
// _ZZ13prefix_kernelPjS_jE10shared_mem has been demoted
// _ZZN3cub18CUB_300001_SM_10006detail4scan16DeviceScanKernelINS2_10policy_hubIjjjjN4cuda3std3__44plusIvEEE10Policy1000EN6thrust24THRUST_300001_SM_1000_NS10device_ptrIjEESF_NS0_13ScanTileStateIjLb1EEES9_NS1_10InputValueIjPjEEjjLb0EjEEvT0_T1_T2_iT3_T4_T5_E12temp_storage has been demoted
// _ZZN3cub18CUB_300001_SM_10006detail4scan16DeviceScanKernelINS2_10policy_hubIjjjmN4cuda3std3__44plusIvEEE10Policy1000EN6thrust24THRUST_300001_SM_1000_NS10device_ptrIjEESF_NS0_13ScanTileStateIjLb1EEES9_NS1_10InputValueIjPjEEmjLb0EjEEvT0_T1_T2_iT3_T4_T5_E12temp_storage has been demoted
.global .align 1 .b8 _ZN34_INTERNAL_9180aa52_4_k_cu_602934774cuda3std3__45__cpo5beginE[1];
.global .align 1 .b8 _ZN34_INTERNAL_9180aa52_4_k_cu_602934774cuda3std3__45__cpo3endE[1];
.global .align 1 .b8 _ZN34_INTERNAL_9180aa52_4_k_cu_602934774cuda3std3__45__cpo6cbeginE[1];
.global .align 1 .b8 _ZN34_INTERNAL_9180aa52_4_k_cu_602934774cuda3std3__45__cpo4cendE[1];
.global .align 1 .b8 _ZN34_INTERNAL_9180aa52_4_k_cu_602934774cuda3std3__45__cpo6rbeginE[1];
.global .align 1 .b8 _ZN34_INTERNAL_9180aa52_4_k_cu_602934774cuda3std3__45__cpo4rendE[1];
.global .align 1 .b8 _ZN34_INTERNAL_9180aa52_4_k_cu_602934774cuda3std3__45__cpo7crbeginE[1];
.global .align 1 .b8 _ZN34_INTERNAL_9180aa52_4_k_cu_602934774cuda3std3__45__cpo5crendE[1];
.global .align 1 .b8 _ZN34_INTERNAL_9180aa52_4_k_cu_602934774cuda3std3__436_GLOBAL__N__9180aa52_4_k_cu_602934776ignoreE[1];
.global .align 1 .b8 _ZN34_INTERNAL_9180aa52_4_k_cu_602934774cuda3std3__419piecewise_constructE[1];
.global .align 1 .b8 _ZN34_INTERNAL_9180aa52_4_k_cu_602934774cuda3std3__48in_placeE[1];
.global .align 1 .b8 _ZN34_INTERNAL_9180aa52_4_k_cu_602934774cuda3std3__420unreachable_sentinelE[1];
.global .align 1 .b8 _ZN34_INTERNAL_9180aa52_4_k_cu_602934774cuda3std3__47nulloptE[1];
.global .align 1 .b8 _ZN34_INTERNAL_9180aa52_4_k_cu_602934774cuda3std3__48unexpectE[1];
.global .align 1 .b8 _ZN34_INTERNAL_9180aa52_4_k_cu_602934774cuda3std6ranges3__45__cpo4swapE[1];
.global .align 1 .b8 _ZN34_INTERNAL_9180aa52_4_k_cu_602934774cuda3std6ranges3__45__cpo9iter_moveE[1];
.global .align 1 .b8 _ZN34_INTERNAL_9180aa52_4_k_cu_602934774cuda3std6ranges3__45__cpo5beginE[1];
.global .align 1 .b8 _ZN34_INTERNAL_9180aa52_4_k_cu_602934774cuda3std6ranges3__45__cpo3endE[1];
.global .align 1 .b8 _ZN34_INTERNAL_9180aa52_4_k_cu_602934774cuda3std6ranges3__45__cpo6cbeginE[1];
.global .align 1 .b8 _ZN34_INTERNAL_9180aa52_4_k_cu_602934774cuda3std6ranges3__45__cpo4cendE[1];
.global .align 1 .b8 _ZN34_INTERNAL_9180aa52_4_k_cu_602934774cuda3std6ranges3__45__cpo7advanceE[1];
.global .align 1 .b8 _ZN34_INTERNAL_9180aa52_4_k_cu_602934774cuda3std6ranges3__45__cpo9iter_swapE[1];
.global .align 1 .b8 _ZN34_INTERNAL_9180aa52_4_k_cu_602934774cuda3std6ranges3__45__cpo4nextE[1];
.global .align 1 .b8 _ZN34_INTERNAL_9180aa52_4_k_cu_602934774cuda3std6ranges3__45__cpo4prevE[1];
.global .align 1 .b8 _ZN34_INTERNAL_9180aa52_4_k_cu_602934774cuda3std6ranges3__45__cpo4dataE[1];
.global .align 1 .b8 _ZN34_INTERNAL_9180aa52_4_k_cu_602934774cuda3std6ranges3__45__cpo5cdataE[1];
.global .align 1 .b8 _ZN34_INTERNAL_9180aa52_4_k_cu_602934774cuda3std6ranges3__45__cpo4sizeE[1];
.global .align 1 .b8 _ZN34_INTERNAL_9180aa52_4_k_cu_602934774cuda3std6ranges3__45__cpo5ssizeE[1];
.global .align 1 .b8 _ZN34_INTERNAL_9180aa52_4_k_cu_602934774cuda3std6ranges3__45__cpo8distanceE[1];
.global .align 1 .b8 _ZN34_INTERNAL_9180aa52_4_k_cu_602934776thrust24THRUST_300001_SM_1000_NS8cuda_cub3parE[1];
.global .align 1 .b8 _ZN34_INTERNAL_9180aa52_4_k_cu_602934776thrust24THRUST_300001_SM_1000_NS8cuda_cub10par_nosyncE[1];
.global .align 1 .b8 _ZN34_INTERNAL_9180aa52_4_k_cu_602934776thrust24THRUST_300001_SM_1000_NS6system6detail10sequential3seqE[1];
.global .align 1 .b8 _ZN34_INTERNAL_9180aa52_4_k_cu_602934776thrust24THRUST_300001_SM_1000_NS12placeholders2_1E[1];
.global .align 1 .b8 _ZN34_INTERNAL_9180aa52_4_k_cu_602934776thrust24THRUST_300001_SM_1000_NS12placeholders2_2E[1];
.global .align 1 .b8 _ZN34_INTERNAL_9180aa52_4_k_cu_602934776thrust24THRUST_300001_SM_1000_NS12placeholders2_3E[1];
.global .align 1 .b8 _ZN34_INTERNAL_9180aa52_4_k_cu_602934776thrust24THRUST_300001_SM_1000_NS12placeholders2_4E[1];
.global .align 1 .b8 _ZN34_INTERNAL_9180aa52_4_k_cu_602934776thrust24THRUST_300001_SM_1000_NS12placeholders2_5E[1];
.global .align 1 .b8 _ZN34_INTERNAL_9180aa52_4_k_cu_602934776thrust24THRUST_300001_SM_1000_NS12placeholders2_6E[1];
.global .align 1 .b8 _ZN34_INTERNAL_9180aa52_4_k_cu_602934776thrust24THRUST_300001_SM_1000_NS12placeholders2_7E[1];
.global .align 1 .b8 _ZN34_INTERNAL_9180aa52_4_k_cu_602934776thrust24THRUST_300001_SM_1000_NS12placeholders2_8E[1];
.global .align 1 .b8 _ZN34_INTERNAL_9180aa52_4_k_cu_602934776thrust24THRUST_300001_SM_1000_NS12placeholders2_9E[1];
.global .align 1 .b8 _ZN34_INTERNAL_9180aa52_4_k_cu_602934776thrust24THRUST_300001_SM_1000_NS12placeholders3_10E[1];
.global .align 1 .b8 _ZN34_INTERNAL_9180aa52_4_k_cu_602934776thrust24THRUST_300001_SM_1000_NS3seqE[1];

.visible .entry _Z17prefix_kernel_oldPjS_j(
	.param .u64 .ptr .align 1 _Z17prefix_kernel_oldPjS_j_param_0,
	.param .u64 .ptr .align 1 _Z17prefix_kernel_oldPjS_j_param_1,
	.param .u32 _Z17prefix_kernel_oldPjS_j_param_2
)
{
	.reg .pred 	%p<6>;
	.reg .b32 	%r<47>;
	.reg .b64 	%rd<9>;
	// demoted variable
	.shared .align 4 .b8 _ZZ17prefix_kernel_oldPjS_jE10shared_mem[4096];
	ld.param.u64 	%rd1, [_Z17prefix_kernel_oldPjS_j_param_0];
	ld.param.u64 	%rd2, [_Z17prefix_kernel_oldPjS_j_param_1];
	ld.param.u32 	%r10, [_Z17prefix_kernel_oldPjS_j_param_2];
	mov.u32 	%r11, %ctaid.x;
	mov.u32 	%r12, %ntid.x;
	mov.u32 	%r13, %tid.x;
	mad.lo.s32 	%r1, %r11, %r12, %r13;
	setp.ge.u32 	%p1, %r1, %r10;
	@%p1 bra 	$L__BB0_10;
	setp.lt.s32 	%p2, %r1, 1;
	mov.b32 	%r43, 0;
	@%p2 bra 	$L__BB0_3;
	add.s32 	%r15, %r1, -1;
	cvta.to.global.u64 	%rd3, %rd1;
	mul.wide.u32 	%rd4, %r15, 4;
	add.s64 	%rd5, %rd3, %rd4;
	ld.global.u32 	%r43, [%rd5];
$L__BB0_3:
	shl.b32 	%r17, %r1, 2;
	mov.u32 	%r18, _ZZ17prefix_kernel_oldPjS_jE10shared_mem;
	add.s32 	%r4, %r18, %r17;
	st.shared.u32 	[%r4], %r43;
	bar.sync 	0;
	setp.lt.u32 	%p3, %r10, 2;
	mov.b32 	%r46, 0;
	@%p3 bra 	$L__BB0_9;
	mov.b32 	%r45, 0;
	mov.b32 	%r44, 1;
$L__BB0_5:
	xor.b32  	%r46, %r45, 1;
	setp.lt.s32 	%p4, %r1, %r44;
	@%p4 bra 	$L__BB0_7;
	mad.lo.s32 	%r21, %r45, %r10, %r1;
	sub.s32 	%r22, %r21, %r44;
	shl.b32 	%r23, %r22, 2;
	add.s32 	%r25, %r18, %r23;
	ld.shared.u32 	%r26, [%r25];
	mul.lo.s32 	%r27, %r46, %r10;
	shl.b32 	%r28, %r27, 2;
	add.s32 	%r29, %r4, %r28;
	ld.shared.u32 	%r30, [%r29];
	add.s32 	%r31, %r30, %r26;
	st.shared.u32 	[%r29], %r31;
	bra.uni 	$L__BB0_8;
$L__BB0_7:
	mul.lo.s32 	%r32, %r45, %r10;
	shl.b32 	%r33, %r32, 2;
	add.s32 	%r34, %r4, %r33;
	ld.shared.u32 	%r35, [%r34];
	mul.lo.s32 	%r36, %r46, %r10;
	shl.b32 	%r37, %r36, 2;
	add.s32 	%r38, %r4, %r37;
	st.shared.u32 	[%r38], %r35;
$L__BB0_8:
	bar.sync 	0;
	shl.b32 	%r44, %r44, 1;
	setp.lt.u32 	%p5, %r44, %r10;
	mov.u32 	%r45, %r46;
	@%p5 bra 	$L__BB0_5;
$L__BB0_9:
	mul.lo.s32 	%r39, %r46, %r10;
	shl.b32 	%r40, %r39, 2;
	add.s32 	%r41, %r4, %r40;
	ld.shared.u32 	%r42, [%r41];
	cvta.to.global.u64 	%rd6, %rd2;
	mul.wide.s32 	%rd7, %r1, 4;
	add.s64 	%rd8, %rd6, %rd7;
	st.global.u32 	[%rd8], %r42;
$L__BB0_10:
	ret;

}
	// .globl	_Z13prefix_kernelPjS_j
.visible .entry _Z13prefix_kernelPjS_j(
	.param .u64 .ptr .align 1 _Z13prefix_kernelPjS_j_param_0,
	.param .u64 .ptr .align 1 _Z13prefix_kernelPjS_j_param_1,
	.param .u32 _Z13prefix_kernelPjS_j_param_2
)
{
	.reg .pred 	%p<5>;
	.reg .b32 	%r<29>;
	.reg .b64 	%rd<9>;
	// demoted variable
	.shared .align 4 .b8 _ZZ13prefix_kernelPjS_jE10shared_mem[4096];
	ld.param.u64 	%rd1, [_Z13prefix_kernelPjS_j_param_0];
	ld.param.u64 	%rd2, [_Z13prefix_kernelPjS_j_param_1];
	ld.param.u32 	%r12, [_Z13prefix_kernelPjS_j_param_2];
	mov.u32 	%r13, %ctaid.x;
	mov.u32 	%r1, %ntid.x;
	mov.u32 	%r2, %tid.x;
	mad.lo.s32 	%r3, %r13, %r1, %r2;
	setp.ge.u32 	%p1, %r3, %r12;
	@%p1 bra 	$L__BB1_9;
	setp.lt.s32 	%p2, %r3, 1;
	mov.b32 	%r26, 0;
	@%p2 bra 	$L__BB1_3;
	add.s32 	%r15, %r3, -1;
	cvta.to.global.u64 	%rd3, %rd1;
	mul.wide.u32 	%rd4, %r15, 4;
	add.s64 	%rd5, %rd3, %rd4;
	ld.global.u32 	%r26, [%rd5];
$L__BB1_3:
	shl.b32 	%r17, %r2, 2;
	mov.u32 	%r18, _ZZ13prefix_kernelPjS_jE10shared_mem;
	add.s32 	%r6, %r18, %r17;
	st.shared.u32 	[%r6], %r26;
	bar.sync 	0;
	mov.b32 	%r27, 1;
$L__BB1_4:
	setp.lt.u32 	%p3, %r2, %r27;
	@%p3 bra 	$L__BB1_6;
	sub.s32 	%r19, %r2, %r27;
	shl.b32 	%r20, %r19, 2;
	add.s32 	%r22, %r18, %r20;
	ld.shared.u32 	%r23, [%r22];
	ld.shared.u32 	%r24, [%r6];
	add.s32 	%r28, %r24, %r23;
	bra.uni 	$L__BB1_7;
$L__BB1_6:
	ld.shared.u32 	%r28, [%r6];
$L__BB1_7:
	st.shared.u32 	[%r6], %r28;
	bar.sync 	0;
	shl.b32 	%r27, %r27, 1;
	setp.le.u32 	%p4, %r27, %r1;
	@%p4 bra 	$L__BB1_4;
	ld.shared.u32 	%r25, [%r6];
	cvta.to.global.u64 	%rd6, %rd2;
	mul.wide.s32 	%rd7, %r3, 4;
	add.s64 	%rd8, %rd6, %rd7;
	st.global.u32 	[%rd8], %r25;
$L__BB1_9:
	ret;

}
	// .globl	_ZN3cub18CUB_300001_SM_10006detail11EmptyKernelIvEEvv
.visible .entry _ZN3cub18CUB_300001_SM_10006detail11EmptyKernelIvEEvv()
{


	ret;

}
	// .globl	_ZN3cub18CUB_300001_SM_10006detail4scan20DeviceScanInitKernelINS0_13ScanTileStateIjLb1EEEEEvT_i
.visible .entry _ZN3cub18CUB_300001_SM_10006detail4scan20DeviceScanInitKernelINS0_13ScanTileStateIjLb1EEEEEvT_i(
	.param .align 8 .b8 _ZN3cub18CUB_300001_SM_10006detail4scan20DeviceScanInitKernelINS0_13ScanTileStateIjLb1EEEEEvT_i_param_0[8],
	.param .u32 _ZN3cub18CUB_300001_SM_10006detail4scan20DeviceScanInitKernelINS0_13ScanTileStateIjLb1EEEEEvT_i_param_1
)
{
	.reg .pred 	%p<5>;
	.reg .b32 	%r<10>;
	.reg .b64 	%rd<7>;

	ld.param.u64 	%rd2, [_ZN3cub18CUB_300001_SM_10006detail4scan20DeviceScanInitKernelINS0_13ScanTileStateIjLb1EEEEEvT_i_param_0];
	ld.param.u32 	%r4, [_ZN3cub18CUB_300001_SM_10006detail4scan20DeviceScanInitKernelINS0_13ScanTileStateIjLb1EEEEEvT_i_param_1];
	cvta.to.global.u64 	%rd1, %rd2;
	mov.u32 	%r1, %ctaid.x;
	mov.u32 	%r5, %ntid.x;
	mov.u32 	%r2, %tid.x;
	mad.lo.s32 	%r3, %r1, %r5, %r2;
	setp.ge.s32 	%p1, %r3, %r4;
	@%p1 bra 	$L__BB3_2;
	mul.wide.s32 	%rd3, %r3, 8;
	add.s64 	%rd4, %rd1, %rd3;
	mov.b32 	%r6, 0;
	mov.b32 	%r7, 99;
	st.global.v2.u32 	[%rd4+256], {%r7, %r6};
$L__BB3_2:
	setp.ne.s32 	%p2, %r1, 0;
	setp.gt.u32 	%p3, %r2, 31;
	or.pred  	%p4, %p2, %p3;
	@%p4 bra 	$L__BB3_4;
	mul.wide.u32 	%rd5, %r2, 8;
	add.s64 	%rd6, %rd1, %rd5;
	mov.b32 	%r9, 0;
	st.global.v2.u32 	[%rd6], {%r9, %r9};
$L__BB3_4:
	ret;

}
	// .globl	_ZN3cub18CUB_300001_SM_10006detail4scan16DeviceScanKernelINS2_10policy_hubIjjjjN4cuda3std3__44plusIvEEE10Policy1000EN6thrust24THRUST_300001_SM_1000_NS10device_ptrIjEESF_NS0_13ScanTileStateIjLb1EEES9_NS1_10InputValueIjPjEEjjLb0EjEEvT0_T1_T2_iT3_T4_T5_
.visible .entry _ZN3cub18CUB_300001_SM_10006detail4scan16DeviceScanKernelINS2_10policy_hubIjjjjN4cuda3std3__44plusIvEEE10Policy1000EN6thrust24THRUST_300001_SM_1000_NS10device_ptrIjEESF_NS0_13ScanTileStateIjLb1EEES9_NS1_10InputValueIjPjEEjjLb0EjEEvT0_T1_T2_iT3_T4_T5_(
	.param .align 8 .b8 _ZN3cub18CUB_300001_SM_10006detail4scan16DeviceScanKernelINS2_10policy_hubIjjjjN4cuda3std3__44plusIvEEE10Policy1000EN6thrust24THRUST_300001_SM_1000_NS10device_ptrIjEESF_NS0_13ScanTileStateIjLb1EEES9_NS1_10InputValueIjPjEEjjLb0EjEEvT0_T1_T2_iT3_T4_T5__param_0[8],
	.param .align 8 .b8 _ZN3cub18CUB_300001_SM_10006detail4scan16DeviceScanKernelINS2_10policy_hubIjjjjN4cuda3std3__44plusIvEEE10Policy1000EN6thrust24THRUST_300001_SM_1000_NS10device_ptrIjEESF_NS0_13ScanTileStateIjLb1EEES9_NS1_10InputValueIjPjEEjjLb0EjEEvT0_T1_T2_iT3_T4_T5__param_1[8],
	.param .align 8 .b8 _ZN3cub18CUB_300001_SM_10006detail4scan16DeviceScanKernelINS2_10policy_hubIjjjjN4cuda3std3__44plusIvEEE10Policy1000EN6thrust24THRUST_300001_SM_1000_NS10device_ptrIjEESF_NS0_13ScanTileStateIjLb1EEES9_NS1_10InputValueIjPjEEjjLb0EjEEvT0_T1_T2_iT3_T4_T5__param_2[8],
	.param .u32 _ZN3cub18CUB_300001_SM_10006detail4scan16DeviceScanKernelINS2_10policy_hubIjjjjN4cuda3std3__44plusIvEEE10Policy1000EN6thrust24THRUST_300001_SM_1000_NS10device_ptrIjEESF_NS0_13ScanTileStateIjLb1EEES9_NS1_10InputValueIjPjEEjjLb0EjEEvT0_T1_T2_iT3_T4_T5__param_3,
	.param .align 1 .b8 _ZN3cub18CUB_300001_SM_10006detail4scan16DeviceScanKernelINS2_10policy_hubIjjjjN4cuda3std3__44plusIvEEE10Policy1000EN6thrust24THRUST_300001_SM_1000_NS10device_ptrIjEESF_NS0_13ScanTileStateIjLb1EEES9_NS1_10InputValueIjPjEEjjLb0EjEEvT0_T1_T2_iT3_T4_T5__param_4[1],
	.param .align 8 .b8 _ZN3cub18CUB_300001_SM_10006detail4scan16DeviceScanKernelINS2_10policy_hubIjjjjN4cuda3std3__44plusIvEEE10Policy1000EN6thrust24THRUST_300001_SM_1000_NS10device_ptrIjEESF_NS0_13ScanTileStateIjLb1EEES9_NS1_10InputValueIjPjEEjjLb0EjEEvT0_T1_T2_iT3_T4_T5__param_5[16],
	.param .u32 _ZN3cub18CUB_300001_SM_10006detail4scan16DeviceScanKernelINS2_10policy_hubIjjjjN4cuda3std3__44plusIvEEE10Policy1000EN6thrust24THRUST_300001_SM_1000_NS10device_ptrIjEESF_NS0_13ScanTileStateIjLb1EEES9_NS1_10InputValueIjPjEEjjLb0EjEEvT0_T1_T2_iT3_T4_T5__param_6
)
.maxntid 384
{
	.reg .pred 	%p<160>;
	.reg .b16 	%rs<3>;
	.reg .b32 	%r<1050>;
	.reg .b64 	%rd<58>;
	// demoted variable
	.shared .align 16 .b8 _ZZN3cub18CUB_300001_SM_10006detail4scan16DeviceScanKernelINS2_10policy_hubIjjjjN4cuda3std3__44plusIvEEE10Policy1000EN6thrust24THRUST_300001_SM_1000_NS10device_ptrIjEESF_NS0_13ScanTileStateIjLb1EEES9_NS1_10InputValueIjPjEEjjLb0EjEEvT0_T1_T2_iT3_T4_T5_E12temp_storage[33808];
	ld.param.u32 	%r239, [_ZN3cub18CUB_300001_SM_10006detail4scan16DeviceScanKernelINS2_10policy_hubIjjjjN4cuda3std3__44plusIvEEE10Policy1000EN6thrust24THRUST_300001_SM_1000_NS10device_ptrIjEESF_NS0_13ScanTileStateIjLb1EEES9_NS1_10InputValueIjPjEEjjLb0EjEEvT0_T1_T2_iT3_T4_T5__param_5];
	bfe.u32 	%r240, %r239, 0, 8;
	cvt.u16.u32 	%rs1, %r240;
	and.b16  	%rs2, %rs1, 255;
	ld.param.u64 	%rd16, [_ZN3cub18CUB_300001_SM_10006detail4scan16DeviceScanKernelINS2_10policy_hubIjjjjN4cuda3std3__44plusIvEEE10Policy1000EN6thrust24THRUST_300001_SM_1000_NS10device_ptrIjEESF_NS0_13ScanTileStateIjLb1EEES9_NS1_10InputValueIjPjEEjjLb0EjEEvT0_T1_T2_iT3_T4_T5__param_2];
	ld.param.u64 	%rd15, [_ZN3cub18CUB_300001_SM_10006detail4scan16DeviceScanKernelINS2_10policy_hubIjjjjN4cuda3std3__44plusIvEEE10Policy1000EN6thrust24THRUST_300001_SM_1000_NS10device_ptrIjEESF_NS0_13ScanTileStateIjLb1EEES9_NS1_10InputValueIjPjEEjjLb0EjEEvT0_T1_T2_iT3_T4_T5__param_1];
	ld.param.u64 	%rd14, [_ZN3cub18CUB_300001_SM_10006detail4scan16DeviceScanKernelINS2_10policy_hubIjjjjN4cuda3std3__44plusIvEEE10Policy1000EN6thrust24THRUST_300001_SM_1000_NS10device_ptrIjEESF_NS0_13ScanTileStateIjLb1EEES9_NS1_10InputValueIjPjEEjjLb0EjEEvT0_T1_T2_iT3_T4_T5__param_0];
	ld.param.u64 	%rd1, [_ZN3cub18CUB_300001_SM_10006detail4scan16DeviceScanKernelINS2_10policy_hubIjjjjN4cuda3std3__44plusIvEEE10Policy1000EN6thrust24THRUST_300001_SM_1000_NS10device_ptrIjEESF_NS0_13ScanTileStateIjLb1EEES9_NS1_10InputValueIjPjEEjjLb0EjEEvT0_T1_T2_iT3_T4_T5__param_5+8];
	ld.param.u32 	%r238, [_ZN3cub18CUB_300001_SM_10006detail4scan16DeviceScanKernelINS2_10policy_hubIjjjjN4cuda3std3__44plusIvEEE10Policy1000EN6thrust24THRUST_300001_SM_1000_NS10device_ptrIjEESF_NS0_13ScanTileStateIjLb1EEES9_NS1_10InputValueIjPjEEjjLb0EjEEvT0_T1_T2_iT3_T4_T5__param_6];
	setp.eq.s16 	%p1, %rs2, 0;
	@%p1 bra 	$L__BB4_2;
	cvta.to.global.u64 	%rd17, %rd1;
	ld.global.u32 	%r997, [%rd17];
	bra.uni 	$L__BB4_3;
$L__BB4_2:
	cvt.u32.u64 	%r997, %rd1;
$L__BB4_3:
	ld.param.u32 	%r995, [_ZN3cub18CUB_300001_SM_10006detail4scan16DeviceScanKernelINS2_10policy_hubIjjjjN4cuda3std3__44plusIvEEE10Policy1000EN6thrust24THRUST_300001_SM_1000_NS10device_ptrIjEESF_NS0_13ScanTileStateIjLb1EEES9_NS1_10InputValueIjPjEEjjLb0EjEEvT0_T1_T2_iT3_T4_T5__param_3];
	cvta.to.global.u64 	%rd3, %rd14;
	cvta.to.global.u64 	%rd4, %rd15;
	mov.u32 	%r241, %ctaid.x;
	add.s32 	%r998, %r995, %r241;
	mul.lo.s32 	%r5, %r998, 8448;
	sub.s32 	%r6, %r238, %r5;
	setp.lt.u32 	%p2, %r6, 8449;
	@%p2 bra 	$L__BB4_29;
	cvt.u64.u32 	%rd40, %r5;
	mov.u32 	%r7, %tid.x;
	and.b32  	%r640, %r7, 31;
	and.b32  	%r641, %r7, 992;
	mul.lo.s32 	%r642, %r641, 22;
	or.b32  	%r643, %r642, %r640;
	cvt.u64.u32 	%rd41, %r643;
	add.s64 	%rd5, %rd41, %rd40;
	shl.b64 	%rd42, %rd5, 2;
	add.s64 	%rd43, %rd3, %rd42;
	ld.global.u32 	%r644, [%rd43];
	ld.global.u32 	%r645, [%rd43+128];
	ld.global.u32 	%r646, [%rd43+256];
	ld.global.u32 	%r647, [%rd43+384];
	ld.global.u32 	%r648, [%rd43+512];
	ld.global.u32 	%r649, [%rd43+640];
	ld.global.u32 	%r650, [%rd43+768];
	ld.global.u32 	%r651, [%rd43+896];
	ld.global.u32 	%r652, [%rd43+1024];
	ld.global.u32 	%r653, [%rd43+1152];
	ld.global.u32 	%r654, [%rd43+1280];
	ld.global.u32 	%r655, [%rd43+1408];
	ld.global.u32 	%r656, [%rd43+1536];
	ld.global.u32 	%r657, [%rd43+1664];
	ld.global.u32 	%r658, [%rd43+1792];
	ld.global.u32 	%r659, [%rd43+1920];
	ld.global.u32 	%r660, [%rd43+2048];
	ld.global.u32 	%r661, [%rd43+2176];
	ld.global.u32 	%r662, [%rd43+2304];
	ld.global.u32 	%r663, [%rd43+2432];
	ld.global.u32 	%r664, [%rd43+2560];
	ld.global.u32 	%r665, [%rd43+2688];
	// begin inline asm
	mov.u32 %r639, %laneid;
	// end inline asm
	shr.u32 	%r9, %r7, 5;
	mad.lo.s32 	%r666, %r9, 704, %r639;
	shl.b32 	%r667, %r666, 2;
	mov.u32 	%r668, _ZZN3cub18CUB_300001_SM_10006detail4scan16DeviceScanKernelINS2_10policy_hubIjjjjN4cuda3std3__44plusIvEEE10Policy1000EN6thrust24THRUST_300001_SM_1000_NS10device_ptrIjEESF_NS0_13ScanTileStateIjLb1EEES9_NS1_10InputValueIjPjEEjjLb0EjEEvT0_T1_T2_iT3_T4_T5_E12temp_storage;
	add.s32 	%r10, %r668, %r667;
	st.shared.u32 	[%r10], %r644;
	st.shared.u32 	[%r10+128], %r645;
	st.shared.u32 	[%r10+256], %r646;
	st.shared.u32 	[%r10+384], %r647;
	st.shared.u32 	[%r10+512], %r648;
	st.shared.u32 	[%r10+640], %r649;
	st.shared.u32 	[%r10+768], %r650;
	st.shared.u32 	[%r10+896], %r651;
	st.shared.u32 	[%r10+1024], %r652;
	st.shared.u32 	[%r10+1152], %r653;
	st.shared.u32 	[%r10+1280], %r654;
	st.shared.u32 	[%r10+1408], %r655;
	st.shared.u32 	[%r10+1536], %r656;
	st.shared.u32 	[%r10+1664], %r657;
	st.shared.u32 	[%r10+1792], %r658;
	st.shared.u32 	[%r10+1920], %r659;
	st.shared.u32 	[%r10+2048], %r660;
	st.shared.u32 	[%r10+2176], %r661;
	st.shared.u32 	[%r10+2304], %r662;
	st.shared.u32 	[%r10+2432], %r663;
	st.shared.u32 	[%r10+2560], %r664;
	st.shared.u32 	[%r10+2688], %r665;
	bar.warp.sync 	-1;
	mad.lo.s32 	%r11, %r639, 84, %r10;
	ld.shared.v2.u32 	{%r12, %r13}, [%r11];
	ld.shared.v2.u32 	{%r14, %r15}, [%r11+8];
	ld.shared.v2.u32 	{%r16, %r17}, [%r11+16];
	ld.shared.v2.u32 	{%r18, %r19}, [%r11+24];
	ld.shared.v2.u32 	{%r20, %r21}, [%r11+32];
	ld.shared.v2.u32 	{%r22, %r23}, [%r11+40];
	ld.shared.v2.u32 	{%r24, %r25}, [%r11+48];
	ld.shared.v2.u32 	{%r26, %r27}, [%r11+56];
	ld.shared.v2.u32 	{%r28, %r29}, [%r11+64];
	ld.shared.v2.u32 	{%r30, %r31}, [%r11+72];
	ld.shared.v2.u32 	{%r32, %r33}, [%r11+80];
	bar.sync 	0;
	setp.ne.s32 	%p104, %r998, 0;
	@%p104 bra 	$L__BB4_9;
	add.s32 	%r890, %r13, %r12;
	add.s32 	%r891, %r14, %r890;
	add.s32 	%r892, %r15, %r891;
	add.s32 	%r893, %r16, %r892;
	add.s32 	%r894, %r17, %r893;
	add.s32 	%r895, %r18, %r894;
	add.s32 	%r896, %r19, %r895;
	add.s32 	%r897, %r20, %r896;
	add.s32 	%r898, %r21, %r897;
	add.s32 	%r899, %r22, %r898;
	add.s32 	%r900, %r23, %r899;
	add.s32 	%r901, %r24, %r900;
	add.s32 	%r902, %r25, %r901;
	add.s32 	%r903, %r26, %r902;
	add.s32 	%r904, %r27, %r903;
	add.s32 	%r905, %r28, %r904;
	add.s32 	%r906, %r29, %r905;
	add.s32 	%r907, %r30, %r906;
	add.s32 	%r908, %r31, %r907;
	add.s32 	%r909, %r32, %r908;
	add.s32 	%r864, %r33, %r909;
	mov.b32 	%r862, 1;
	mov.b32 	%r887, 0;
	mov.b32 	%r889, -1;
	// begin inline asm
	{  .reg .u32 r0;  .reg .pred p;  shfl.sync.up.b32 r0|p, %r864, %r862, %r887, %r889;  @p add.u32 r0, r0, %r864;  mov.u32 %r860, r0;}
	// end inline asm
	mov.b32 	%r868, 2;
	// begin inline asm
	{  .reg .u32 r0;  .reg .pred p;  shfl.sync.up.b32 r0|p, %r860, %r868, %r887, %r889;  @p add.u32 r0, r0, %r860;  mov.u32 %r866, r0;}
	// end inline asm
	mov.b32 	%r874, 4;
	// begin inline asm
	{  .reg .u32 r0;  .reg .pred p;  shfl.sync.up.b32 r0|p, %r866, %r874, %r887, %r889;  @p add.u32 r0, r0, %r866;  mov.u32 %r872, r0;}
	// end inline asm
	mov.b32 	%r880, 8;
	// begin inline asm
	{  .reg .u32 r0;  .reg .pred p;  shfl.sync.up.b32 r0|p, %r872, %r880, %r887, %r889;  @p add.u32 r0, r0, %r872;  mov.u32 %r878, r0;}
	// end inline asm
	mov.b32 	%r886, 16;
	// begin inline asm
	{  .reg .u32 r0;  .reg .pred p;  shfl.sync.up.b32 r0|p, %r878, %r886, %r887, %r889;  @p add.u32 r0, r0, %r878;  mov.u32 %r884, r0;}
	// end inline asm
	setp.ne.s32 	%p146, %r639, 31;
	@%p146 bra 	$L__BB4_7;
	shl.b32 	%r910, %r9, 2;
	add.s32 	%r912, %r668, %r910;
	st.shared.u32 	[%r912+16], %r884;
$L__BB4_7:
	bar.sync 	0;
	ld.shared.v4.u32 	{%r913, %r914, %r915, %r916}, [_ZZN3cub18CUB_300001_SM_10006detail4scan16DeviceScanKernelINS2_10policy_hubIjjjjN4cuda3std3__44plusIvEEE10Policy1000EN6thrust24THRUST_300001_SM_1000_NS10device_ptrIjEESF_NS0_13ScanTileStateIjLb1EEES9_NS1_10InputValueIjPjEEjjLb0EjEEvT0_T1_T2_iT3_T4_T5_E12temp_storage+16];
	add.s32 	%r917, %r914, %r913;
	setp.eq.s32 	%p147, %r9, 2;
	selp.b32 	%r918, %r917, %r913, %p147;
	add.s32 	%r919, %r917, %r915;
	setp.eq.s32 	%p148, %r9, 3;
	selp.b32 	%r920, %r919, %r918, %p148;
	add.s32 	%r921, %r919, %r916;
	setp.eq.s32 	%p149, %r9, 4;
	selp.b32 	%r922, %r921, %r920, %p149;
	ld.shared.v4.u32 	{%r923, %r924, %r925, %r926}, [_ZZN3cub18CUB_300001_SM_10006detail4scan16DeviceScanKernelINS2_10policy_hubIjjjjN4cuda3std3__44plusIvEEE10Policy1000EN6thrust24THRUST_300001_SM_1000_NS10device_ptrIjEESF_NS0_13ScanTileStateIjLb1EEES9_NS1_10InputValueIjPjEEjjLb0EjEEvT0_T1_T2_iT3_T4_T5_E12temp_storage+32];
	add.s32 	%r927, %r921, %r923;
	setp.eq.s32 	%p150, %r9, 5;
	selp.b32 	%r928, %r927, %r922, %p150;
	add.s32 	%r929, %r927, %r924;
	setp.eq.s32 	%p151, %r9, 6;
	selp.b32 	%r930, %r929, %r928, %p151;
	add.s32 	%r931, %r929, %r925;
	setp.eq.s32 	%p152, %r9, 7;
	selp.b32 	%r932, %r931, %r930, %p152;
	add.s32 	%r933, %r931, %r926;
	setp.eq.s32 	%p153, %r9, 8;
	selp.b32 	%r934, %r933, %r932, %p153;
	ld.shared.v4.u32 	{%r935, %r936, %r937, %r938}, [_ZZN3cub18CUB_300001_SM_10006detail4scan16DeviceScanKernelINS2_10policy_hubIjjjjN4cuda3std3__44plusIvEEE10Policy1000EN6thrust24THRUST_300001_SM_1000_NS10device_ptrIjEESF_NS0_13ScanTileStateIjLb1EEES9_NS1_10InputValueIjPjEEjjLb0EjEEvT0_T1_T2_iT3_T4_T5_E12temp_storage+48];
	add.s32 	%r939, %r933, %r935;
	setp.eq.s32 	%p154, %r9, 9;
	selp.b32 	%r940, %r939, %r934, %p154;
	add.s32 	%r941, %r939, %r936;
	setp.eq.s32 	%p155, %r9, 10;
	selp.b32 	%r942, %r941, %r940, %p155;
	add.s32 	%r943, %r941, %r937;
	setp.eq.s32 	%p156, %r9, 11;
	selp.b32 	%r944, %r943, %r942, %p156;
	setp.lt.u32 	%p157, %r7, 32;
	selp.b32 	%r945, 0, %r944, %p157;
	setp.eq.s32 	%p158, %r639, 0;
	sub.s32 	%r946, %r884, %r864;
	selp.b32 	%r947, 0, %r946, %p158;
	add.s32 	%r948, %r947, %r997;
	add.s32 	%r1012, %r948, %r945;
	add.s32 	%r949, %r938, %r997;
	add.s32 	%r37, %r949, %r943;
	setp.ne.s32 	%p159, %r7, 0;
	@%p159 bra 	$L__BB4_28;
	add.s64 	%rd55, %rd16, 256;
	mov.b32 	%r950, 101;
	// begin inline asm
	st.relaxed.gpu.v2.u32 [%rd55], {%r950, %r37};
	// end inline asm
	bra.uni 	$L__BB4_28;
$L__BB4_9:
	add.s32 	%r699, %r13, %r12;
	add.s32 	%r700, %r14, %r699;
	add.s32 	%r701, %r15, %r700;
	add.s32 	%r702, %r16, %r701;
	add.s32 	%r703, %r17, %r702;
	add.s32 	%r704, %r18, %r703;
	add.s32 	%r705, %r19, %r704;
	add.s32 	%r706, %r20, %r705;
	add.s32 	%r707, %r21, %r706;
	add.s32 	%r708, %r22, %r707;
	add.s32 	%r709, %r23, %r708;
	add.s32 	%r710, %r24, %r709;
	add.s32 	%r711, %r25, %r710;
	add.s32 	%r712, %r26, %r711;
	add.s32 	%r713, %r27, %r712;
	add.s32 	%r714, %r28, %r713;
	add.s32 	%r715, %r29, %r714;
	add.s32 	%r716, %r30, %r715;
	add.s32 	%r717, %r31, %r716;
	add.s32 	%r718, %r32, %r717;
	add.s32 	%r673, %r33, %r718;
	mov.b32 	%r671, 1;
	mov.b32 	%r696, 0;
	mov.b32 	%r698, -1;
	// begin inline asm
	{  .reg .u32 r0;  .reg .pred p;  shfl.sync.up.b32 r0|p, %r673, %r671, %r696, %r698;  @p add.u32 r0, r0, %r673;  mov.u32 %r669, r0;}
	// end inline asm
	mov.b32 	%r677, 2;
	// begin inline asm
	{  .reg .u32 r0;  .reg .pred p;  shfl.sync.up.b32 r0|p, %r669, %r677, %r696, %r698;  @p add.u32 r0, r0, %r669;  mov.u32 %r675, r0;}
	// end inline asm
	mov.b32 	%r683, 4;
	// begin inline asm
	{  .reg .u32 r0;  .reg .pred p;  shfl.sync.up.b32 r0|p, %r675, %r683, %r696, %r698;  @p add.u32 r0, r0, %r675;  mov.u32 %r681, r0;}
	// end inline asm
	mov.b32 	%r689, 8;
	// begin inline asm
	{  .reg .u32 r0;  .reg .pred p;  shfl.sync.up.b32 r0|p, %r681, %r689, %r696, %r698;  @p add.u32 r0, r0, %r681;  mov.u32 %r687, r0;}
	// end inline asm
	mov.b32 	%r695, 16;
	// begin inline asm
	{  .reg .u32 r0;  .reg .pred p;  shfl.sync.up.b32 r0|p, %r687, %r695, %r696, %r698;  @p add.u32 r0, r0, %r687;  mov.u32 %r693, r0;}
	// end inline asm
	setp.ne.s32 	%p105, %r639, 31;
	@%p105 bra 	$L__BB4_11;
	shl.b32 	%r719, %r9, 2;
	add.s32 	%r721, %r668, %r719;
	st.shared.u32 	[%r721+16], %r693;
$L__BB4_11:
	sub.s32 	%r722, %r693, %r673;
	bar.sync 	0;
	ld.shared.v4.u32 	{%r723, %r724, %r725, %r726}, [_ZZN3cub18CUB_300001_SM_10006detail4scan16DeviceScanKernelINS2_10policy_hubIjjjjN4cuda3std3__44plusIvEEE10Policy1000EN6thrust24THRUST_300001_SM_1000_NS10device_ptrIjEESF_NS0_13ScanTileStateIjLb1EEES9_NS1_10InputValueIjPjEEjjLb0EjEEvT0_T1_T2_iT3_T4_T5_E12temp_storage+16];
	add.s32 	%r727, %r724, %r723;
	setp.eq.s32 	%p106, %r9, 2;
	selp.b32 	%r728, %r727, %r723, %p106;
	add.s32 	%r729, %r727, %r725;
	setp.eq.s32 	%p107, %r9, 3;
	selp.b32 	%r730, %r729, %r728, %p107;
	add.s32 	%r731, %r729, %r726;
	setp.eq.s32 	%p108, %r9, 4;
	selp.b32 	%r732, %r731, %r730, %p108;
	ld.shared.v4.u32 	{%r733, %r734, %r735, %r736}, [_ZZN3cub18CUB_300001_SM_10006detail4scan16DeviceScanKernelINS2_10policy_hubIjjjjN4cuda3std3__44plusIvEEE10Policy1000EN6thrust24THRUST_300001_SM_1000_NS10device_ptrIjEESF_NS0_13ScanTileStateIjLb1EEES9_NS1_10InputValueIjPjEEjjLb0EjEEvT0_T1_T2_iT3_T4_T5_E12temp_storage+32];
	add.s32 	%r737, %r731, %r733;
	setp.eq.s32 	%p109, %r9, 5;
	selp.b32 	%r738, %r737, %r732, %p109;
	add.s32 	%r739, %r737, %r734;
	setp.eq.s32 	%p110, %r9, 6;
	selp.b32 	%r740, %r739, %r738, %p110;
	add.s32 	%r741, %r739, %r735;
	setp.eq.s32 	%p111, %r9, 7;
	selp.b32 	%r742, %r741, %r740, %p111;
	add.s32 	%r743, %r741, %r736;
	setp.eq.s32 	%p112, %r9, 8;
	selp.b32 	%r744, %r743, %r742, %p112;
	ld.shared.v4.u32 	{%r745, %r746, %r747, %r748}, [_ZZN3cub18CUB_300001_SM_10006detail4scan16DeviceScanKernelINS2_10policy_hubIjjjjN4cuda3std3__44plusIvEEE10Policy1000EN6thrust24THRUST_300001_SM_1000_NS10device_ptrIjEESF_NS0_13ScanTileStateIjLb1EEES9_NS1_10InputValueIjPjEEjjLb0EjEEvT0_T1_T2_iT3_T4_T5_E12temp_storage+48];
	add.s32 	%r749, %r743, %r745;
	setp.eq.s32 	%p113, %r9, 9;
	selp.b32 	%r750, %r749, %r744, %p113;
	add.s32 	%r751, %r749, %r746;
	setp.eq.s32 	%p114, %r9, 10;
	selp.b32 	%r752, %r751, %r750, %p114;
	add.s32 	%r753, %r751, %r747;
	setp.eq.s32 	%p115, %r9, 11;
	selp.b32 	%r754, %r753, %r752, %p115;
	add.s32 	%r40, %r753, %r748;
	setp.gt.u32 	%p116, %r7, 31;
	setp.lt.u32 	%p117, %r7, 32;
	setp.eq.s32 	%p118, %r639, 0;
	selp.b32 	%r755, 0, %r722, %p118;
	add.s32 	%r1011, %r754, %r755;
	selp.b32 	%r42, %r722, %r1011, %p117;
	@%p116 bra 	$L__BB4_27;
	setp.ne.s32 	%p119, %r7, 0;
	mul.wide.s32 	%rd44, %r998, 8;
	add.s64 	%rd6, %rd16, %rd44;
	@%p119 bra 	$L__BB4_14;
	st.shared.u32 	[_ZZN3cub18CUB_300001_SM_10006detail4scan16DeviceScanKernelINS2_10policy_hubIjjjjN4cuda3std3__44plusIvEEE10Policy1000EN6thrust24THRUST_300001_SM_1000_NS10device_ptrIjEESF_NS0_13ScanTileStateIjLb1EEES9_NS1_10InputValueIjPjEEjjLb0EjEEvT0_T1_T2_iT3_T4_T5_E12temp_storage+12], %r40;
	add.s64 	%rd45, %rd6, 256;
	mov.b32 	%r756, 100;
	// begin inline asm
	st.relaxed.gpu.v2.u32 [%rd45], {%r756, %r40};
	// end inline asm
$L__BB4_14:
	not.b32 	%r762, %r7;
	add.s32 	%r1006, %r998, %r762;
	mov.b32 	%r758, 830;
	// begin inline asm
	nanosleep.u32 %r758;
	// end inline asm
	mul.wide.s32 	%rd47, %r1006, 8;
	add.s64 	%rd48, %rd16, %rd47;
	add.s64 	%rd46, %rd48, 256;
	// begin inline asm
	ld.relaxed.gpu.v2.u32 {%r1008, %r1000}, [%rd46];
	// end inline asm
	mov.b32 	%r1001, 952;
$L__BB4_15:
	setp.eq.s32 	%p120, %r1008, 99;
	mov.b32 	%r763, -1;
	vote.sync.any.pred 	%p121, %p120, %r763;
	not.pred 	%p122, %p121;
	@%p122 bra 	$L__BB4_17;
	mul.lo.s32 	%r858, %r998, 16807;
	and.b32  	%r998, %r858, 2147483647;
	add.s32 	%r859, %r1001, 1;
	rem.u32 	%r855, %r998, %r859;
	// begin inline asm
	nanosleep.u32 %r855;
	// end inline asm
	shr.u32 	%r1001, %r1001, 1;
	// begin inline asm
	ld.relaxed.gpu.v2.u32 {%r1008, %r1000}, [%rd46];
	// end inline asm
	bra.uni 	$L__BB4_15;
$L__BB4_17:
	setp.eq.s32 	%p123, %r1008, 101;
	mov.b32 	%r790, -1;
	vote.sync.ballot.b32 	%r792, %p123, %r790;
	// begin inline asm
	mov.u32 %r765, %lanemask_ge;
	// end inline asm
	and.b32  	%r793, %r792, %r765;
	or.b32  	%r794, %r793, -2147483648;
	add.s32 	%r795, %r794, -1;
	not.b32 	%r796, %r794;
	and.b32  	%r797, %r796, %r795;
	popc.b32 	%r769, %r797;
	mov.b32 	%r768, 1;
	// begin inline asm
	shfl.sync.down.b32 %r766, %r1000, %r768, %r769, %r790;
	// end inline asm
	setp.lt.s32 	%p125, %r639, %r769;
	selp.b32 	%r798, %r766, 0, %p125;
	add.s32 	%r772, %r798, %r1000;
	mov.b32 	%r773, 2;
	// begin inline asm
	shfl.sync.down.b32 %r771, %r772, %r773, %r769, %r790;
	// end inline asm
	add.s32 	%r57, %r639, 2;
	setp.gt.s32 	%p126, %r57, %r769;
	selp.b32 	%r799, 0, %r771, %p126;
	add.s32 	%r777, %r772, %r799;
	mov.b32 	%r778, 4;
	// begin inline asm
	shfl.sync.down.b32 %r776, %r777, %r778, %r769, %r790;
	// end inline asm
	add.s32 	%r58, %r639, 4;
	setp.gt.s32 	%p127, %r58, %r769;
	selp.b32 	%r800, 0, %r776, %p127;
	add.s32 	%r782, %r777, %r800;
	mov.b32 	%r783, 8;
	// begin inline asm
	shfl.sync.down.b32 %r781, %r782, %r783, %r769, %r790;
	// end inline asm
	add.s32 	%r59, %r639, 8;
	setp.gt.s32 	%p128, %r59, %r769;
	selp.b32 	%r801, 0, %r781, %p128;
	add.s32 	%r787, %r782, %r801;
	mov.b32 	%r788, 16;
	// begin inline asm
	shfl.sync.down.b32 %r786, %r787, %r788, %r769, %r790;
	// end inline asm
	add.s32 	%r60, %r639, 16;
	setp.gt.s32 	%p129, %r60, %r769;
	selp.b32 	%r802, 0, %r786, %p129;
	add.s32 	%r1005, %r787, %r802;
	add.s64 	%rd8, %rd16, 256;
	mov.b32 	%r1002, 952;
$L__BB4_18:
	setp.ne.s32 	%p130, %r1008, 101;
	mov.b32 	%r803, -1;
	vote.sync.all.pred 	%p131, %p130, %r803;
	not.pred 	%p132, %p131;
	@%p132 bra 	$L__BB4_23;
	shr.u32 	%r1002, %r1002, 1;
	mul.wide.s32 	%rd51, %r1006, 8;
	add.s64 	%rd52, %rd8, %rd51;
	add.s64 	%rd50, %rd52, -256;
	// begin inline asm
	ld.relaxed.gpu.v2.u32 {%r1008, %r1009}, [%rd50];
	// end inline asm
	mov.u32 	%r1010, %r1002;
$L__BB4_20:
	setp.eq.s32 	%p136, %r1008, 99;
	mov.b32 	%r811, -1;
	vote.sync.any.pred 	%p137, %p136, %r811;
	not.pred 	%p138, %p137;
	@%p138 bra 	$L__BB4_22;
	mul.lo.s32 	%r853, %r998, 16807;
	and.b32  	%r998, %r853, 2147483647;
	add.s32 	%r854, %r1010, 1;
	rem.u32 	%r850, %r998, %r854;
	// begin inline asm
	nanosleep.u32 %r850;
	// end inline asm
	shr.u32 	%r1010, %r1010, 1;
	// begin inline asm
	ld.relaxed.gpu.v2.u32 {%r1008, %r1009}, [%rd50];
	// end inline asm
	bra.uni 	$L__BB4_20;
$L__BB4_22:
	setp.eq.s32 	%p139, %r1008, 101;
	mov.b32 	%r837, -1;
	vote.sync.ballot.b32 	%r838, %p139, %r837;
	and.b32  	%r839, %r838, %r765;
	or.b32  	%r840, %r839, -2147483648;
	add.s32 	%r841, %r840, -1;
	not.b32 	%r842, %r840;
	and.b32  	%r843, %r842, %r841;
	popc.b32 	%r816, %r843;
	mov.b32 	%r815, 1;
	// begin inline asm
	shfl.sync.down.b32 %r813, %r1009, %r815, %r816, %r837;
	// end inline asm
	setp.lt.s32 	%p141, %r639, %r816;
	selp.b32 	%r844, %r813, 0, %p141;
	add.s32 	%r819, %r844, %r1009;
	mov.b32 	%r820, 2;
	// begin inline asm
	shfl.sync.down.b32 %r818, %r819, %r820, %r816, %r837;
	// end inline asm
	setp.gt.s32 	%p142, %r57, %r816;
	selp.b32 	%r845, 0, %r818, %p142;
	add.s32 	%r824, %r819, %r845;
	mov.b32 	%r825, 4;
	// begin inline asm
	shfl.sync.down.b32 %r823, %r824, %r825, %r816, %r837;
	// end inline asm
	setp.gt.s32 	%p143, %r58, %r816;
	selp.b32 	%r846, 0, %r823, %p143;
	add.s32 	%r829, %r824, %r846;
	mov.b32 	%r830, 8;
	// begin inline asm
	shfl.sync.down.b32 %r828, %r829, %r830, %r816, %r837;
	// end inline asm
	setp.gt.s32 	%p144, %r59, %r816;
	selp.b32 	%r847, 0, %r828, %p144;
	add.s32 	%r834, %r829, %r847;
	mov.b32 	%r835, 16;
	// begin inline asm
	shfl.sync.down.b32 %r833, %r834, %r835, %r816, %r837;
	// end inline asm
	setp.gt.s32 	%p145, %r60, %r816;
	selp.b32 	%r848, 0, %r833, %p145;
	add.s32 	%r849, %r848, %r1005;
	add.s32 	%r1005, %r849, %r834;
	add.s32 	%r1006, %r1006, -32;
	bra.uni 	$L__BB4_18;
$L__BB4_23:
	@%p119 bra 	$L__BB4_25;
	add.s32 	%r806, %r1005, %r40;
	add.s64 	%rd49, %rd6, 256;
	mov.b32 	%r805, 101;
	// begin inline asm
	st.relaxed.gpu.v2.u32 [%rd49], {%r805, %r806};
	// end inline asm
	st.shared.u32 	[_ZZN3cub18CUB_300001_SM_10006detail4scan16DeviceScanKernelINS2_10policy_hubIjjjjN4cuda3std3__44plusIvEEE10Policy1000EN6thrust24THRUST_300001_SM_1000_NS10device_ptrIjEESF_NS0_13ScanTileStateIjLb1EEES9_NS1_10InputValueIjPjEEjjLb0EjEEvT0_T1_T2_iT3_T4_T5_E12temp_storage+4], %r1005;
	st.shared.u32 	[_ZZN3cub18CUB_300001_SM_10006detail4scan16DeviceScanKernelINS2_10policy_hubIjjjjN4cuda3std3__44plusIvEEE10Policy1000EN6thrust24THRUST_300001_SM_1000_NS10device_ptrIjEESF_NS0_13ScanTileStateIjLb1EEES9_NS1_10InputValueIjPjEEjjLb0EjEEvT0_T1_T2_iT3_T4_T5_E12temp_storage+8], %r806;
$L__BB4_25:
	setp.ne.s32 	%p134, %r639, 0;
	mov.u32 	%r1011, %r42;
	@%p134 bra 	$L__BB4_27;
	st.shared.u32 	[_ZZN3cub18CUB_300001_SM_10006detail4scan16DeviceScanKernelINS2_10policy_hubIjjjjN4cuda3std3__44plusIvEEE10Policy1000EN6thrust24THRUST_300001_SM_1000_NS10device_ptrIjEESF_NS0_13ScanTileStateIjLb1EEES9_NS1_10InputValueIjPjEEjjLb0EjEEvT0_T1_T2_iT3_T4_T5_E12temp_storage+76], %r1005;
	mov.u32 	%r1011, %r1005;
$L__BB4_27:
	bar.sync 	0;
	setp.eq.s32 	%p135, %r7, 0;
	ld.shared.u32 	%r807, [_ZZN3cub18CUB_300001_SM_10006detail4scan16DeviceScanKernelINS2_10policy_hubIjjjjN4cuda3std3__44plusIvEEE10Policy1000EN6thrust24THRUST_300001_SM_1000_NS10device_ptrIjEESF_NS0_13ScanTileStateIjLb1EEES9_NS1_10InputValueIjPjEEjjLb0EjEEvT0_T1_T2_iT3_T4_T5_E12temp_storage+76];
	selp.b32 	%r808, 0, %r807, %p135;
	add.s32 	%r1012, %r808, %r1011;
$L__BB4_28:
	add.s32 	%r952, %r1012, %r12;
	add.s32 	%r953, %r13, %r952;
	add.s32 	%r954, %r14, %r953;
	add.s32 	%r955, %r15, %r954;
	add.s32 	%r956, %r16, %r955;
	add.s32 	%r957, %r17, %r956;
	add.s32 	%r958, %r18, %r957;
	add.s32 	%r959, %r19, %r958;
	add.s32 	%r960, %r20, %r959;
	add.s32 	%r961, %r21, %r960;
	add.s32 	%r962, %r22, %r961;
	add.s32 	%r963, %r23, %r962;
	add.s32 	%r964, %r24, %r963;
	add.s32 	%r965, %r25, %r964;
	add.s32 	%r966, %r26, %r965;
	add.s32 	%r967, %r27, %r966;
	add.s32 	%r968, %r28, %r967;
	add.s32 	%r969, %r29, %r968;
	add.s32 	%r970, %r30, %r969;
	add.s32 	%r971, %r31, %r970;
	add.s32 	%r972, %r32, %r971;
	bar.sync 	0;
	st.shared.v2.u32 	[%r11], {%r1012, %r952};
	st.shared.v2.u32 	[%r11+8], {%r953, %r954};
	st.shared.v2.u32 	[%r11+16], {%r955, %r956};
	st.shared.v2.u32 	[%r11+24], {%r957, %r958};
	st.shared.v2.u32 	[%r11+32], {%r959, %r960};
	st.shared.v2.u32 	[%r11+40], {%r961, %r962};
	st.shared.v2.u32 	[%r11+48], {%r963, %r964};
	st.shared.v2.u32 	[%r11+56], {%r965, %r966};
	st.shared.v2.u32 	[%r11+64], {%r967, %r968};
	st.shared.v2.u32 	[%r11+72], {%r969, %r970};
	st.shared.v2.u32 	[%r11+80], {%r971, %r972};
	bar.warp.sync 	-1;
	ld.shared.u32 	%r973, [%r10];
	ld.shared.u32 	%r974, [%r10+128];
	ld.shared.u32 	%r975, [%r10+256];
	ld.shared.u32 	%r976, [%r10+384];
	ld.shared.u32 	%r977, [%r10+512];
	ld.shared.u32 	%r978, [%r10+640];
	ld.shared.u32 	%r979, [%r10+768];
	ld.shared.u32 	%r980, [%r10+896];
	ld.shared.u32 	%r981, [%r10+1024];
	ld.shared.u32 	%r982, [%r10+1152];
	ld.shared.u32 	%r983, [%r10+1280];
	ld.shared.u32 	%r984, [%r10+1408];
	ld.shared.u32 	%r985, [%r10+1536];
	ld.shared.u32 	%r986, [%r10+1664];
	ld.shared.u32 	%r987, [%r10+1792];
	ld.shared.u32 	%r988, [%r10+1920];
	ld.shared.u32 	%r989, [%r10+2048];
	ld.shared.u32 	%r990, [%r10+2176];
	ld.shared.u32 	%r991, [%r10+2304];
	ld.shared.u32 	%r992, [%r10+2432];
	ld.shared.u32 	%r993, [%r10+2560];
	ld.shared.u32 	%r994, [%r10+2688];
	add.s64 	%rd57, %rd4, %rd42;
	st.global.u32 	[%rd57], %r973;
	st.global.u32 	[%rd57+128], %r974;
	st.global.u32 	[%rd57+256], %r975;
	st.global.u32 	[%rd57+384], %r976;
	st.global.u32 	[%rd57+512], %r977;
	st.global.u32 	[%rd57+640], %r978;
	st.global.u32 	[%rd57+768], %r979;
	st.global.u32 	[%rd57+896], %r980;
	st.global.u32 	[%rd57+1024], %r981;
	st.global.u32 	[%rd57+1152], %r982;
	st.global.u32 	[%rd57+1280], %r983;
	st.global.u32 	[%rd57+1408], %r984;
	st.global.u32 	[%rd57+1536], %r985;
	st.global.u32 	[%rd57+1664], %r986;
	st.global.u32 	[%rd57+1792], %r987;
	st.global.u32 	[%rd57+1920], %r988;
	st.global.u32 	[%rd57+2048], %r989;
	st.global.u32 	[%rd57+2176], %r990;
	st.global.u32 	[%rd57+2304], %r991;
	st.global.u32 	[%rd57+2432], %r992;
	st.global.u32 	[%rd57+2560], %r993;
	st.global.u32 	[%rd57+2688], %r994;
	bra.uni 	$L__BB4_143;
$L__BB4_29:
	setp.eq.s32 	%p3, %r6, 0;
	@%p3 bra 	$L__BB4_143;
	mul.wide.u32 	%rd18, %r5, 4;
	add.s64 	%rd19, %rd3, %rd18;
	mov.u32 	%r85, %tid.x;
	ld.global.u32 	%r1034, [%rd19];
	and.b32  	%r242, %r85, 31;
	and.b32  	%r243, %r85, 992;
	mul.lo.s32 	%r244, %r243, 22;
	or.b32  	%r87, %r244, %r242;
	setp.ge.u32 	%p4, %r87, %r6;
	shl.b32 	%r245, %r87, 2;
	cvt.u64.u32 	%rd20, %r245;
	add.s64 	%rd10, %rd19, %rd20;
	mov.u32 	%r1013, %r1034;
	@%p4 bra 	$L__BB4_32;
	ld.global.u32 	%r1013, [%rd10];
$L__BB4_32:
	add.s32 	%r90, %r87, 32;
	setp.ge.u32 	%p5, %r90, %r6;
	mov.u32 	%r1014, %r1034;
	@%p5 bra 	$L__BB4_34;
	ld.global.u32 	%r1014, [%rd10+128];
$L__BB4_34:
	add.s32 	%r93, %r87, 64;
	setp.ge.u32 	%p6, %r93, %r6;
	mov.u32 	%r1015, %r1034;
	@%p6 bra 	$L__BB4_36;
	ld.global.u32 	%r1015, [%rd10+256];
$L__BB4_36:
	add.s32 	%r96, %r87, 96;
	setp.ge.u32 	%p7, %r96, %r6;
	mov.u32 	%r1016, %r1034;
	@%p7 bra 	$L__BB4_38;
	ld.global.u32 	%r1016, [%rd10+384];
$L__BB4_38:
	add.s32 	%r246, %r87, 128;
	setp.ge.u32 	%p8, %r246, %r6;
	mov.u32 	%r1017, %r1034;
	@%p8 bra 	$L__BB4_40;
	ld.global.u32 	%r1017, [%rd10+512];
$L__BB4_40:
	add.s32 	%r247, %r87, 160;
	setp.ge.u32 	%p9, %r247, %r6;
	mov.u32 	%r1018, %r1034;
	@%p9 bra 	$L__BB4_42;
	ld.global.u32 	%r1018, [%rd10+640];
$L__BB4_42:
	add.s32 	%r248, %r87, 192;
	setp.ge.u32 	%p10, %r248, %r6;
	mov.u32 	%r1019, %r1034;
	@%p10 bra 	$L__BB4_44;
	ld.global.u32 	%r1019, [%rd10+768];
$L__BB4_44:
	add.s32 	%r249, %r87, 224;
	setp.ge.u32 	%p11, %r249, %r6;
	mov.u32 	%r1020, %r1034;
	@%p11 bra 	$L__BB4_46;
	ld.global.u32 	%r1020, [%rd10+896];
$L__BB4_46:
	add.s32 	%r250, %r87, 256;
	setp.ge.u32 	%p12, %r250, %r6;
	mov.u32 	%r1021, %r1034;
	@%p12 bra 	$L__BB4_48;
	ld.global.u32 	%r1021, [%rd10+1024];
$L__BB4_48:
	add.s32 	%r251, %r87, 288;
	setp.ge.u32 	%p13, %r251, %r6;
	mov.u32 	%r1022, %r1034;
	@%p13 bra 	$L__BB4_50;
	ld.global.u32 	%r1022, [%rd10+1152];
$L__BB4_50:
	add.s32 	%r111, %r87, 320;
	setp.ge.u32 	%p14, %r111, %r6;
	mov.u32 	%r1023, %r1034;
	@%p14 bra 	$L__BB4_52;
	ld.global.u32 	%r1023, [%rd10+1280];
$L__BB4_52:
	add.s32 	%r114, %r87, 352;
	setp.ge.u32 	%p15, %r114, %r6;
	mov.u32 	%r1024, %r1034;
	@%p15 bra 	$L__BB4_54;
	ld.global.u32 	%r1024, [%rd10+1408];
$L__BB4_54:
	add.s32 	%r117, %r87, 384;
	setp.ge.u32 	%p16, %r117, %r6;
	mov.u32 	%r1025, %r1034;
	@%p16 bra 	$L__BB4_56;
	ld.global.u32 	%r1025, [%rd10+1536];
$L__BB4_56:
	add.s32 	%r120, %r87, 416;
	setp.ge.u32 	%p17, %r120, %r6;
	mov.u32 	%r1026, %r1034;
	@%p17 bra 	$L__BB4_58;
	ld.global.u32 	%r1026, [%rd10+1664];
$L__BB4_58:
	add.s32 	%r252, %r87, 448;
	setp.ge.u32 	%p18, %r252, %r6;
	mov.u32 	%r1027, %r1034;
	@%p18 bra 	$L__BB4_60;
	ld.global.u32 	%r1027, [%rd10+1792];
$L__BB4_60:
	add.s32 	%r253, %r87, 480;
	setp.ge.u32 	%p19, %r253, %r6;
	mov.u32 	%r1028, %r1034;
	@%p19 bra 	$L__BB4_62;
	ld.global.u32 	%r1028, [%rd10+1920];
$L__BB4_62:
	add.s32 	%r254, %r87, 512;
	setp.ge.u32 	%p20, %r254, %r6;
	mov.u32 	%r1029, %r1034;
	@%p20 bra 	$L__BB4_64;
	ld.global.u32 	%r1029, [%rd10+2048];
$L__BB4_64:
	add.s32 	%r129, %r87, 544;
	setp.ge.u32 	%p21, %r129, %r6;
	mov.u32 	%r1030, %r1034;
	@%p21 bra 	$L__BB4_66;
	ld.global.u32 	%r1030, [%rd10+2176];
$L__BB4_66:
	add.s32 	%r132, %r87, 576;
	setp.ge.u32 	%p22, %r132, %r6;
	mov.u32 	%r1031, %r1034;
	@%p22 bra 	$L__BB4_68;
	ld.global.u32 	%r1031, [%rd10+2304];
$L__BB4_68:
	add.s32 	%r255, %r87, 608;
	setp.ge.u32 	%p23, %r255, %r6;
	mov.u32 	%r1032, %r1034;
	@%p23 bra 	$L__BB4_70;
	ld.global.u32 	%r1032, [%rd10+2432];
$L__BB4_70:
	add.s32 	%r256, %r87, 640;
	setp.ge.u32 	%p24, %r256, %r6;
	mov.u32 	%r1033, %r1034;
	@%p24 bra 	$L__BB4_72;
	ld.global.u32 	%r1033, [%rd10+2560];
$L__BB4_72:
	add.s32 	%r139, %r87, 672;
	setp.ge.u32 	%p25, %r139, %r6;
	@%p25 bra 	$L__BB4_74;
	ld.global.u32 	%r1034, [%rd10+2688];
$L__BB4_74:
	// begin inline asm
	mov.u32 %r257, %laneid;
	// end inline asm
	shr.u32 	%r143, %r85, 5;
	mad.lo.s32 	%r258, %r143, 704, %r257;
	shl.b32 	%r259, %r258, 2;
	mov.u32 	%r260, _ZZN3cub18CUB_300001_SM_10006detail4scan16DeviceScanKernelINS2_10policy_hubIjjjjN4cuda3std3__44plusIvEEE10Policy1000EN6thrust24THRUST_300001_SM_1000_NS10device_ptrIjEESF_NS0_13ScanTileStateIjLb1EEES9_NS1_10InputValueIjPjEEjjLb0EjEEvT0_T1_T2_iT3_T4_T5_E12temp_storage;
	add.s32 	%r144, %r260, %r259;
	st.shared.u32 	[%r144], %r1013;
	st.shared.u32 	[%r144+128], %r1014;
	st.shared.u32 	[%r144+256], %r1015;
	st.shared.u32 	[%r144+384], %r1016;
	st.shared.u32 	[%r144+512], %r1017;
	st.shared.u32 	[%r144+640], %r1018;
	st.shared.u32 	[%r144+768], %r1019;
	st.shared.u32 	[%r144+896], %r1020;
	st.shared.u32 	[%r144+1024], %r1021;
	st.shared.u32 	[%r144+1152], %r1022;
	st.shared.u32 	[%r144+1280], %r1023;
	st.shared.u32 	[%r144+1408], %r1024;
	st.shared.u32 	[%r144+1536], %r1025;
	st.shared.u32 	[%r144+1664], %r1026;
	st.shared.u32 	[%r144+1792], %r1027;
	st.shared.u32 	[%r144+1920], %r1028;
	st.shared.u32 	[%r144+2048], %r1029;
	st.shared.u32 	[%r144+2176], %r1030;
	st.shared.u32 	[%r144+2304], %r1031;
	st.shared.u32 	[%r144+2432], %r1032;
	st.shared.u32 	[%r144+2560], %r1033;
	st.shared.u32 	[%r144+2688], %r1034;
	bar.warp.sync 	-1;
	mad.lo.s32 	%r145, %r257, 84, %r144;
	ld.shared.v2.u32 	{%r146, %r147}, [%r145];
	ld.shared.v2.u32 	{%r148, %r149}, [%r145+8];
	ld.shared.v2.u32 	{%r150, %r151}, [%r145+16];
	ld.shared.v2.u32 	{%r152, %r153}, [%r145+24];
	ld.shared.v2.u32 	{%r154, %r155}, [%r145+32];
	ld.shared.v2.u32 	{%r156, %r157}, [%r145+40];
	ld.shared.v2.u32 	{%r158, %r159}, [%r145+48];
	ld.shared.v2.u32 	{%r160, %r161}, [%r145+56];
	ld.shared.v2.u32 	{%r162, %r163}, [%r145+64];
	ld.shared.v2.u32 	{%r164, %r165}, [%r145+72];
	ld.shared.v2.u32 	{%r166, %r167}, [%r145+80];
	bar.sync 	0;
	setp.ne.s32 	%p26, %r998, 0;
	@%p26 bra 	$L__BB4_78;
	add.s32 	%r490, %r147, %r146;
	add.s32 	%r491, %r148, %r490;
	add.s32 	%r492, %r149, %r491;
	add.s32 	%r493, %r150, %r492;
	add.s32 	%r494, %r151, %r493;
	add.s32 	%r495, %r152, %r494;
	add.s32 	%r496, %r153, %r495;
	add.s32 	%r497, %r154, %r496;
	add.s32 	%r498, %r155, %r497;
	add.s32 	%r499, %r156, %r498;
	add.s32 	%r500, %r157, %r499;
	add.s32 	%r501, %r158, %r500;
	add.s32 	%r502, %r159, %r501;
	add.s32 	%r503, %r160, %r502;
	add.s32 	%r504, %r161, %r503;
	add.s32 	%r505, %r162, %r504;
	add.s32 	%r506, %r163, %r505;
	add.s32 	%r507, %r164, %r506;
	add.s32 	%r508, %r165, %r507;
	add.s32 	%r509, %r166, %r508;
	add.s32 	%r464, %r167, %r509;
	mov.b32 	%r462, 1;
	mov.b32 	%r487, 0;
	mov.b32 	%r489, -1;
	// begin inline asm
	{  .reg .u32 r0;  .reg .pred p;  shfl.sync.up.b32 r0|p, %r464, %r462, %r487, %r489;  @p add.u32 r0, r0, %r464;  mov.u32 %r460, r0;}
	// end inline asm
	mov.b32 	%r468, 2;
	// begin inline asm
	{  .reg .u32 r0;  .reg .pred p;  shfl.sync.up.b32 r0|p, %r460, %r468, %r487, %r489;  @p add.u32 r0, r0, %r460;  mov.u32 %r466, r0;}
	// end inline asm
	mov.b32 	%r474, 4;
	// begin inline asm
	{  .reg .u32 r0;  .reg .pred p;  shfl.sync.up.b32 r0|p, %r466, %r474, %r487, %r489;  @p add.u32 r0, r0, %r466;  mov.u32 %r472, r0;}
	// end inline asm
	mov.b32 	%r480, 8;
	// begin inline asm
	{  .reg .u32 r0;  .reg .pred p;  shfl.sync.up.b32 r0|p, %r472, %r480, %r487, %r489;  @p add.u32 r0, r0, %r472;  mov.u32 %r478, r0;}
	// end inline asm
	mov.b32 	%r486, 16;
	// begin inline asm
	{  .reg .u32 r0;  .reg .pred p;  shfl.sync.up.b32 r0|p, %r478, %r486, %r487, %r489;  @p add.u32 r0, r0, %r478;  mov.u32 %r484, r0;}
	// end inline asm
	setp.ne.s32 	%p68, %r257, 31;
	@%p68 bra 	$L__BB4_77;
	shl.b32 	%r510, %r143, 2;
	mov.u32 	%r511, _ZZN3cub18CUB_300001_SM_10006detail4scan16DeviceScanKernelINS2_10policy_hubIjjjjN4cuda3std3__44plusIvEEE10Policy1000EN6thrust24THRUST_300001_SM_1000_NS10device_ptrIjEESF_NS0_13ScanTileStateIjLb1EEES9_NS1_10InputValueIjPjEEjjLb0EjEEvT0_T1_T2_iT3_T4_T5_E12temp_storage;
	add.s32 	%r512, %r511, %r510;
	st.shared.u32 	[%r512+16], %r484;
$L__BB4_77:
	bar.sync 	0;
	ld.shared.v4.u32 	{%r513, %r514, %r515, %r516}, [_ZZN3cub18CUB_300001_SM_10006detail4scan16DeviceScanKernelINS2_10policy_hubIjjjjN4cuda3std3__44plusIvEEE10Policy1000EN6thrust24THRUST_300001_SM_1000_NS10device_ptrIjEESF_NS0_13ScanTileStateIjLb1EEES9_NS1_10InputValueIjPjEEjjLb0EjEEvT0_T1_T2_iT3_T4_T5_E12temp_storage+16];
	add.s32 	%r517, %r514, %r513;
	setp.eq.s32 	%p69, %r143, 2;
	selp.b32 	%r518, %r517, %r513, %p69;
	add.s32 	%r519, %r517, %r515;
	setp.eq.s32 	%p70, %r143, 3;
	selp.b32 	%r520, %r519, %r518, %p70;
	add.s32 	%r521, %r519, %r516;
	setp.eq.s32 	%p71, %r143, 4;
	selp.b32 	%r522, %r521, %r520, %p71;
	ld.shared.v4.u32 	{%r523, %r524, %r525, %r526}, [_ZZN3cub18CUB_300001_SM_10006detail4scan16DeviceScanKernelINS2_10policy_hubIjjjjN4cuda3std3__44plusIvEEE10Policy1000EN6thrust24THRUST_300001_SM_1000_NS10device_ptrIjEESF_NS0_13ScanTileStateIjLb1EEES9_NS1_10InputValueIjPjEEjjLb0EjEEvT0_T1_T2_iT3_T4_T5_E12temp_storage+32];
	add.s32 	%r527, %r521, %r523;
	setp.eq.s32 	%p72, %r143, 5;
	selp.b32 	%r528, %r527, %r522, %p72;
	add.s32 	%r529, %r527, %r524;
	setp.eq.s32 	%p73, %r143, 6;
	selp.b32 	%r530, %r529, %r528, %p73;
	add.s32 	%r531, %r529, %r525;
	setp.eq.s32 	%p74, %r143, 7;
	selp.b32 	%r532, %r531, %r530, %p74;
	add.s32 	%r533, %r531, %r526;
	setp.eq.s32 	%p75, %r143, 8;
	selp.b32 	%r534, %r533, %r532, %p75;
	.pragma "used_bytes_mask 4095";
	ld.shared.v4.u32 	{%r535, %r536, %r537, %r538}, [_ZZN3cub18CUB_300001_SM_10006detail4scan16DeviceScanKernelINS2_10policy_hubIjjjjN4cuda3std3__44plusIvEEE10Policy1000EN6thrust24THRUST_300001_SM_1000_NS10device_ptrIjEESF_NS0_13ScanTileStateIjLb1EEES9_NS1_10InputValueIjPjEEjjLb0EjEEvT0_T1_T2_iT3_T4_T5_E12temp_storage+48];
	add.s32 	%r539, %r533, %r535;
	setp.eq.s32 	%p76, %r143, 9;
	selp.b32 	%r540, %r539, %r534, %p76;
	add.s32 	%r541, %r539, %r536;
	setp.eq.s32 	%p77, %r143, 10;
	selp.b32 	%r542, %r541, %r540, %p77;
	add.s32 	%r543, %r541, %r537;
	setp.eq.s32 	%p78, %r143, 11;
	selp.b32 	%r544, %r543, %r542, %p78;
	setp.lt.u32 	%p79, %r85, 32;
	selp.b32 	%r545, 0, %r544, %p79;
	setp.eq.s32 	%p80, %r257, 0;
	sub.s32 	%r546, %r484, %r464;
	selp.b32 	%r547, 0, %r546, %p80;
	add.s32 	%r548, %r547, %r997;
	add.s32 	%r1049, %r548, %r545;
	bra.uni 	$L__BB4_97;
$L__BB4_78:
	add.s32 	%r291, %r147, %r146;
	add.s32 	%r292, %r148, %r291;
	add.s32 	%r293, %r149, %r292;
	add.s32 	%r294, %r150, %r293;
	add.s32 	%r295, %r151, %r294;
	add.s32 	%r296, %r152, %r295;
	add.s32 	%r297, %r153, %r296;
	add.s32 	%r298, %r154, %r297;
	add.s32 	%r299, %r155, %r298;
	add.s32 	%r300, %r156, %r299;
	add.s32 	%r301, %r157, %r300;
	add.s32 	%r302, %r158, %r301;
	add.s32 	%r303, %r159, %r302;
	add.s32 	%r304, %r160, %r303;
	add.s32 	%r305, %r161, %r304;
	add.s32 	%r306, %r162, %r305;
	add.s32 	%r307, %r163, %r306;
	add.s32 	%r308, %r164, %r307;
	add.s32 	%r309, %r165, %r308;
	add.s32 	%r310, %r166, %r309;
	add.s32 	%r265, %r167, %r310;
	mov.b32 	%r263, 1;
	mov.b32 	%r288, 0;
	mov.b32 	%r290, -1;
	// begin inline asm
	{  .reg .u32 r0;  .reg .pred p;  shfl.sync.up.b32 r0|p, %r265, %r263, %r288, %r290;  @p add.u32 r0, r0, %r265;  mov.u32 %r261, r0;}
	// end inline asm
	mov.b32 	%r269, 2;
	// begin inline asm
	{  .reg .u32 r0;  .reg .pred p;  shfl.sync.up.b32 r0|p, %r261, %r269, %r288, %r290;  @p add.u32 r0, r0, %r261;  mov.u32 %r267, r0;}
	// end inline asm
	mov.b32 	%r275, 4;
	// begin inline asm
	{  .reg .u32 r0;  .reg .pred p;  shfl.sync.up.b32 r0|p, %r267, %r275, %r288, %r290;  @p add.u32 r0, r0, %r267;  mov.u32 %r273, r0;}
	// end inline asm
	mov.b32 	%r281, 8;
	// begin inline asm
	{  .reg .u32 r0;  .reg .pred p;  shfl.sync.up.b32 r0|p, %r273, %r281, %r288, %r290;  @p add.u32 r0, r0, %r273;  mov.u32 %r279, r0;}
	// end inline asm
	mov.b32 	%r287, 16;
	// begin inline asm
	{  .reg .u32 r0;  .reg .pred p;  shfl.sync.up.b32 r0|p, %r279, %r287, %r288, %r290;  @p add.u32 r0, r0, %r279;  mov.u32 %r285, r0;}
	// end inline asm
	setp.ne.s32 	%p27, %r257, 31;
	@%p27 bra 	$L__BB4_80;
	shl.b32 	%r311, %r143, 2;
	mov.u32 	%r312, _ZZN3cub18CUB_300001_SM_10006detail4scan16DeviceScanKernelINS2_10policy_hubIjjjjN4cuda3std3__44plusIvEEE10Policy1000EN6thrust24THRUST_300001_SM_1000_NS10device_ptrIjEESF_NS0_13ScanTileStateIjLb1EEES9_NS1_10InputValueIjPjEEjjLb0EjEEvT0_T1_T2_iT3_T4_T5_E12temp_storage;
	add.s32 	%r313, %r312, %r311;
	st.shared.u32 	[%r313+16], %r285;
$L__BB4_80:
	sub.s32 	%r314, %r285, %r265;
	bar.sync 	0;
	ld.shared.v4.u32 	{%r315, %r316, %r317, %r318}, [_ZZN3cub18CUB_300001_SM_10006detail4scan16DeviceScanKernelINS2_10policy_hubIjjjjN4cuda3std3__44plusIvEEE10Policy1000EN6thrust24THRUST_300001_SM_1000_NS10device_ptrIjEESF_NS0_13ScanTileStateIjLb1EEES9_NS1_10InputValueIjPjEEjjLb0EjEEvT0_T1_T2_iT3_T4_T5_E12temp_storage+16];
	add.s32 	%r319, %r316, %r315;
	setp.eq.s32 	%p28, %r143, 2;
	selp.b32 	%r320, %r319, %r315, %p28;
	add.s32 	%r321, %r319, %r317;
	setp.eq.s32 	%p29, %r143, 3;
	selp.b32 	%r322, %r321, %r320, %p29;
	add.s32 	%r323, %r321, %r318;
	setp.eq.s32 	%p30, %r143, 4;
	selp.b32 	%r324, %r323, %r322, %p30;
	ld.shared.v4.u32 	{%r325, %r326, %r327, %r328}, [_ZZN3cub18CUB_300001_SM_10006detail4scan16DeviceScanKernelINS2_10policy_hubIjjjjN4cuda3std3__44plusIvEEE10Policy1000EN6thrust24THRUST_300001_SM_1000_NS10device_ptrIjEESF_NS0_13ScanTileStateIjLb1EEES9_NS1_10InputValueIjPjEEjjLb0EjEEvT0_T1_T2_iT3_T4_T5_E12temp_storage+32];
	add.s32 	%r329, %r323, %r325;
	setp.eq.s32 	%p31, %r143, 5;
	selp.b32 	%r330, %r329, %r324, %p31;
	add.s32 	%r331, %r329, %r326;
	setp.eq.s32 	%p32, %r143, 6;
	selp.b32 	%r332, %r331, %r330, %p32;
	add.s32 	%r333, %r331, %r327;
	setp.eq.s32 	%p33, %r143, 7;
	selp.b32 	%r334, %r333, %r332, %p33;
	add.s32 	%r335, %r333, %r328;
	setp.eq.s32 	%p34, %r143, 8;
	selp.b32 	%r336, %r335, %r334, %p34;
	ld.shared.v4.u32 	{%r337, %r338, %r339, %r340}, [_ZZN3cub18CUB_300001_SM_10006detail4scan16DeviceScanKernelINS2_10policy_hubIjjjjN4cuda3std3__44plusIvEEE10Policy1000EN6thrust24THRUST_300001_SM_1000_NS10device_ptrIjEESF_NS0_13ScanTileStateIjLb1EEES9_NS1_10InputValueIjPjEEjjLb0EjEEvT0_T1_T2_iT3_T4_T5_E12temp_storage+48];
	add.s32 	%r341, %r335, %r337;
	setp.eq.s32 	%p35, %r143, 9;
	selp.b32 	%r342, %r341, %r336, %p35;
	add.s32 	%r343, %r341, %r338;
	setp.eq.s32 	%p36, %r143, 10;
	selp.b32 	%r344, %r343, %r342, %p36;
	add.s32 	%r345, %r343, %r339;
	setp.eq.s32 	%p37, %r143, 11;
	selp.b32 	%r346, %r345, %r344, %p37;
	add.s32 	%r173, %r345, %r340;
	setp.gt.u32 	%p38, %r85, 31;
	setp.lt.u32 	%p39, %r85, 32;
	setp.eq.s32 	%p40, %r257, 0;
	selp.b32 	%r347, 0, %r314, %p40;
	add.s32 	%r1048, %r346, %r347;
	selp.b32 	%r175, %r314, %r1048, %p39;
	@%p38 bra 	$L__BB4_96;
	setp.ne.s32 	%p41, %r85, 0;
	mul.wide.s32 	%rd21, %r998, 8;
	add.s64 	%rd11, %rd16, %rd21;
	@%p41 bra 	$L__BB4_83;
	st.shared.u32 	[_ZZN3cub18CUB_300001_SM_10006detail4scan16DeviceScanKernelINS2_10policy_hubIjjjjN4cuda3std3__44plusIvEEE10Policy1000EN6thrust24THRUST_300001_SM_1000_NS10device_ptrIjEESF_NS0_13ScanTileStateIjLb1EEES9_NS1_10InputValueIjPjEEjjLb0EjEEvT0_T1_T2_iT3_T4_T5_E12temp_storage+12], %r173;
	add.s64 	%rd22, %rd11, 256;
	mov.b32 	%r348, 100;
	// begin inline asm
	st.relaxed.gpu.v2.u32 [%rd22], {%r348, %r173};
	// end inline asm
$L__BB4_83:
	not.b32 	%r354, %r85;
	add.s32 	%r1043, %r998, %r354;
	mov.b32 	%r350, 830;
	// begin inline asm
	nanosleep.u32 %r350;
	// end inline asm
	mul.wide.s32 	%rd24, %r1043, 8;
	add.s64 	%rd25, %rd16, %rd24;
	add.s64 	%rd23, %rd25, 256;
	// begin inline asm
	ld.relaxed.gpu.v2.u32 {%r1045, %r1037}, [%rd23];
	// end inline asm
	mov.b32 	%r1038, 952;
$L__BB4_84:
	setp.eq.s32 	%p42, %r1045, 99;
	mov.b32 	%r355, -1;
	vote.sync.any.pred 	%p43, %p42, %r355;
	not.pred 	%p44, %p43;
	@%p44 bra 	$L__BB4_86;
	mul.lo.s32 	%r458, %r998, 16807;
	and.b32  	%r998, %r458, 2147483647;
	add.s32 	%r459, %r1038, 1;
	rem.u32 	%r455, %r998, %r459;
	// begin inline asm
	nanosleep.u32 %r455;
	// end inline asm
	shr.u32 	%r1038, %r1038, 1;
	// begin inline asm
	ld.relaxed.gpu.v2.u32 {%r1045, %r1037}, [%rd23];
	// end inline asm
	bra.uni 	$L__BB4_84;
$L__BB4_86:
	setp.eq.s32 	%p45, %r1045, 101;
	mov.b32 	%r382, -1;
	vote.sync.ballot.b32 	%r384, %p45, %r382;
	// begin inline asm
	mov.u32 %r357, %lanemask_ge;
	// end inline asm
	and.b32  	%r385, %r384, %r357;
	or.b32  	%r386, %r385, -2147483648;
	add.s32 	%r387, %r386, -1;
	not.b32 	%r388, %r386;
	and.b32  	%r389, %r388, %r387;
	popc.b32 	%r361, %r389;
	mov.b32 	%r360, 1;
	// begin inline asm
	shfl.sync.down.b32 %r358, %r1037, %r360, %r361, %r382;
	// end inline asm
	setp.lt.s32 	%p47, %r257, %r361;
	selp.b32 	%r390, %r358, 0, %p47;
	add.s32 	%r364, %r390, %r1037;
	mov.b32 	%r365, 2;
	// begin inline asm
	shfl.sync.down.b32 %r363, %r364, %r365, %r361, %r382;
	// end inline asm
	add.s32 	%r391, %r257, 2;
	setp.gt.s32 	%p48, %r391, %r361;
	selp.b32 	%r392, 0, %r363, %p48;
	add.s32 	%r369, %r364, %r392;
	mov.b32 	%r370, 4;
	// begin inline asm
	shfl.sync.down.b32 %r368, %r369, %r370, %r361, %r382;
	// end inline asm
	add.s32 	%r393, %r257, 4;
	setp.gt.s32 	%p49, %r393, %r361;
	selp.b32 	%r394, 0, %r368, %p49;
	add.s32 	%r374, %r369, %r394;
	mov.b32 	%r375, 8;
	// begin inline asm
	shfl.sync.down.b32 %r373, %r374, %r375, %r361, %r382;
	// end inline asm
	add.s32 	%r395, %r257, 8;
	setp.gt.s32 	%p50, %r395, %r361;
	selp.b32 	%r396, 0, %r373, %p50;
	add.s32 	%r379, %r374, %r396;
	mov.b32 	%r380, 16;
	// begin inline asm
	shfl.sync.down.b32 %r378, %r379, %r380, %r361, %r382;
	// end inline asm
	add.s32 	%r397, %r257, 16;
	setp.gt.s32 	%p51, %r397, %r361;
	selp.b32 	%r398, 0, %r378, %p51;
	add.s32 	%r1041, %r379, %r398;
	add.s64 	%rd12, %rd16, 256;
	mov.b32 	%r1039, 952;
$L__BB4_87:
	setp.ne.s32 	%p52, %r1045, 101;
	mov.b32 	%r399, -1;
	vote.sync.all.pred 	%p53, %p52, %r399;
	not.pred 	%p54, %p53;
	@%p54 bra 	$L__BB4_92;
	shr.u32 	%r1039, %r1039, 1;
	mul.wide.s32 	%rd28, %r1043, 8;
	add.s64 	%rd29, %rd12, %rd28;
	add.s64 	%rd27, %rd29, -256;
	// begin inline asm
	ld.relaxed.gpu.v2.u32 {%r1045, %r1046}, [%rd27];
	// end inline asm
	mov.u32 	%r1047, %r1039;
$L__BB4_89:
	setp.eq.s32 	%p58, %r1045, 99;
	mov.b32 	%r407, -1;
	vote.sync.any.pred 	%p59, %p58, %r407;
	not.pred 	%p60, %p59;
	@%p60 bra 	$L__BB4_91;
	mul.lo.s32 	%r453, %r998, 16807;
	and.b32  	%r998, %r453, 2147483647;
	add.s32 	%r454, %r1047, 1;
	rem.u32 	%r450, %r998, %r454;
	// begin inline asm
	nanosleep.u32 %r450;
	// end inline asm
	shr.u32 	%r1047, %r1047, 1;
	// begin inline asm
	ld.relaxed.gpu.v2.u32 {%r1045, %r1046}, [%rd27];
	// end inline asm
	bra.uni 	$L__BB4_89;
$L__BB4_91:
	setp.eq.s32 	%p61, %r1045, 101;
	mov.b32 	%r433, -1;
	vote.sync.ballot.b32 	%r434, %p61, %r433;
	and.b32  	%r435, %r434, %r357;
	or.b32  	%r436, %r435, -2147483648;
	add.s32 	%r437, %r436, -1;
	not.b32 	%r438, %r436;
	and.b32  	%r439, %r438, %r437;
	popc.b32 	%r412, %r439;
	mov.b32 	%r411, 1;
	// begin inline asm
	shfl.sync.down.b32 %r409, %r1046, %r411, %r412, %r433;
	// end inline asm
	setp.lt.s32 	%p63, %r257, %r412;
	selp.b32 	%r440, %r409, 0, %p63;
	add.s32 	%r415, %r440, %r1046;
	mov.b32 	%r416, 2;
	// begin inline asm
	shfl.sync.down.b32 %r414, %r415, %r416, %r412, %r433;
	// end inline asm
	add.s32 	%r441, %r257, 2;
	setp.gt.s32 	%p64, %r441, %r412;
	selp.b32 	%r442, 0, %r414, %p64;
	add.s32 	%r420, %r415, %r442;
	mov.b32 	%r421, 4;
	// begin inline asm
	shfl.sync.down.b32 %r419, %r420, %r421, %r412, %r433;
	// end inline asm
	add.s32 	%r443, %r257, 4;
	setp.gt.s32 	%p65, %r443, %r412;
	selp.b32 	%r444, 0, %r419, %p65;
	add.s32 	%r425, %r420, %r444;
	mov.b32 	%r426, 8;
	// begin inline asm
	shfl.sync.down.b32 %r424, %r425, %r426, %r412, %r433;
	// end inline asm
	add.s32 	%r445, %r257, 8;
	setp.gt.s32 	%p66, %r445, %r412;
	selp.b32 	%r446, 0, %r424, %p66;
	add.s32 	%r430, %r425, %r446;
	mov.b32 	%r431, 16;
	// begin inline asm
	shfl.sync.down.b32 %r429, %r430, %r431, %r412, %r433;
	// end inline asm
	add.s32 	%r447, %r257, 16;
	setp.gt.s32 	%p67, %r447, %r412;
	selp.b32 	%r448, 0, %r429, %p67;
	add.s32 	%r449, %r448, %r1041;
	add.s32 	%r1041, %r449, %r430;
	add.s32 	%r1043, %r1043, -32;
	bra.uni 	$L__BB4_87;
$L__BB4_92:
	@%p41 bra 	$L__BB4_94;
	add.s32 	%r402, %r1041, %r173;
	add.s64 	%rd26, %rd11, 256;
	mov.b32 	%r401, 101;
	// begin inline asm
	st.relaxed.gpu.v2.u32 [%rd26], {%r401, %r402};
	// end inline asm
	st.shared.u32 	[_ZZN3cub18CUB_300001_SM_10006detail4scan16DeviceScanKernelINS2_10policy_hubIjjjjN4cuda3std3__44plusIvEEE10Policy1000EN6thrust24THRUST_300001_SM_1000_NS10device_ptrIjEESF_NS0_13ScanTileStateIjLb1EEES9_NS1_10InputValueIjPjEEjjLb0EjEEvT0_T1_T2_iT3_T4_T5_E12temp_storage+4], %r1041;
	st.shared.u32 	[_ZZN3cub18CUB_300001_SM_10006detail4scan16DeviceScanKernelINS2_10policy_hubIjjjjN4cuda3std3__44plusIvEEE10Policy1000EN6thrust24THRUST_300001_SM_1000_NS10device_ptrIjEESF_NS0_13ScanTileStateIjLb1EEES9_NS1_10InputValueIjPjEEjjLb0EjEEvT0_T1_T2_iT3_T4_T5_E12temp_storage+8], %r402;
$L__BB4_94:
	setp.ne.s32 	%p56, %r257, 0;
	mov.u32 	%r1048, %r175;
	@%p56 bra 	$L__BB4_96;
	st.shared.u32 	[_ZZN3cub18CUB_300001_SM_10006detail4scan16DeviceScanKernelINS2_10policy_hubIjjjjN4cuda3std3__44plusIvEEE10Policy1000EN6thrust24THRUST_300001_SM_1000_NS10device_ptrIjEESF_NS0_13ScanTileStateIjLb1EEES9_NS1_10InputValueIjPjEEjjLb0EjEEvT0_T1_T2_iT3_T4_T5_E12temp_storage+76], %r1041;
	mov.u32 	%r1048, %r1041;
$L__BB4_96:
	bar.sync 	0;
	setp.eq.s32 	%p57, %r85, 0;
	ld.shared.u32 	%r403, [_ZZN3cub18CUB_300001_SM_10006detail4scan16DeviceScanKernelINS2_10policy_hubIjjjjN4cuda3std3__44plusIvEEE10Policy1000EN6thrust24THRUST_300001_SM_1000_NS10device_ptrIjEESF_NS0_13ScanTileStateIjLb1EEES9_NS1_10InputValueIjPjEEjjLb0EjEEvT0_T1_T2_iT3_T4_T5_E12temp_storage+76];
	selp.b32 	%r404, 0, %r403, %p57;
	add.s32 	%r1049, %r404, %r1048;
$L__BB4_97:
	add.s32 	%r549, %r1049, %r146;
	add.s32 	%r550, %r147, %r549;
	add.s32 	%r551, %r148, %r550;
	add.s32 	%r552, %r149, %r551;
	add.s32 	%r553, %r150, %r552;
	add.s32 	%r554, %r151, %r553;
	add.s32 	%r555, %r152, %r554;
	add.s32 	%r556, %r153, %r555;
	add.s32 	%r557, %r154, %r556;
	add.s32 	%r558, %r155, %r557;
	add.s32 	%r559, %r156, %r558;
	add.s32 	%r560, %r157, %r559;
	add.s32 	%r561, %r158, %r560;
	add.s32 	%r562, %r159, %r561;
	add.s32 	%r563, %r160, %r562;
	add.s32 	%r564, %r161, %r563;
	add.s32 	%r565, %r162, %r564;
	add.s32 	%r566, %r163, %r565;
	add.s32 	%r567, %r164, %r566;
	add.s32 	%r568, %r165, %r567;
	add.s32 	%r569, %r166, %r568;
	bar.sync 	0;
	st.shared.v2.u32 	[%r145], {%r1049, %r549};
	st.shared.v2.u32 	[%r145+8], {%r550, %r551};
	st.shared.v2.u32 	[%r145+16], {%r552, %r553};
	st.shared.v2.u32 	[%r145+24], {%r554, %r555};
	st.shared.v2.u32 	[%r145+32], {%r556, %r557};
	st.shared.v2.u32 	[%r145+40], {%r558, %r559};
	st.shared.v2.u32 	[%r145+48], {%r560, %r561};
	st.shared.v2.u32 	[%r145+56], {%r562, %r563};
	st.shared.v2.u32 	[%r145+64], {%r564, %r565};
	st.shared.v2.u32 	[%r145+72], {%r566, %r567};
	st.shared.v2.u32 	[%r145+80], {%r568, %r569};
	bar.warp.sync 	-1;
	ld.shared.u32 	%r214, [%r144];
	ld.shared.u32 	%r215, [%r144+128];
	ld.shared.u32 	%r216, [%r144+256];
	ld.shared.u32 	%r217, [%r144+384];
	ld.shared.u32 	%r218, [%r144+512];
	ld.shared.u32 	%r219, [%r144+640];
	ld.shared.u32 	%r220, [%r144+768];
	ld.shared.u32 	%r221, [%r144+896];
	ld.shared.u32 	%r222, [%r144+1024];
	ld.shared.u32 	%r223, [%r144+1152];
	ld.shared.u32 	%r224, [%r144+1280];
	ld.shared.u32 	%r225, [%r144+1408];
	ld.shared.u32 	%r226, [%r144+1536];
	ld.shared.u32 	%r227, [%r144+1664];
	ld.shared.u32 	%r228, [%r144+1792];
	ld.shared.u32 	%r229, [%r144+1920];
	ld.shared.u32 	%r230, [%r144+2048];
	ld.shared.u32 	%r231, [%r144+2176];
	ld.shared.u32 	%r232, [%r144+2304];
	ld.shared.u32 	%r233, [%r144+2432];
	ld.shared.u32 	%r234, [%r144+2560];
	ld.shared.u32 	%r235, [%r144+2688];
	setp.ne.s32 	%p81, %r85, 0;
	@%p81 bra 	$L__BB4_99;
	st.volatile.shared.u32 	[_ZZN3cub18CUB_300001_SM_10006detail4scan16DeviceScanKernelINS2_10policy_hubIjjjjN4cuda3std3__44plusIvEEE10Policy1000EN6thrust24THRUST_300001_SM_1000_NS10device_ptrIjEESF_NS0_13ScanTileStateIjLb1EEES9_NS1_10InputValueIjPjEEjjLb0EjEEvT0_T1_T2_iT3_T4_T5_E12temp_storage+33792], %r6;
$L__BB4_99:
	ld.param.u32 	%r996, [_ZN3cub18CUB_300001_SM_10006detail4scan16DeviceScanKernelINS2_10policy_hubIjjjjN4cuda3std3__44plusIvEEE10Policy1000EN6thrust24THRUST_300001_SM_1000_NS10device_ptrIjEESF_NS0_13ScanTileStateIjLb1EEES9_NS1_10InputValueIjPjEEjjLb0EjEEvT0_T1_T2_iT3_T4_T5__param_3];
	bar.sync 	0;
	ld.volatile.shared.u32 	%r236, [_ZZN3cub18CUB_300001_SM_10006detail4scan16DeviceScanKernelINS2_10policy_hubIjjjjN4cuda3std3__44plusIvEEE10Policy1000EN6thrust24THRUST_300001_SM_1000_NS10device_ptrIjEESF_NS0_13ScanTileStateIjLb1EEES9_NS1_10InputValueIjPjEEjjLb0EjEEvT0_T1_T2_iT3_T4_T5_E12temp_storage+33792];
	cvt.u64.u32 	%rd36, %r87;
	mov.u32 	%r570, %ctaid.x;
	add.s32 	%r571, %r996, %r570;
	mul.lo.s32 	%r572, %r571, 8448;
	cvt.u64.u32 	%rd37, %r572;
	add.s64 	%rd38, %rd36, %rd37;
	setp.ge.s32 	%p82, %r87, %r236;
	shl.b64 	%rd39, %rd38, 2;
	add.s64 	%rd13, %rd4, %rd39;
	@%p82 bra 	$L__BB4_101;
	st.global.u32 	[%rd13], %r214;
$L__BB4_101:
	setp.ge.s32 	%p83, %r90, %r236;
	@%p83 bra 	$L__BB4_103;
	st.global.u32 	[%rd13+128], %r215;
$L__BB4_103:
	setp.ge.s32 	%p84, %r93, %r236;
	@%p84 bra 	$L__BB4_105;
	st.global.u32 	[%rd13+256], %r216;
$L__BB4_105:
	setp.ge.s32 	%p85, %r96, %r236;
	@%p85 bra 	$L__BB4_107;
	st.global.u32 	[%rd13+384], %r217;
$L__BB4_107:
	mov.u32 	%r573, %tid.x;
	and.b32  	%r574, %r573, 992;
	mul.lo.s32 	%r575, %r574, 22;
	and.b32  	%r576, %r573, 31;
	or.b32  	%r577, %r575, %r576;
	add.s32 	%r578, %r577, 128;
	setp.ge.s32 	%p86, %r578, %r236;
	@%p86 bra 	$L__BB4_109;
	st.global.u32 	[%rd13+512], %r218;
$L__BB4_109:
	add.s32 	%r584, %r577, 160;
	setp.ge.s32 	%p87, %r584, %r236;
	@%p87 bra 	$L__BB4_111;
	st.global.u32 	[%rd13+640], %r219;
$L__BB4_111:
	add.s32 	%r590, %r577, 192;
	setp.ge.s32 	%p88, %r590, %r236;
	@%p88 bra 	$L__BB4_113;
	st.global.u32 	[%rd13+768], %r220;
$L__BB4_113:
	add.s32 	%r596, %r577, 224;
	setp.ge.s32 	%p89, %r596, %r236;
	@%p89 bra 	$L__BB4_115;
	st.global.u32 	[%rd13+896], %r221;
$L__BB4_115:
	add.s32 	%r602, %r577, 256;
	setp.ge.s32 	%p90, %r602, %r236;
	@%p90 bra 	$L__BB4_117;
	st.global.u32 	[%rd13+1024], %r222;
$L__BB4_117:
	add.s32 	%r608, %r577, 288;
	setp.ge.s32 	%p91, %r608, %r236;
	@%p91 bra 	$L__BB4_119;
	st.global.u32 	[%rd13+1152], %r223;
$L__BB4_119:
	setp.ge.s32 	%p92, %r111, %r236;
	@%p92 bra 	$L__BB4_121;
	st.global.u32 	[%rd13+1280], %r224;
$L__BB4_121:
	setp.ge.s32 	%p93, %r114, %r236;
	@%p93 bra 	$L__BB4_123;
	st.global.u32 	[%rd13+1408], %r225;
$L__BB4_123:
	setp.ge.s32 	%p94, %r117, %r236;
	@%p94 bra 	$L__BB4_125;
	st.global.u32 	[%rd13+1536], %r226;
$L__BB4_125:
	setp.ge.s32 	%p95, %r120, %r236;
	@%p95 bra 	$L__BB4_127;
	st.global.u32 	[%rd13+1664], %r227;
$L__BB4_127:
	add.s32 	%r614, %r577, 448;
	setp.ge.s32 	%p96, %r614, %r236;
	@%p96 bra 	$L__BB4_129;
	st.global.u32 	[%rd13+1792], %r228;
$L__BB4_129:
	add.s32 	%r620, %r577, 480;
	setp.ge.s32 	%p97, %r620, %r236;
	@%p97 bra 	$L__BB4_131;
	st.global.u32 	[%rd13+1920], %r229;
$L__BB4_131:
	add.s32 	%r626, %r577, 512;
	setp.ge.s32 	%p98, %r626, %r236;
	@%p98 bra 	$L__BB4_133;
	st.global.u32 	[%rd13+2048], %r230;
$L__BB4_133:
	setp.ge.s32 	%p99, %r129, %r236;
	@%p99 bra 	$L__BB4_135;
	st.global.u32 	[%rd13+2176], %r231;
$L__BB4_135:
	setp.ge.s32 	%p100, %r132, %r236;
	@%p100 bra 	$L__BB4_137;
	st.global.u32 	[%rd13+2304], %r232;
$L__BB4_137:
	add.s32 	%r632, %r577, 608;
	setp.ge.s32 	%p101, %r632, %r236;
	@%p101 bra 	$L__BB4_139;
	st.global.u32 	[%rd13+2432], %r233;
$L__BB4_139:
	add.s32 	%r638, %r577, 640;
	setp.ge.s32 	%p102, %r638, %r236;
	@%p102 bra 	$L__BB4_141;
	st.global.u32 	[%rd13+2560], %r234;
$L__BB4_141:
	setp.ge.s32 	%p103, %r139, %r236;
	@%p103 bra 	$L__BB4_143;
	st.global.u32 	[%rd13+2688], %r235;
$L__BB4_143:
	ret;

}
	// .globl	_ZN3cub18CUB_300001_SM_10006detail4scan16DeviceScanKernelINS2_10policy_hubIjjjmN4cuda3std3__44plusIvEEE10Policy1000EN6thrust24THRUST_300001_SM_1000_NS10device_ptrIjEESF_NS0_13ScanTileStateIjLb1EEES9_NS1_10InputValueIjPjEEmjLb0EjEEvT0_T1_T2_iT3_T4_T5_
.visible .entry _ZN3cub18CUB_300001_SM_10006detail4scan16DeviceScanKernelINS2_10policy_hubIjjjmN4cuda3std3__44plusIvEEE10Policy1000EN6thrust24THRUST_300001_SM_1000_NS10device_ptrIjEESF_NS0_13ScanTileStateIjLb1EEES9_NS1_10InputValueIjPjEEmjLb0EjEEvT0_T1_T2_iT3_T4_T5_(
	.param .align 8 .b8 _ZN3cub18CUB_300001_SM_10006detail4scan16DeviceScanKernelINS2_10policy_hubIjjjmN4cuda3std3__44plusIvEEE10Policy1000EN6thrust24THRUST_300001_SM_1000_NS10device_ptrIjEESF_NS0_13ScanTileStateIjLb1EEES9_NS1_10InputValueIjPjEEmjLb0EjEEvT0_T1_T2_iT3_T4_T5__param_0[8],
	.param .align 8 .b8 _ZN3cub18CUB_300001_SM_10006detail4scan16DeviceScanKernelINS2_10policy_hubIjjjmN4cuda3std3__44plusIvEEE10Policy1000EN6thrust24THRUST_300001_SM_1000_NS10device_ptrIjEESF_NS0_13ScanTileStateIjLb1EEES9_NS1_10InputValueIjPjEEmjLb0EjEEvT0_T1_T2_iT3_T4_T5__param_1[8],
	.param .align 8 .b8 _ZN3cub18CUB_300001_SM_10006detail4scan16DeviceScanKernelINS2_10policy_hubIjjjmN4cuda3std3__44plusIvEEE10Policy1000EN6thrust24THRUST_300001_SM_1000_NS10device_ptrIjEESF_NS0_13ScanTileStateIjLb1EEES9_NS1_10InputValueIjPjEEmjLb0EjEEvT0_T1_T2_iT3_T4_T5__param_2[8],
	.param .u32 _ZN3cub18CUB_300001_SM_10006detail4scan16DeviceScanKernelINS2_10policy_hubIjjjmN4cuda3std3__44plusIvEEE10Policy1000EN6thrust24THRUST_300001_SM_1000_NS10device_ptrIjEESF_NS0_13ScanTileStateIjLb1EEES9_NS1_10InputValueIjPjEEmjLb0EjEEvT0_T1_T2_iT3_T4_T5__param_3,
	.param .align 1 .b8 _ZN3cub18CUB_300001_SM_10006detail4scan16DeviceScanKernelINS2_10policy_hubIjjjmN4cuda3std3__44plusIvEEE10Policy1000EN6thrust24THRUST_300001_SM_1000_NS10device_ptrIjEESF_NS0_13ScanTileStateIjLb1EEES9_NS1_10InputValueIjPjEEmjLb0EjEEvT0_T1_T2_iT3_T4_T5__param_4[1],
	.param .align 8 .b8 _ZN3cub18CUB_300001_SM_10006detail4scan16DeviceScanKernelINS2_10policy_hubIjjjmN4cuda3std3__44plusIvEEE10Policy1000EN6thrust24THRUST_300001_SM_1000_NS10device_ptrIjEESF_NS0_13ScanTileStateIjLb1EEES9_NS1_10InputValueIjPjEEmjLb0EjEEvT0_T1_T2_iT3_T4_T5__param_5[16],
	.param .u64 _ZN3cub18CUB_300001_SM_10006detail4scan16DeviceScanKernelINS2_10policy_hubIjjjmN4cuda3std3__44plusIvEEE10Policy1000EN6thrust24THRUST_300001_SM_1000_NS10device_ptrIjEESF_NS0_13ScanTileStateIjLb1EEES9_NS1_10InputValueIjPjEEmjLb0EjEEvT0_T1_T2_iT3_T4_T5__param_6
)
.maxntid 416
{
	.reg .pred 	%p<158>;
	.reg .b16 	%rs<3>;
	.reg .b32 	%r<1003>;
	.reg .b64 	%rd<59>;
	// demoted variable
	.shared .align 16 .b8 _ZZN3cub18CUB_300001_SM_10006detail4scan16DeviceScanKernelINS2_10policy_hubIjjjmN4cuda3std3__44plusIvEEE10Policy1000EN6thrust24THRUST_300001_SM_1000_NS10device_ptrIjEESF_NS0_13ScanTileStateIjLb1EEES9_NS1_10InputValueIjPjEEmjLb0EjEEvT0_T1_T2_iT3_T4_T5_E12temp_storage[31632];
	ld.param.u32 	%r206, [_ZN3cub18CUB_300001_SM_10006detail4scan16DeviceScanKernelINS2_10policy_hubIjjjmN4cuda3std3__44plusIvEEE10Policy1000EN6thrust24THRUST_300001_SM_1000_NS10device_ptrIjEESF_NS0_13ScanTileStateIjLb1EEES9_NS1_10InputValueIjPjEEmjLb0EjEEvT0_T1_T2_iT3_T4_T5__param_5];
	bfe.u32 	%r207, %r206, 0, 8;
	cvt.u16.u32 	%rs1, %r207;
	and.b16  	%rs2, %rs1, 255;
	ld.param.u64 	%rd18, [_ZN3cub18CUB_300001_SM_10006detail4scan16DeviceScanKernelINS2_10policy_hubIjjjmN4cuda3std3__44plusIvEEE10Policy1000EN6thrust24THRUST_300001_SM_1000_NS10device_ptrIjEESF_NS0_13ScanTileStateIjLb1EEES9_NS1_10InputValueIjPjEEmjLb0EjEEvT0_T1_T2_iT3_T4_T5__param_2];
	ld.param.u64 	%rd17, [_ZN3cub18CUB_300001_SM_10006detail4scan16DeviceScanKernelINS2_10policy_hubIjjjmN4cuda3std3__44plusIvEEE10Policy1000EN6thrust24THRUST_300001_SM_1000_NS10device_ptrIjEESF_NS0_13ScanTileStateIjLb1EEES9_NS1_10InputValueIjPjEEmjLb0EjEEvT0_T1_T2_iT3_T4_T5__param_1];
	ld.param.u64 	%rd16, [_ZN3cub18CUB_300001_SM_10006detail4scan16DeviceScanKernelINS2_10policy_hubIjjjmN4cuda3std3__44plusIvEEE10Policy1000EN6thrust24THRUST_300001_SM_1000_NS10device_ptrIjEESF_NS0_13ScanTileStateIjLb1EEES9_NS1_10InputValueIjPjEEmjLb0EjEEvT0_T1_T2_iT3_T4_T5__param_0];
	ld.param.u64 	%rd1, [_ZN3cub18CUB_300001_SM_10006detail4scan16DeviceScanKernelINS2_10policy_hubIjjjmN4cuda3std3__44plusIvEEE10Policy1000EN6thrust24THRUST_300001_SM_1000_NS10device_ptrIjEESF_NS0_13ScanTileStateIjLb1EEES9_NS1_10InputValueIjPjEEmjLb0EjEEvT0_T1_T2_iT3_T4_T5__param_5+8];
	ld.param.u32 	%r205, [_ZN3cub18CUB_300001_SM_10006detail4scan16DeviceScanKernelINS2_10policy_hubIjjjmN4cuda3std3__44plusIvEEE10Policy1000EN6thrust24THRUST_300001_SM_1000_NS10device_ptrIjEESF_NS0_13ScanTileStateIjLb1EEES9_NS1_10InputValueIjPjEEmjLb0EjEEvT0_T1_T2_iT3_T4_T5__param_3];
	ld.param.u64 	%rd19, [_ZN3cub18CUB_300001_SM_10006detail4scan16DeviceScanKernelINS2_10policy_hubIjjjmN4cuda3std3__44plusIvEEE10Policy1000EN6thrust24THRUST_300001_SM_1000_NS10device_ptrIjEESF_NS0_13ScanTileStateIjLb1EEES9_NS1_10InputValueIjPjEEmjLb0EjEEvT0_T1_T2_iT3_T4_T5__param_6];
	setp.eq.s16 	%p1, %rs2, 0;
	@%p1 bra 	$L__BB5_2;
	cvta.to.global.u64 	%rd20, %rd1;
	ld.global.u32 	%r959, [%rd20];
	bra.uni 	$L__BB5_3;
$L__BB5_2:
	cvt.u32.u64 	%r959, %rd1;
$L__BB5_3:
	cvta.to.global.u64 	%rd3, %rd16;
	cvta.to.global.u64 	%rd4, %rd17;
	mov.u32 	%r208, %ctaid.x;
	add.s32 	%r4, %r205, %r208;
	mul.wide.s32 	%rd5, %r4, 7904;
	sub.s64 	%rd6, %rd19, %rd5;
	setp.lt.u64 	%p2, %rd6, 7905;
	@%p2 bra 	$L__BB5_29;
	mov.u32 	%r5, %tid.x;
	and.b32  	%r617, %r5, 31;
	and.b32  	%r618, %r5, 992;
	mul.lo.s32 	%r619, %r618, 19;
	or.b32  	%r620, %r619, %r617;
	cvt.u64.u32 	%rd42, %r620;
	add.s64 	%rd7, %rd5, %rd42;
	shl.b64 	%rd43, %rd7, 2;
	add.s64 	%rd44, %rd3, %rd43;
	ld.global.u32 	%r621, [%rd44];
	ld.global.u32 	%r622, [%rd44+128];
	ld.global.u32 	%r623, [%rd44+256];
	ld.global.u32 	%r624, [%rd44+384];
	ld.global.u32 	%r625, [%rd44+512];
	ld.global.u32 	%r626, [%rd44+640];
	ld.global.u32 	%r627, [%rd44+768];
	ld.global.u32 	%r628, [%rd44+896];
	ld.global.u32 	%r629, [%rd44+1024];
	ld.global.u32 	%r630, [%rd44+1152];
	ld.global.u32 	%r631, [%rd44+1280];
	ld.global.u32 	%r632, [%rd44+1408];
	ld.global.u32 	%r633, [%rd44+1536];
	ld.global.u32 	%r634, [%rd44+1664];
	ld.global.u32 	%r635, [%rd44+1792];
	ld.global.u32 	%r636, [%rd44+1920];
	ld.global.u32 	%r637, [%rd44+2048];
	ld.global.u32 	%r638, [%rd44+2176];
	ld.global.u32 	%r639, [%rd44+2304];
	// begin inline asm
	mov.u32 %r616, %laneid;
	// end inline asm
	shr.u32 	%r7, %r5, 5;
	mad.lo.s32 	%r640, %r7, 608, %r616;
	shl.b32 	%r641, %r640, 2;
	mov.u32 	%r642, _ZZN3cub18CUB_300001_SM_10006detail4scan16DeviceScanKernelINS2_10policy_hubIjjjmN4cuda3std3__44plusIvEEE10Policy1000EN6thrust24THRUST_300001_SM_1000_NS10device_ptrIjEESF_NS0_13ScanTileStateIjLb1EEES9_NS1_10InputValueIjPjEEmjLb0EjEEvT0_T1_T2_iT3_T4_T5_E12temp_storage;
	add.s32 	%r8, %r642, %r641;
	st.shared.u32 	[%r8], %r621;
	st.shared.u32 	[%r8+128], %r622;
	st.shared.u32 	[%r8+256], %r623;
	st.shared.u32 	[%r8+384], %r624;
	st.shared.u32 	[%r8+512], %r625;
	st.shared.u32 	[%r8+640], %r626;
	st.shared.u32 	[%r8+768], %r627;
	st.shared.u32 	[%r8+896], %r628;
	st.shared.u32 	[%r8+1024], %r629;
	st.shared.u32 	[%r8+1152], %r630;
	st.shared.u32 	[%r8+1280], %r631;
	st.shared.u32 	[%r8+1408], %r632;
	st.shared.u32 	[%r8+1536], %r633;
	st.shared.u32 	[%r8+1664], %r634;
	st.shared.u32 	[%r8+1792], %r635;
	st.shared.u32 	[%r8+1920], %r636;
	st.shared.u32 	[%r8+2048], %r637;
	st.shared.u32 	[%r8+2176], %r638;
	st.shared.u32 	[%r8+2304], %r639;
	bar.warp.sync 	-1;
	mad.lo.s32 	%r9, %r616, 72, %r8;
	ld.shared.u32 	%r10, [%r9];
	ld.shared.u32 	%r11, [%r9+4];
	ld.shared.u32 	%r12, [%r9+8];
	ld.shared.u32 	%r13, [%r9+12];
	ld.shared.u32 	%r14, [%r9+16];
	ld.shared.u32 	%r15, [%r9+20];
	ld.shared.u32 	%r16, [%r9+24];
	ld.shared.u32 	%r17, [%r9+28];
	ld.shared.u32 	%r18, [%r9+32];
	ld.shared.u32 	%r19, [%r9+36];
	ld.shared.u32 	%r20, [%r9+40];
	ld.shared.u32 	%r21, [%r9+44];
	ld.shared.u32 	%r22, [%r9+48];
	ld.shared.u32 	%r23, [%r9+52];
	ld.shared.u32 	%r24, [%r9+56];
	ld.shared.u32 	%r25, [%r9+60];
	ld.shared.u32 	%r26, [%r9+64];
	ld.shared.u32 	%r27, [%r9+68];
	ld.shared.u32 	%r28, [%r9+72];
	bar.sync 	0;
	setp.ne.s32 	%p100, %r4, 0;
	@%p100 bra 	$L__BB5_9;
	add.s32 	%r860, %r11, %r10;
	add.s32 	%r861, %r12, %r860;
	add.s32 	%r862, %r13, %r861;
	add.s32 	%r863, %r14, %r862;
	add.s32 	%r864, %r15, %r863;
	add.s32 	%r865, %r16, %r864;
	add.s32 	%r866, %r17, %r865;
	add.s32 	%r867, %r18, %r866;
	add.s32 	%r868, %r19, %r867;
	add.s32 	%r869, %r20, %r868;
	add.s32 	%r870, %r21, %r869;
	add.s32 	%r871, %r22, %r870;
	add.s32 	%r872, %r23, %r871;
	add.s32 	%r873, %r24, %r872;
	add.s32 	%r874, %r25, %r873;
	add.s32 	%r875, %r26, %r874;
	add.s32 	%r876, %r27, %r875;
	add.s32 	%r834, %r28, %r876;
	mov.b32 	%r832, 1;
	mov.b32 	%r857, 0;
	mov.b32 	%r859, -1;
	// begin inline asm
	{  .reg .u32 r0;  .reg .pred p;  shfl.sync.up.b32 r0|p, %r834, %r832, %r857, %r859;  @p add.u32 r0, r0, %r834;  mov.u32 %r830, r0;}
	// end inline asm
	mov.b32 	%r838, 2;
	// begin inline asm
	{  .reg .u32 r0;  .reg .pred p;  shfl.sync.up.b32 r0|p, %r830, %r838, %r857, %r859;  @p add.u32 r0, r0, %r830;  mov.u32 %r836, r0;}
	// end inline asm
	mov.b32 	%r844, 4;
	// begin inline asm
	{  .reg .u32 r0;  .reg .pred p;  shfl.sync.up.b32 r0|p, %r836, %r844, %r857, %r859;  @p add.u32 r0, r0, %r836;  mov.u32 %r842, r0;}
	// end inline asm
	mov.b32 	%r850, 8;
	// begin inline asm
	{  .reg .u32 r0;  .reg .pred p;  shfl.sync.up.b32 r0|p, %r842, %r850, %r857, %r859;  @p add.u32 r0, r0, %r842;  mov.u32 %r848, r0;}
	// end inline asm
	mov.b32 	%r856, 16;
	// begin inline asm
	{  .reg .u32 r0;  .reg .pred p;  shfl.sync.up.b32 r0|p, %r848, %r856, %r857, %r859;  @p add.u32 r0, r0, %r848;  mov.u32 %r854, r0;}
	// end inline asm
	setp.ne.s32 	%p143, %r616, 31;
	@%p143 bra 	$L__BB5_7;
	shl.b32 	%r877, %r7, 2;
	mov.u32 	%r878, _ZZN3cub18CUB_300001_SM_10006detail4scan16DeviceScanKernelINS2_10policy_hubIjjjmN4cuda3std3__44plusIvEEE10Policy1000EN6thrust24THRUST_300001_SM_1000_NS10device_ptrIjEESF_NS0_13ScanTileStateIjLb1EEES9_NS1_10InputValueIjPjEEmjLb0EjEEvT0_T1_T2_iT3_T4_T5_E12temp_storage;
	add.s32 	%r879, %r878, %r877;
	st.shared.u32 	[%r879+16], %r854;
$L__BB5_7:
	bar.sync 	0;
	ld.shared.v4.u32 	{%r880, %r881, %r882, %r883}, [_ZZN3cub18CUB_300001_SM_10006detail4scan16DeviceScanKernelINS2_10policy_hubIjjjmN4cuda3std3__44plusIvEEE10Policy1000EN6thrust24THRUST_300001_SM_1000_NS10device_ptrIjEESF_NS0_13ScanTileStateIjLb1EEES9_NS1_10InputValueIjPjEEmjLb0EjEEvT0_T1_T2_iT3_T4_T5_E12temp_storage+16];
	add.s32 	%r884, %r881, %r880;
	setp.eq.s32 	%p144, %r7, 2;
	selp.b32 	%r885, %r884, %r880, %p144;
	add.s32 	%r886, %r884, %r882;
	setp.eq.s32 	%p145, %r7, 3;
	selp.b32 	%r887, %r886, %r885, %p145;
	add.s32 	%r888, %r886, %r883;
	setp.eq.s32 	%p146, %r7, 4;
	selp.b32 	%r889, %r888, %r887, %p146;
	ld.shared.v4.u32 	{%r890, %r891, %r892, %r893}, [_ZZN3cub18CUB_300001_SM_10006detail4scan16DeviceScanKernelINS2_10policy_hubIjjjmN4cuda3std3__44plusIvEEE10Policy1000EN6thrust24THRUST_300001_SM_1000_NS10device_ptrIjEESF_NS0_13ScanTileStateIjLb1EEES9_NS1_10InputValueIjPjEEmjLb0EjEEvT0_T1_T2_iT3_T4_T5_E12temp_storage+32];
	add.s32 	%r894, %r888, %r890;
	setp.eq.s32 	%p147, %r7, 5;
	selp.b32 	%r895, %r894, %r889, %p147;
	add.s32 	%r896, %r894, %r891;
	setp.eq.s32 	%p148, %r7, 6;
	selp.b32 	%r897, %r896, %r895, %p148;
	add.s32 	%r898, %r896, %r892;
	setp.eq.s32 	%p149, %r7, 7;
	selp.b32 	%r899, %r898, %r897, %p149;
	add.s32 	%r900, %r898, %r893;
	setp.eq.s32 	%p150, %r7, 8;
	selp.b32 	%r901, %r900, %r899, %p150;
	ld.shared.v4.u32 	{%r902, %r903, %r904, %r905}, [_ZZN3cub18CUB_300001_SM_10006detail4scan16DeviceScanKernelINS2_10policy_hubIjjjmN4cuda3std3__44plusIvEEE10Policy1000EN6thrust24THRUST_300001_SM_1000_NS10device_ptrIjEESF_NS0_13ScanTileStateIjLb1EEES9_NS1_10InputValueIjPjEEmjLb0EjEEvT0_T1_T2_iT3_T4_T5_E12temp_storage+48];
	add.s32 	%r906, %r900, %r902;
	setp.eq.s32 	%p151, %r7, 9;
	selp.b32 	%r907, %r906, %r901, %p151;
	add.s32 	%r908, %r906, %r903;
	setp.eq.s32 	%p152, %r7, 10;
	selp.b32 	%r909, %r908, %r907, %p152;
	add.s32 	%r910, %r908, %r904;
	setp.eq.s32 	%p153, %r7, 11;
	selp.b32 	%r911, %r910, %r909, %p153;
	add.s32 	%r912, %r910, %r905;
	setp.eq.s32 	%p154, %r7, 12;
	selp.b32 	%r913, %r912, %r911, %p154;
	ld.shared.u32 	%r914, [_ZZN3cub18CUB_300001_SM_10006detail4scan16DeviceScanKernelINS2_10policy_hubIjjjmN4cuda3std3__44plusIvEEE10Policy1000EN6thrust24THRUST_300001_SM_1000_NS10device_ptrIjEESF_NS0_13ScanTileStateIjLb1EEES9_NS1_10InputValueIjPjEEmjLb0EjEEvT0_T1_T2_iT3_T4_T5_E12temp_storage+64];
	setp.lt.u32 	%p155, %r5, 32;
	selp.b32 	%r915, 0, %r913, %p155;
	setp.eq.s32 	%p156, %r616, 0;
	sub.s32 	%r916, %r854, %r834;
	selp.b32 	%r917, 0, %r916, %p156;
	add.s32 	%r918, %r917, %r959;
	add.s32 	%r971, %r918, %r915;
	add.s32 	%r919, %r914, %r959;
	add.s32 	%r32, %r919, %r912;
	setp.ne.s32 	%p157, %r5, 0;
	@%p157 bra 	$L__BB5_28;
	add.s64 	%rd56, %rd18, 256;
	mov.b32 	%r920, 101;
	// begin inline asm
	st.relaxed.gpu.v2.u32 [%rd56], {%r920, %r32};
	// end inline asm
	bra.uni 	$L__BB5_28;
$L__BB5_9:
	add.s32 	%r673, %r11, %r10;
	add.s32 	%r674, %r12, %r673;
	add.s32 	%r675, %r13, %r674;
	add.s32 	%r676, %r14, %r675;
	add.s32 	%r677, %r15, %r676;
	add.s32 	%r678, %r16, %r677;
	add.s32 	%r679, %r17, %r678;
	add.s32 	%r680, %r18, %r679;
	add.s32 	%r681, %r19, %r680;
	add.s32 	%r682, %r20, %r681;
	add.s32 	%r683, %r21, %r682;
	add.s32 	%r684, %r22, %r683;
	add.s32 	%r685, %r23, %r684;
	add.s32 	%r686, %r24, %r685;
	add.s32 	%r687, %r25, %r686;
	add.s32 	%r688, %r26, %r687;
	add.s32 	%r689, %r27, %r688;
	add.s32 	%r647, %r28, %r689;
	mov.b32 	%r645, 1;
	mov.b32 	%r670, 0;
	mov.b32 	%r672, -1;
	// begin inline asm
	{  .reg .u32 r0;  .reg .pred p;  shfl.sync.up.b32 r0|p, %r647, %r645, %r670, %r672;  @p add.u32 r0, r0, %r647;  mov.u32 %r643, r0;}
	// end inline asm
	mov.b32 	%r651, 2;
	// begin inline asm
	{  .reg .u32 r0;  .reg .pred p;  shfl.sync.up.b32 r0|p, %r643, %r651, %r670, %r672;  @p add.u32 r0, r0, %r643;  mov.u32 %r649, r0;}
	// end inline asm
	mov.b32 	%r657, 4;
	// begin inline asm
	{  .reg .u32 r0;  .reg .pred p;  shfl.sync.up.b32 r0|p, %r649, %r657, %r670, %r672;  @p add.u32 r0, r0, %r649;  mov.u32 %r655, r0;}
	// end inline asm
	mov.b32 	%r663, 8;
	// begin inline asm
	{  .reg .u32 r0;  .reg .pred p;  shfl.sync.up.b32 r0|p, %r655, %r663, %r670, %r672;  @p add.u32 r0, r0, %r655;  mov.u32 %r661, r0;}
	// end inline asm
	mov.b32 	%r669, 16;
	// begin inline asm
	{  .reg .u32 r0;  .reg .pred p;  shfl.sync.up.b32 r0|p, %r661, %r669, %r670, %r672;  @p add.u32 r0, r0, %r661;  mov.u32 %r667, r0;}
	// end inline asm
	setp.ne.s32 	%p101, %r616, 31;
	@%p101 bra 	$L__BB5_11;
	shl.b32 	%r690, %r7, 2;
	mov.u32 	%r691, _ZZN3cub18CUB_300001_SM_10006detail4scan16DeviceScanKernelINS2_10policy_hubIjjjmN4cuda3std3__44plusIvEEE10Policy1000EN6thrust24THRUST_300001_SM_1000_NS10device_ptrIjEESF_NS0_13ScanTileStateIjLb1EEES9_NS1_10InputValueIjPjEEmjLb0EjEEvT0_T1_T2_iT3_T4_T5_E12temp_storage;
	add.s32 	%r692, %r691, %r690;
	st.shared.u32 	[%r692+16], %r667;
$L__BB5_11:
	sub.s32 	%r693, %r667, %r647;
	bar.sync 	0;
	ld.shared.v4.u32 	{%r694, %r695, %r696, %r697}, [_ZZN3cub18CUB_300001_SM_10006detail4scan16DeviceScanKernelINS2_10policy_hubIjjjmN4cuda3std3__44plusIvEEE10Policy1000EN6thrust24THRUST_300001_SM_1000_NS10device_ptrIjEESF_NS0_13ScanTileStateIjLb1EEES9_NS1_10InputValueIjPjEEmjLb0EjEEvT0_T1_T2_iT3_T4_T5_E12temp_storage+16];
	add.s32 	%r698, %r695, %r694;
	setp.eq.s32 	%p102, %r7, 2;
	selp.b32 	%r699, %r698, %r694, %p102;
	add.s32 	%r700, %r698, %r696;
	setp.eq.s32 	%p103, %r7, 3;
	selp.b32 	%r701, %r700, %r699, %p103;
	add.s32 	%r702, %r700, %r697;
	setp.eq.s32 	%p104, %r7, 4;
	selp.b32 	%r703, %r702, %r701, %p104;
	ld.shared.v4.u32 	{%r704, %r705, %r706, %r707}, [_ZZN3cub18CUB_300001_SM_10006detail4scan16DeviceScanKernelINS2_10policy_hubIjjjmN4cuda3std3__44plusIvEEE10Policy1000EN6thrust24THRUST_300001_SM_1000_NS10device_ptrIjEESF_NS0_13ScanTileStateIjLb1EEES9_NS1_10InputValueIjPjEEmjLb0EjEEvT0_T1_T2_iT3_T4_T5_E12temp_storage+32];
	add.s32 	%r708, %r702, %r704;
	setp.eq.s32 	%p105, %r7, 5;
	selp.b32 	%r709, %r708, %r703, %p105;
	add.s32 	%r710, %r708, %r705;
	setp.eq.s32 	%p106, %r7, 6;
	selp.b32 	%r711, %r710, %r709, %p106;
	add.s32 	%r712, %r710, %r706;
	setp.eq.s32 	%p107, %r7, 7;
	selp.b32 	%r713, %r712, %r711, %p107;
	add.s32 	%r714, %r712, %r707;
	setp.eq.s32 	%p108, %r7, 8;
	selp.b32 	%r715, %r714, %r713, %p108;
	ld.shared.v4.u32 	{%r716, %r717, %r718, %r719}, [_ZZN3cub18CUB_300001_SM_10006detail4scan16DeviceScanKernelINS2_10policy_hubIjjjmN4cuda3std3__44plusIvEEE10Policy1000EN6thrust24THRUST_300001_SM_1000_NS10device_ptrIjEESF_NS0_13ScanTileStateIjLb1EEES9_NS1_10InputValueIjPjEEmjLb0EjEEvT0_T1_T2_iT3_T4_T5_E12temp_storage+48];
	add.s32 	%r720, %r714, %r716;
	setp.eq.s32 	%p109, %r7, 9;
	selp.b32 	%r721, %r720, %r715, %p109;
	add.s32 	%r722, %r720, %r717;
	setp.eq.s32 	%p110, %r7, 10;
	selp.b32 	%r723, %r722, %r721, %p110;
	add.s32 	%r724, %r722, %r718;
	setp.eq.s32 	%p111, %r7, 11;
	selp.b32 	%r725, %r724, %r723, %p111;
	add.s32 	%r726, %r724, %r719;
	setp.eq.s32 	%p112, %r7, 12;
	selp.b32 	%r727, %r726, %r725, %p112;
	ld.shared.u32 	%r728, [_ZZN3cub18CUB_300001_SM_10006detail4scan16DeviceScanKernelINS2_10policy_hubIjjjmN4cuda3std3__44plusIvEEE10Policy1000EN6thrust24THRUST_300001_SM_1000_NS10device_ptrIjEESF_NS0_13ScanTileStateIjLb1EEES9_NS1_10InputValueIjPjEEmjLb0EjEEvT0_T1_T2_iT3_T4_T5_E12temp_storage+64];
	add.s32 	%r35, %r726, %r728;
	setp.gt.u32 	%p113, %r5, 31;
	setp.lt.u32 	%p114, %r5, 32;
	setp.eq.s32 	%p115, %r616, 0;
	selp.b32 	%r729, 0, %r693, %p115;
	add.s32 	%r970, %r727, %r729;
	selp.b32 	%r37, %r693, %r970, %p114;
	@%p113 bra 	$L__BB5_27;
	setp.ne.s32 	%p116, %r5, 0;
	mul.wide.s32 	%rd45, %r4, 8;
	add.s64 	%rd8, %rd18, %rd45;
	@%p116 bra 	$L__BB5_14;
	st.shared.u32 	[_ZZN3cub18CUB_300001_SM_10006detail4scan16DeviceScanKernelINS2_10policy_hubIjjjmN4cuda3std3__44plusIvEEE10Policy1000EN6thrust24THRUST_300001_SM_1000_NS10device_ptrIjEESF_NS0_13ScanTileStateIjLb1EEES9_NS1_10InputValueIjPjEEmjLb0EjEEvT0_T1_T2_iT3_T4_T5_E12temp_storage+12], %r35;
	add.s64 	%rd46, %rd8, 256;
	mov.b32 	%r730, 100;
	// begin inline asm
	st.relaxed.gpu.v2.u32 [%rd46], {%r730, %r35};
	// end inline asm
$L__BB5_14:
	not.b32 	%r736, %r5;
	add.s32 	%r966, %r4, %r736;
	mov.b32 	%r732, 550;
	// begin inline asm
	nanosleep.u32 %r732;
	// end inline asm
	mul.wide.s32 	%rd48, %r966, 8;
	add.s64 	%rd49, %rd18, %rd48;
	add.s64 	%rd47, %rd49, 256;
	// begin inline asm
	ld.relaxed.gpu.v2.u32 {%r967, %r961}, [%rd47];
	// end inline asm
	mov.b32 	%r962, 478;
$L__BB5_15:
	setp.eq.s32 	%p117, %r967, 99;
	mov.b32 	%r737, -1;
	vote.sync.any.pred 	%p118, %p117, %r737;
	not.pred 	%p119, %p118;
	@%p119 bra 	$L__BB5_17;
	// begin inline asm
	nanosleep.u32 %r962;
	// end inline asm
	shr.u32 	%r962, %r962, 1;
	// begin inline asm
	ld.relaxed.gpu.v2.u32 {%r967, %r961}, [%rd47];
	// end inline asm
	bra.uni 	$L__BB5_15;
$L__BB5_17:
	setp.eq.s32 	%p120, %r967, 101;
	mov.b32 	%r764, -1;
	vote.sync.ballot.b32 	%r766, %p120, %r764;
	// begin inline asm
	mov.u32 %r739, %lanemask_ge;
	// end inline asm
	and.b32  	%r767, %r766, %r739;
	or.b32  	%r768, %r767, -2147483648;
	add.s32 	%r769, %r768, -1;
	not.b32 	%r770, %r768;
	and.b32  	%r771, %r770, %r769;
	popc.b32 	%r743, %r771;
	mov.b32 	%r742, 1;
	// begin inline asm
	shfl.sync.down.b32 %r740, %r961, %r742, %r743, %r764;
	// end inline asm
	setp.lt.s32 	%p122, %r616, %r743;
	selp.b32 	%r772, %r740, 0, %p122;
	add.s32 	%r746, %r772, %r961;
	mov.b32 	%r747, 2;
	// begin inline asm
	shfl.sync.down.b32 %r745, %r746, %r747, %r743, %r764;
	// end inline asm
	add.s32 	%r50, %r616, 2;
	setp.gt.s32 	%p123, %r50, %r743;
	selp.b32 	%r773, 0, %r745, %p123;
	add.s32 	%r751, %r746, %r773;
	mov.b32 	%r752, 4;
	// begin inline asm
	shfl.sync.down.b32 %r750, %r751, %r752, %r743, %r764;
	// end inline asm
	add.s32 	%r51, %r616, 4;
	setp.gt.s32 	%p124, %r51, %r743;
	selp.b32 	%r774, 0, %r750, %p124;
	add.s32 	%r756, %r751, %r774;
	mov.b32 	%r757, 8;
	// begin inline asm
	shfl.sync.down.b32 %r755, %r756, %r757, %r743, %r764;
	// end inline asm
	add.s32 	%r52, %r616, 8;
	setp.gt.s32 	%p125, %r52, %r743;
	selp.b32 	%r775, 0, %r755, %p125;
	add.s32 	%r761, %r756, %r775;
	mov.b32 	%r762, 16;
	// begin inline asm
	shfl.sync.down.b32 %r760, %r761, %r762, %r743, %r764;
	// end inline asm
	add.s32 	%r53, %r616, 16;
	setp.gt.s32 	%p126, %r53, %r743;
	selp.b32 	%r776, 0, %r760, %p126;
	add.s32 	%r965, %r761, %r776;
	add.s64 	%rd10, %rd18, 256;
	mov.b32 	%r963, 478;
$L__BB5_18:
	setp.ne.s32 	%p127, %r967, 101;
	mov.b32 	%r777, -1;
	vote.sync.all.pred 	%p128, %p127, %r777;
	not.pred 	%p129, %p128;
	@%p129 bra 	$L__BB5_23;
	shr.u32 	%r963, %r963, 1;
	mul.wide.s32 	%rd52, %r966, 8;
	add.s64 	%rd53, %rd10, %rd52;
	add.s64 	%rd51, %rd53, -256;
	// begin inline asm
	ld.relaxed.gpu.v2.u32 {%r967, %r968}, [%rd51];
	// end inline asm
	mov.u32 	%r969, %r963;
$L__BB5_20:
	setp.eq.s32 	%p133, %r967, 99;
	mov.b32 	%r785, -1;
	vote.sync.any.pred 	%p134, %p133, %r785;
	not.pred 	%p135, %p134;
	@%p135 bra 	$L__BB5_22;
	// begin inline asm
	nanosleep.u32 %r969;
	// end inline asm
	shr.u32 	%r969, %r969, 1;
	// begin inline asm
	ld.relaxed.gpu.v2.u32 {%r967, %r968}, [%rd51];
	// end inline asm
	bra.uni 	$L__BB5_20;
$L__BB5_22:
	setp.eq.s32 	%p136, %r967, 101;
	mov.b32 	%r811, -1;
	vote.sync.ballot.b32 	%r812, %p136, %r811;
	and.b32  	%r813, %r812, %r739;
	or.b32  	%r814, %r813, -2147483648;
	add.s32 	%r815, %r814, -1;
	not.b32 	%r816, %r814;
	and.b32  	%r817, %r816, %r815;
	popc.b32 	%r790, %r817;
	mov.b32 	%r789, 1;
	// begin inline asm
	shfl.sync.down.b32 %r787, %r968, %r789, %r790, %r811;
	// end inline asm
	setp.lt.s32 	%p138, %r616, %r790;
	selp.b32 	%r818, %r787, 0, %p138;
	add.s32 	%r793, %r818, %r968;
	mov.b32 	%r794, 2;
	// begin inline asm
	shfl.sync.down.b32 %r792, %r793, %r794, %r790, %r811;
	// end inline asm
	setp.gt.s32 	%p139, %r50, %r790;
	selp.b32 	%r819, 0, %r792, %p139;
	add.s32 	%r798, %r793, %r819;
	mov.b32 	%r799, 4;
	// begin inline asm
	shfl.sync.down.b32 %r797, %r798, %r799, %r790, %r811;
	// end inline asm
	setp.gt.s32 	%p140, %r51, %r790;
	selp.b32 	%r820, 0, %r797, %p140;
	add.s32 	%r803, %r798, %r820;
	mov.b32 	%r804, 8;
	// begin inline asm
	shfl.sync.down.b32 %r802, %r803, %r804, %r790, %r811;
	// end inline asm
	setp.gt.s32 	%p141, %r52, %r790;
	selp.b32 	%r821, 0, %r802, %p141;
	add.s32 	%r808, %r803, %r821;
	mov.b32 	%r809, 16;
	// begin inline asm
	shfl.sync.down.b32 %r807, %r808, %r809, %r790, %r811;
	// end inline asm
	setp.gt.s32 	%p142, %r53, %r790;
	selp.b32 	%r822, 0, %r807, %p142;
	add.s32 	%r823, %r822, %r965;
	add.s32 	%r965, %r823, %r808;
	add.s32 	%r966, %r966, -32;
	bra.uni 	$L__BB5_18;
$L__BB5_23:
	@%p116 bra 	$L__BB5_25;
	add.s32 	%r780, %r965, %r35;
	add.s64 	%rd50, %rd8, 256;
	mov.b32 	%r779, 101;
	// begin inline asm
	st.relaxed.gpu.v2.u32 [%rd50], {%r779, %r780};
	// end inline asm
	st.shared.u32 	[_ZZN3cub18CUB_300001_SM_10006detail4scan16DeviceScanKernelINS2_10policy_hubIjjjmN4cuda3std3__44plusIvEEE10Policy1000EN6thrust24THRUST_300001_SM_1000_NS10device_ptrIjEESF_NS0_13ScanTileStateIjLb1EEES9_NS1_10InputValueIjPjEEmjLb0EjEEvT0_T1_T2_iT3_T4_T5_E12temp_storage+4], %r965;
	st.shared.u32 	[_ZZN3cub18CUB_300001_SM_10006detail4scan16DeviceScanKernelINS2_10policy_hubIjjjmN4cuda3std3__44plusIvEEE10Policy1000EN6thrust24THRUST_300001_SM_1000_NS10device_ptrIjEESF_NS0_13ScanTileStateIjLb1EEES9_NS1_10InputValueIjPjEEmjLb0EjEEvT0_T1_T2_iT3_T4_T5_E12temp_storage+8], %r780;
$L__BB5_25:
	setp.ne.s32 	%p131, %r616, 0;
	mov.u32 	%r970, %r37;
	@%p131 bra 	$L__BB5_27;
	st.shared.u32 	[_ZZN3cub18CUB_300001_SM_10006detail4scan16DeviceScanKernelINS2_10policy_hubIjjjmN4cuda3std3__44plusIvEEE10Policy1000EN6thrust24THRUST_300001_SM_1000_NS10device_ptrIjEESF_NS0_13ScanTileStateIjLb1EEES9_NS1_10InputValueIjPjEEmjLb0EjEEvT0_T1_T2_iT3_T4_T5_E12temp_storage+84], %r965;
	mov.u32 	%r970, %r965;
$L__BB5_27:
	bar.sync 	0;
	setp.eq.s32 	%p132, %r5, 0;
	ld.shared.u32 	%r781, [_ZZN3cub18CUB_300001_SM_10006detail4scan16DeviceScanKernelINS2_10policy_hubIjjjmN4cuda3std3__44plusIvEEE10Policy1000EN6thrust24THRUST_300001_SM_1000_NS10device_ptrIjEESF_NS0_13ScanTileStateIjLb1EEES9_NS1_10InputValueIjPjEEmjLb0EjEEvT0_T1_T2_iT3_T4_T5_E12temp_storage+84];
	selp.b32 	%r782, 0, %r781, %p132;
	add.s32 	%r971, %r782, %r970;
$L__BB5_28:
	add.s32 	%r922, %r971, %r10;
	add.s32 	%r923, %r11, %r922;
	add.s32 	%r924, %r12, %r923;
	add.s32 	%r925, %r13, %r924;
	add.s32 	%r926, %r14, %r925;
	add.s32 	%r927, %r15, %r926;
	add.s32 	%r928, %r16, %r927;
	add.s32 	%r929, %r17, %r928;
	add.s32 	%r930, %r18, %r929;
	add.s32 	%r931, %r19, %r930;
	add.s32 	%r932, %r20, %r931;
	add.s32 	%r933, %r21, %r932;
	add.s32 	%r934, %r22, %r933;
	add.s32 	%r935, %r23, %r934;
	add.s32 	%r936, %r24, %r935;
	add.s32 	%r937, %r25, %r936;
	add.s32 	%r938, %r26, %r937;
	add.s32 	%r939, %r27, %r938;
	bar.sync 	0;
	st.shared.u32 	[%r9], %r971;
	st.shared.u32 	[%r9+4], %r922;
	st.shared.u32 	[%r9+8], %r923;
	st.shared.u32 	[%r9+12], %r924;
	st.shared.u32 	[%r9+16], %r925;
	st.shared.u32 	[%r9+20], %r926;
	st.shared.u32 	[%r9+24], %r927;
	st.shared.u32 	[%r9+28], %r928;
	st.shared.u32 	[%r9+32], %r929;
	st.shared.u32 	[%r9+36], %r930;
	st.shared.u32 	[%r9+40], %r931;
	st.shared.u32 	[%r9+44], %r932;
	st.shared.u32 	[%r9+48], %r933;
	st.shared.u32 	[%r9+52], %r934;
	st.shared.u32 	[%r9+56], %r935;
	st.shared.u32 	[%r9+60], %r936;
	st.shared.u32 	[%r9+64], %r937;
	st.shared.u32 	[%r9+68], %r938;
	st.shared.u32 	[%r9+72], %r939;
	bar.warp.sync 	-1;
	ld.shared.u32 	%r940, [%r8];
	ld.shared.u32 	%r941, [%r8+128];
	ld.shared.u32 	%r942, [%r8+256];
	ld.shared.u32 	%r943, [%r8+384];
	ld.shared.u32 	%r944, [%r8+512];
	ld.shared.u32 	%r945, [%r8+640];
	ld.shared.u32 	%r946, [%r8+768];
	ld.shared.u32 	%r947, [%r8+896];
	ld.shared.u32 	%r948, [%r8+1024];
	ld.shared.u32 	%r949, [%r8+1152];
	ld.shared.u32 	%r950, [%r8+1280];
	ld.shared.u32 	%r951, [%r8+1408];
	ld.shared.u32 	%r952, [%r8+1536];
	ld.shared.u32 	%r953, [%r8+1664];
	ld.shared.u32 	%r954, [%r8+1792];
	ld.shared.u32 	%r955, [%r8+1920];
	ld.shared.u32 	%r956, [%r8+2048];
	ld.shared.u32 	%r957, [%r8+2176];
	ld.shared.u32 	%r958, [%r8+2304];
	add.s64 	%rd58, %rd4, %rd43;
	st.global.u32 	[%rd58], %r940;
	st.global.u32 	[%rd58+128], %r941;
	st.global.u32 	[%rd58+256], %r942;
	st.global.u32 	[%rd58+384], %r943;
	st.global.u32 	[%rd58+512], %r944;
	st.global.u32 	[%rd58+640], %r945;
	st.global.u32 	[%rd58+768], %r946;
	st.global.u32 	[%rd58+896], %r947;
	st.global.u32 	[%rd58+1024], %r948;
	st.global.u32 	[%rd58+1152], %r949;
	st.global.u32 	[%rd58+1280], %r950;
	st.global.u32 	[%rd58+1408], %r951;
	st.global.u32 	[%rd58+1536], %r952;
	st.global.u32 	[%rd58+1664], %r953;
	st.global.u32 	[%rd58+1792], %r954;
	st.global.u32 	[%rd58+1920], %r955;
	st.global.u32 	[%rd58+2048], %r956;
	st.global.u32 	[%rd58+2176], %r957;
	st.global.u32 	[%rd58+2304], %r958;
	bra.uni 	$L__BB5_131;
$L__BB5_29:
	setp.eq.s64 	%p3, %rd6, 0;
	@%p3 bra 	$L__BB5_131;
	cvt.u32.u64 	%r75, %rd6;
	shl.b64 	%rd21, %rd5, 2;
	add.s64 	%rd22, %rd3, %rd21;
	mov.u32 	%r76, %tid.x;
	ld.global.u32 	%r990, [%rd22];
	and.b32  	%r209, %r76, 31;
	and.b32  	%r210, %r76, 992;
	mul.lo.s32 	%r211, %r210, 19;
	or.b32  	%r78, %r211, %r209;
	setp.ge.u32 	%p4, %r78, %r75;
	shl.b32 	%r212, %r78, 2;
	cvt.u64.u32 	%rd23, %r212;
	add.s64 	%rd12, %rd22, %rd23;
	mov.u32 	%r972, %r990;
	@%p4 bra 	$L__BB5_32;
	ld.global.u32 	%r972, [%rd12];
$L__BB5_32:
	add.s32 	%r213, %r78, 32;
	setp.ge.u32 	%p5, %r213, %r75;
	mov.u32 	%r973, %r990;
	@%p5 bra 	$L__BB5_34;
	ld.global.u32 	%r973, [%rd12+128];
$L__BB5_34:
	add.s32 	%r214, %r78, 64;
	setp.ge.u32 	%p6, %r214, %r75;
	mov.u32 	%r974, %r990;
	@%p6 bra 	$L__BB5_36;
	ld.global.u32 	%r974, [%rd12+256];
$L__BB5_36:
	add.s32 	%r215, %r78, 96;
	setp.ge.u32 	%p7, %r215, %r75;
	mov.u32 	%r975, %r990;
	@%p7 bra 	$L__BB5_38;
	ld.global.u32 	%r975, [%rd12+384];
$L__BB5_38:
	add.s32 	%r216, %r78, 128;
	setp.ge.u32 	%p8, %r216, %r75;
	mov.u32 	%r976, %r990;
	@%p8 bra 	$L__BB5_40;
	ld.global.u32 	%r976, [%rd12+512];
$L__BB5_40:
	add.s32 	%r217, %r78, 160;
	setp.ge.u32 	%p9, %r217, %r75;
	mov.u32 	%r977, %r990;
	@%p9 bra 	$L__BB5_42;
	ld.global.u32 	%r977, [%rd12+640];
$L__BB5_42:
	add.s32 	%r218, %r78, 192;
	setp.ge.u32 	%p10, %r218, %r75;
	mov.u32 	%r978, %r990;
	@%p10 bra 	$L__BB5_44;
	ld.global.u32 	%r978, [%rd12+768];
$L__BB5_44:
	add.s32 	%r219, %r78, 224;
	setp.ge.u32 	%p11, %r219, %r75;
	mov.u32 	%r979, %r990;
	@%p11 bra 	$L__BB5_46;
	ld.global.u32 	%r979, [%rd12+896];
$L__BB5_46:
	add.s32 	%r95, %r78, 256;
	setp.ge.u32 	%p12, %r95, %r75;
	mov.u32 	%r980, %r990;
	@%p12 bra 	$L__BB5_48;
	ld.global.u32 	%r980, [%rd12+1024];
$L__BB5_48:
	add.s32 	%r98, %r78, 288;
	setp.ge.u32 	%p13, %r98, %r75;
	mov.u32 	%r981, %r990;
	@%p13 bra 	$L__BB5_50;
	ld.global.u32 	%r981, [%rd12+1152];
$L__BB5_50:
	add.s32 	%r220, %r78, 320;
	setp.ge.u32 	%p14, %r220, %r75;
	mov.u32 	%r982, %r990;
	@%p14 bra 	$L__BB5_52;
	ld.global.u32 	%r982, [%rd12+1280];
$L__BB5_52:
	add.s32 	%r221, %r78, 352;
	setp.ge.u32 	%p15, %r221, %r75;
	mov.u32 	%r983, %r990;
	@%p15 bra 	$L__BB5_54;
	ld.global.u32 	%r983, [%rd12+1408];
$L__BB5_54:
	add.s32 	%r222, %r78, 384;
	setp.ge.u32 	%p16, %r222, %r75;
	mov.u32 	%r984, %r990;
	@%p16 bra 	$L__BB5_56;
	ld.global.u32 	%r984, [%rd12+1536];
$L__BB5_56:
	add.s32 	%r223, %r78, 416;
	setp.ge.u32 	%p17, %r223, %r75;
	mov.u32 	%r985, %r990;
	@%p17 bra 	$L__BB5_58;
	ld.global.u32 	%r985, [%rd12+1664];
$L__BB5_58:
	add.s32 	%r224, %r78, 448;
	setp.ge.u32 	%p18, %r224, %r75;
	mov.u32 	%r986, %r990;
	@%p18 bra 	$L__BB5_60;
	ld.global.u32 	%r986, [%rd12+1792];
$L__BB5_60:
	add.s32 	%r225, %r78, 480;
	setp.ge.u32 	%p19, %r225, %r75;
	mov.u32 	%r987, %r990;
	@%p19 bra 	$L__BB5_62;
	ld.global.u32 	%r987, [%rd12+1920];
$L__BB5_62:
	add.s32 	%r226, %r78, 512;
	setp.ge.u32 	%p20, %r226, %r75;
	mov.u32 	%r988, %r990;
	@%p20 bra 	$L__BB5_64;
	ld.global.u32 	%r988, [%rd12+2048];
$L__BB5_64:
	add.s32 	%r115, %r78, 544;
	setp.ge.u32 	%p21, %r115, %r75;
	mov.u32 	%r989, %r990;
	@%p21 bra 	$L__BB5_66;
	ld.global.u32 	%r989, [%rd12+2176];
$L__BB5_66:
	add.s32 	%r118, %r78, 576;
	setp.ge.u32 	%p22, %r118, %r75;
	@%p22 bra 	$L__BB5_68;
	ld.global.u32 	%r990, [%rd12+2304];
$L__BB5_68:
	// begin inline asm
	mov.u32 %r227, %laneid;
	// end inline asm
	shr.u32 	%r122, %r76, 5;
	mad.lo.s32 	%r228, %r122, 608, %r227;
	shl.b32 	%r229, %r228, 2;
	mov.u32 	%r230, _ZZN3cub18CUB_300001_SM_10006detail4scan16DeviceScanKernelINS2_10policy_hubIjjjmN4cuda3std3__44plusIvEEE10Policy1000EN6thrust24THRUST_300001_SM_1000_NS10device_ptrIjEESF_NS0_13ScanTileStateIjLb1EEES9_NS1_10InputValueIjPjEEmjLb0EjEEvT0_T1_T2_iT3_T4_T5_E12temp_storage;
	add.s32 	%r123, %r230, %r229;
	st.shared.u32 	[%r123], %r972;
	st.shared.u32 	[%r123+128], %r973;
	st.shared.u32 	[%r123+256], %r974;
	st.shared.u32 	[%r123+384], %r975;
	st.shared.u32 	[%r123+512], %r976;
	st.shared.u32 	[%r123+640], %r977;
	st.shared.u32 	[%r123+768], %r978;
	st.shared.u32 	[%r123+896], %r979;
	st.shared.u32 	[%r123+1024], %r980;
	st.shared.u32 	[%r123+1152], %r981;
	st.shared.u32 	[%r123+1280], %r982;
	st.shared.u32 	[%r123+1408], %r983;
	st.shared.u32 	[%r123+1536], %r984;
	st.shared.u32 	[%r123+1664], %r985;
	st.shared.u32 	[%r123+1792], %r986;
	st.shared.u32 	[%r123+1920], %r987;
	st.shared.u32 	[%r123+2048], %r988;
	st.shared.u32 	[%r123+2176], %r989;
	st.shared.u32 	[%r123+2304], %r990;
	bar.warp.sync 	-1;
	mad.lo.s32 	%r124, %r227, 72, %r123;
	ld.shared.u32 	%r125, [%r124];
	ld.shared.u32 	%r126, [%r124+4];
	ld.shared.u32 	%r127, [%r124+8];
	ld.shared.u32 	%r128, [%r124+12];
	ld.shared.u32 	%r129, [%r124+16];
	ld.shared.u32 	%r130, [%r124+20];
	ld.shared.u32 	%r131, [%r124+24];
	ld.shared.u32 	%r132, [%r124+28];
	ld.shared.u32 	%r133, [%r124+32];
	ld.shared.u32 	%r134, [%r124+36];
	ld.shared.u32 	%r135, [%r124+40];
	ld.shared.u32 	%r136, [%r124+44];
	ld.shared.u32 	%r137, [%r124+48];
	ld.shared.u32 	%r138, [%r124+52];
	ld.shared.u32 	%r139, [%r124+56];
	ld.shared.u32 	%r140, [%r124+60];
	ld.shared.u32 	%r141, [%r124+64];
	ld.shared.u32 	%r142, [%r124+68];
	ld.shared.u32 	%r143, [%r124+72];
	bar.sync 	0;
	setp.ne.s32 	%p23, %r4, 0;
	@%p23 bra 	$L__BB5_72;
	add.s32 	%r456, %r126, %r125;
	add.s32 	%r457, %r127, %r456;
	add.s32 	%r458, %r128, %r457;
	add.s32 	%r459, %r129, %r458;
	add.s32 	%r460, %r130, %r459;
	add.s32 	%r461, %r131, %r460;
	add.s32 	%r462, %r132, %r461;
	add.s32 	%r463, %r133, %r462;
	add.s32 	%r464, %r134, %r463;
	add.s32 	%r465, %r135, %r464;
	add.s32 	%r466, %r136, %r465;
	add.s32 	%r467, %r137, %r466;
	add.s32 	%r468, %r138, %r467;
	add.s32 	%r469, %r139, %r468;
	add.s32 	%r470, %r140, %r469;
	add.s32 	%r471, %r141, %r470;
	add.s32 	%r472, %r142, %r471;
	add.s32 	%r430, %r143, %r472;
	mov.b32 	%r428, 1;
	mov.b32 	%r453, 0;
	mov.b32 	%r455, -1;
	// begin inline asm
	{  .reg .u32 r0;  .reg .pred p;  shfl.sync.up.b32 r0|p, %r430, %r428, %r453, %r455;  @p add.u32 r0, r0, %r430;  mov.u32 %r426, r0;}
	// end inline asm
	mov.b32 	%r434, 2;
	// begin inline asm
	{  .reg .u32 r0;  .reg .pred p;  shfl.sync.up.b32 r0|p, %r426, %r434, %r453, %r455;  @p add.u32 r0, r0, %r426;  mov.u32 %r432, r0;}
	// end inline asm
	mov.b32 	%r440, 4;
	// begin inline asm
	{  .reg .u32 r0;  .reg .pred p;  shfl.sync.up.b32 r0|p, %r432, %r440, %r453, %r455;  @p add.u32 r0, r0, %r432;  mov.u32 %r438, r0;}
	// end inline asm
	mov.b32 	%r446, 8;
	// begin inline asm
	{  .reg .u32 r0;  .reg .pred p;  shfl.sync.up.b32 r0|p, %r438, %r446, %r453, %r455;  @p add.u32 r0, r0, %r438;  mov.u32 %r444, r0;}
	// end inline asm
	mov.b32 	%r452, 16;
	// begin inline asm
	{  .reg .u32 r0;  .reg .pred p;  shfl.sync.up.b32 r0|p, %r444, %r452, %r453, %r455;  @p add.u32 r0, r0, %r444;  mov.u32 %r450, r0;}
	// end inline asm
	setp.ne.s32 	%p66, %r227, 31;
	@%p66 bra 	$L__BB5_71;
	shl.b32 	%r473, %r122, 2;
	mov.u32 	%r474, _ZZN3cub18CUB_300001_SM_10006detail4scan16DeviceScanKernelINS2_10policy_hubIjjjmN4cuda3std3__44plusIvEEE10Policy1000EN6thrust24THRUST_300001_SM_1000_NS10device_ptrIjEESF_NS0_13ScanTileStateIjLb1EEES9_NS1_10InputValueIjPjEEmjLb0EjEEvT0_T1_T2_iT3_T4_T5_E12temp_storage;
	add.s32 	%r475, %r474, %r473;
	st.shared.u32 	[%r475+16], %r450;
$L__BB5_71:
	bar.sync 	0;
	ld.shared.v4.u32 	{%r476, %r477, %r478, %r479}, [_ZZN3cub18CUB_300001_SM_10006detail4scan16DeviceScanKernelINS2_10policy_hubIjjjmN4cuda3std3__44plusIvEEE10Policy1000EN6thrust24THRUST_300001_SM_1000_NS10device_ptrIjEESF_NS0_13ScanTileStateIjLb1EEES9_NS1_10InputValueIjPjEEmjLb0EjEEvT0_T1_T2_iT3_T4_T5_E12temp_storage+16];
	add.s32 	%r480, %r477, %r476;
	setp.eq.s32 	%p67, %r122, 2;
	selp.b32 	%r481, %r480, %r476, %p67;
	add.s32 	%r482, %r480, %r478;
	setp.eq.s32 	%p68, %r122, 3;
	selp.b32 	%r483, %r482, %r481, %p68;
	add.s32 	%r484, %r482, %r479;
	setp.eq.s32 	%p69, %r122, 4;
	selp.b32 	%r485, %r484, %r483, %p69;
	ld.shared.v4.u32 	{%r486, %r487, %r488, %r489}, [_ZZN3cub18CUB_300001_SM_10006detail4scan16DeviceScanKernelINS2_10policy_hubIjjjmN4cuda3std3__44plusIvEEE10Policy1000EN6thrust24THRUST_300001_SM_1000_NS10device_ptrIjEESF_NS0_13ScanTileStateIjLb1EEES9_NS1_10InputValueIjPjEEmjLb0EjEEvT0_T1_T2_iT3_T4_T5_E12temp_storage+32];
	add.s32 	%r490, %r484, %r486;
	setp.eq.s32 	%p70, %r122, 5;
	selp.b32 	%r491, %r490, %r485, %p70;
	add.s32 	%r492, %r490, %r487;
	setp.eq.s32 	%p71, %r122, 6;
	selp.b32 	%r493, %r492, %r491, %p71;
	add.s32 	%r494, %r492, %r488;
	setp.eq.s32 	%p72, %r122, 7;
	selp.b32 	%r495, %r494, %r493, %p72;
	add.s32 	%r496, %r494, %r489;
	setp.eq.s32 	%p73, %r122, 8;
	selp.b32 	%r497, %r496, %r495, %p73;
	ld.shared.v4.u32 	{%r498, %r499, %r500, %r501}, [_ZZN3cub18CUB_300001_SM_10006detail4scan16DeviceScanKernelINS2_10policy_hubIjjjmN4cuda3std3__44plusIvEEE10Policy1000EN6thrust24THRUST_300001_SM_1000_NS10device_ptrIjEESF_NS0_13ScanTileStateIjLb1EEES9_NS1_10InputValueIjPjEEmjLb0EjEEvT0_T1_T2_iT3_T4_T5_E12temp_storage+48];
	add.s32 	%r502, %r496, %r498;
	setp.eq.s32 	%p74, %r122, 9;
	selp.b32 	%r503, %r502, %r497, %p74;
	add.s32 	%r504, %r502, %r499;
	setp.eq.s32 	%p75, %r122, 10;
	selp.b32 	%r505, %r504, %r503, %p75;
	add.s32 	%r506, %r504, %r500;
	setp.eq.s32 	%p76, %r122, 11;
	selp.b32 	%r507, %r506, %r505, %p76;
	add.s32 	%r508, %r506, %r501;
	setp.eq.s32 	%p77, %r122, 12;
	selp.b32 	%r509, %r508, %r507, %p77;
	setp.lt.u32 	%p78, %r76, 32;
	selp.b32 	%r510, 0, %r509, %p78;
	setp.eq.s32 	%p79, %r227, 0;
	sub.s32 	%r511, %r450, %r430;
	selp.b32 	%r512, 0, %r511, %p79;
	add.s32 	%r513, %r512, %r959;
	add.s32 	%r1002, %r513, %r510;
	bra.uni 	$L__BB5_91;
$L__BB5_72:
	add.s32 	%r261, %r126, %r125;
	add.s32 	%r262, %r127, %r261;
	add.s32 	%r263, %r128, %r262;
	add.s32 	%r264, %r129, %r263;
	add.s32 	%r265, %r130, %r264;
	add.s32 	%r266, %r131, %r265;
	add.s32 	%r267, %r132, %r266;
	add.s32 	%r268, %r133, %r267;
	add.s32 	%r269, %r134, %r268;
	add.s32 	%r270, %r135, %r269;
	add.s32 	%r271, %r136, %r270;
	add.s32 	%r272, %r137, %r271;
	add.s32 	%r273, %r138, %r272;
	add.s32 	%r274, %r139, %r273;
	add.s32 	%r275, %r140, %r274;
	add.s32 	%r276, %r141, %r275;
	add.s32 	%r277, %r142, %r276;
	add.s32 	%r235, %r143, %r277;
	mov.b32 	%r233, 1;
	mov.b32 	%r258, 0;
	mov.b32 	%r260, -1;
	// begin inline asm
	{  .reg .u32 r0;  .reg .pred p;  shfl.sync.up.b32 r0|p, %r235, %r233, %r258, %r260;  @p add.u32 r0, r0, %r235;  mov.u32 %r231, r0;}
	// end inline asm
	mov.b32 	%r239, 2;
	// begin inline asm
	{  .reg .u32 r0;  .reg .pred p;  shfl.sync.up.b32 r0|p, %r231, %r239, %r258, %r260;  @p add.u32 r0, r0, %r231;  mov.u32 %r237, r0;}
	// end inline asm
	mov.b32 	%r245, 4;
	// begin inline asm
	{  .reg .u32 r0;  .reg .pred p;  shfl.sync.up.b32 r0|p, %r237, %r245, %r258, %r260;  @p add.u32 r0, r0, %r237;  mov.u32 %r243, r0;}
	// end inline asm
	mov.b32 	%r251, 8;
	// begin inline asm
	{  .reg .u32 r0;  .reg .pred p;  shfl.sync.up.b32 r0|p, %r243, %r251, %r258, %r260;  @p add.u32 r0, r0, %r243;  mov.u32 %r249, r0;}
	// end inline asm
	mov.b32 	%r257, 16;
	// begin inline asm
	{  .reg .u32 r0;  .reg .pred p;  shfl.sync.up.b32 r0|p, %r249, %r257, %r258, %r260;  @p add.u32 r0, r0, %r249;  mov.u32 %r255, r0;}
	// end inline asm
	setp.ne.s32 	%p24, %r227, 31;
	@%p24 bra 	$L__BB5_74;
	shl.b32 	%r278, %r122, 2;
	mov.u32 	%r279, _ZZN3cub18CUB_300001_SM_10006detail4scan16DeviceScanKernelINS2_10policy_hubIjjjmN4cuda3std3__44plusIvEEE10Policy1000EN6thrust24THRUST_300001_SM_1000_NS10device_ptrIjEESF_NS0_13ScanTileStateIjLb1EEES9_NS1_10InputValueIjPjEEmjLb0EjEEvT0_T1_T2_iT3_T4_T5_E12temp_storage;
	add.s32 	%r280, %r279, %r278;
	st.shared.u32 	[%r280+16], %r255;
$L__BB5_74:
	sub.s32 	%r281, %r255, %r235;
	bar.sync 	0;
	ld.shared.v4.u32 	{%r282, %r283, %r284, %r285}, [_ZZN3cub18CUB_300001_SM_10006detail4scan16DeviceScanKernelINS2_10policy_hubIjjjmN4cuda3std3__44plusIvEEE10Policy1000EN6thrust24THRUST_300001_SM_1000_NS10device_ptrIjEESF_NS0_13ScanTileStateIjLb1EEES9_NS1_10InputValueIjPjEEmjLb0EjEEvT0_T1_T2_iT3_T4_T5_E12temp_storage+16];
	add.s32 	%r286, %r283, %r282;
	setp.eq.s32 	%p25, %r122, 2;
	selp.b32 	%r287, %r286, %r282, %p25;
	add.s32 	%r288, %r286, %r284;
	setp.eq.s32 	%p26, %r122, 3;
	selp.b32 	%r289, %r288, %r287, %p26;
	add.s32 	%r290, %r288, %r285;
	setp.eq.s32 	%p27, %r122, 4;
	selp.b32 	%r291, %r290, %r289, %p27;
	ld.shared.v4.u32 	{%r292, %r293, %r294, %r295}, [_ZZN3cub18CUB_300001_SM_10006detail4scan16DeviceScanKernelINS2_10policy_hubIjjjmN4cuda3std3__44plusIvEEE10Policy1000EN6thrust24THRUST_300001_SM_1000_NS10device_ptrIjEESF_NS0_13ScanTileStateIjLb1EEES9_NS1_10InputValueIjPjEEmjLb0EjEEvT0_T1_T2_iT3_T4_T5_E12temp_storage+32];
	add.s32 	%r296, %r290, %r292;
	setp.eq.s32 	%p28, %r122, 5;
	selp.b32 	%r297, %r296, %r291, %p28;
	add.s32 	%r298, %r296, %r293;
	setp.eq.s32 	%p29, %r122, 6;
	selp.b32 	%r299, %r298, %r297, %p29;
	add.s32 	%r300, %r298, %r294;
	setp.eq.s32 	%p30, %r122, 7;
	selp.b32 	%r301, %r300, %r299, %p30;
	add.s32 	%r302, %r300, %r295;
	setp.eq.s32 	%p31, %r122, 8;
	selp.b32 	%r303, %r302, %r301, %p31;
	ld.shared.v4.u32 	{%r304, %r305, %r306, %r307}, [_ZZN3cub18CUB_300001_SM_10006detail4scan16DeviceScanKernelINS2_10policy_hubIjjjmN4cuda3std3__44plusIvEEE10Policy1000EN6thrust24THRUST_300001_SM_1000_NS10device_ptrIjEESF_NS0_13ScanTileStateIjLb1EEES9_NS1_10InputValueIjPjEEmjLb0EjEEvT0_T1_T2_iT3_T4_T5_E12temp_storage+48];
	add.s32 	%r308, %r302, %r304;
	setp.eq.s32 	%p32, %r122, 9;
	selp.b32 	%r309, %r308, %r303, %p32;
	add.s32 	%r310, %r308, %r305;
	setp.eq.s32 	%p33, %r122, 10;
	selp.b32 	%r311, %r310, %r309, %p33;
	add.s32 	%r312, %r310, %r306;
	setp.eq.s32 	%p34, %r122, 11;
	selp.b32 	%r313, %r312, %r311, %p34;
	add.s32 	%r314, %r312, %r307;
	setp.eq.s32 	%p35, %r122, 12;
	selp.b32 	%r315, %r314, %r313, %p35;
	ld.shared.u32 	%r316, [_ZZN3cub18CUB_300001_SM_10006detail4scan16DeviceScanKernelINS2_10policy_hubIjjjmN4cuda3std3__44plusIvEEE10Policy1000EN6thrust24THRUST_300001_SM_1000_NS10device_ptrIjEESF_NS0_13ScanTileStateIjLb1EEES9_NS1_10InputValueIjPjEEmjLb0EjEEvT0_T1_T2_iT3_T4_T5_E12temp_storage+64];
	add.s32 	%r149, %r314, %r316;
	setp.gt.u32 	%p36, %r76, 31;
	setp.lt.u32 	%p37, %r76, 32;
	setp.eq.s32 	%p38, %r227, 0;
	selp.b32 	%r317, 0, %r281, %p38;
	add.s32 	%r1001, %r315, %r317;
	selp.b32 	%r151, %r281, %r1001, %p37;
	@%p36 bra 	$L__BB5_90;
	setp.ne.s32 	%p39, %r76, 0;
	mul.wide.s32 	%rd24, %r4, 8;
	add.s64 	%rd13, %rd18, %rd24;
	@%p39 bra 	$L__BB5_77;
	st.shared.u32 	[_ZZN3cub18CUB_300001_SM_10006detail4scan16DeviceScanKernelINS2_10policy_hubIjjjmN4cuda3std3__44plusIvEEE10Policy1000EN6thrust24THRUST_300001_SM_1000_NS10device_ptrIjEESF_NS0_13ScanTileStateIjLb1EEES9_NS1_10InputValueIjPjEEmjLb0EjEEvT0_T1_T2_iT3_T4_T5_E12temp_storage+12], %r149;
	add.s64 	%rd25, %rd13, 256;
	mov.b32 	%r318, 100;
	// begin inline asm
	st.relaxed.gpu.v2.u32 [%rd25], {%r318, %r149};
	// end inline asm
$L__BB5_77:
	not.b32 	%r324, %r76;
	add.s32 	%r997, %r4, %r324;
	mov.b32 	%r320, 550;
	// begin inline asm
	nanosleep.u32 %r320;
	// end inline asm
	mul.wide.s32 	%rd27, %r997, 8;
	add.s64 	%rd28, %rd18, %rd27;
	add.s64 	%rd26, %rd28, 256;
	// begin inline asm
	ld.relaxed.gpu.v2.u32 {%r998, %r992}, [%rd26];
	// end inline asm
	mov.b32 	%r993, 478;
$L__BB5_78:
	setp.eq.s32 	%p40, %r998, 99;
	mov.b32 	%r325, -1;
	vote.sync.any.pred 	%p41, %p40, %r325;
	not.pred 	%p42, %p41;
	@%p42 bra 	$L__BB5_80;
	// begin inline asm
	nanosleep.u32 %r993;
	// end inline asm
	shr.u32 	%r993, %r993, 1;
	// begin inline asm
	ld.relaxed.gpu.v2.u32 {%r998, %r992}, [%rd26];
	// end inline asm
	bra.uni 	$L__BB5_78;
$L__BB5_80:
	setp.eq.s32 	%p43, %r998, 101;
	mov.b32 	%r352, -1;
	vote.sync.ballot.b32 	%r354, %p43, %r352;
	// begin inline asm
	mov.u32 %r327, %lanemask_ge;
	// end inline asm
	and.b32  	%r355, %r354, %r327;
	or.b32  	%r356, %r355, -2147483648;
	add.s32 	%r357, %r356, -1;
	not.b32 	%r358, %r356;
	and.b32  	%r359, %r358, %r357;
	popc.b32 	%r331, %r359;
	mov.b32 	%r330, 1;
	// begin inline asm
	shfl.sync.down.b32 %r328, %r992, %r330, %r331, %r352;
	// end inline asm
	setp.lt.s32 	%p45, %r227, %r331;
	selp.b32 	%r360, %r328, 0, %p45;
	add.s32 	%r334, %r360, %r992;
	mov.b32 	%r335, 2;
	// begin inline asm
	shfl.sync.down.b32 %r333, %r334, %r335, %r331, %r352;
	// end inline asm
	add.s32 	%r361, %r227, 2;
	setp.gt.s32 	%p46, %r361, %r331;
	selp.b32 	%r362, 0, %r333, %p46;
	add.s32 	%r339, %r334, %r362;
	mov.b32 	%r340, 4;
	// begin inline asm
	shfl.sync.down.b32 %r338, %r339, %r340, %r331, %r352;
	// end inline asm
	add.s32 	%r363, %r227, 4;
	setp.gt.s32 	%p47, %r363, %r331;
	selp.b32 	%r364, 0, %r338, %p47;
	add.s32 	%r344, %r339, %r364;
	mov.b32 	%r345, 8;
	// begin inline asm
	shfl.sync.down.b32 %r343, %r344, %r345, %r331, %r352;
	// end inline asm
	add.s32 	%r365, %r227, 8;
	setp.gt.s32 	%p48, %r365, %r331;
	selp.b32 	%r366, 0, %r343, %p48;
	add.s32 	%r349, %r344, %r366;
	mov.b32 	%r350, 16;
	// begin inline asm
	shfl.sync.down.b32 %r348, %r349, %r350, %r331, %r352;
	// end inline asm
	add.s32 	%r367, %r227, 16;
	setp.gt.s32 	%p49, %r367, %r331;
	selp.b32 	%r368, 0, %r348, %p49;
	add.s32 	%r994, %r349, %r368;
	add.s64 	%rd14, %rd18, 256;
	mov.b32 	%r995, 478;
$L__BB5_81:
	setp.ne.s32 	%p50, %r998, 101;
	mov.b32 	%r369, -1;
	vote.sync.all.pred 	%p51, %p50, %r369;
	not.pred 	%p52, %p51;
	@%p52 bra 	$L__BB5_86;
	shr.u32 	%r995, %r995, 1;
	mul.wide.s32 	%rd31, %r997, 8;
	add.s64 	%rd32, %rd14, %rd31;
	add.s64 	%rd30, %rd32, -256;
	// begin inline asm
	ld.relaxed.gpu.v2.u32 {%r998, %r999}, [%rd30];
	// end inline asm
	mov.u32 	%r1000, %r995;
$L__BB5_83:
	setp.eq.s32 	%p56, %r998, 99;
	mov.b32 	%r377, -1;
	vote.sync.any.pred 	%p57, %p56, %r377;
	not.pred 	%p58, %p57;
	@%p58 bra 	$L__BB5_85;
	// begin inline asm
	nanosleep.u32 %r1000;
	// end inline asm
	shr.u32 	%r1000, %r1000, 1;
	// begin inline asm
	ld.relaxed.gpu.v2.u32 {%r998, %r999}, [%rd30];
	// end inline asm
	bra.uni 	$L__BB5_83;
$L__BB5_85:
	setp.eq.s32 	%p59, %r998, 101;
	mov.b32 	%r403, -1;
	vote.sync.ballot.b32 	%r404, %p59, %r403;
	and.b32  	%r405, %r404, %r327;
	or.b32  	%r406, %r405, -2147483648;
	add.s32 	%r407, %r406, -1;
	not.b32 	%r408, %r406;
	and.b32  	%r409, %r408, %r407;
	popc.b32 	%r382, %r409;
	mov.b32 	%r381, 1;
	// begin inline asm
	shfl.sync.down.b32 %r379, %r999, %r381, %r382, %r403;
	// end inline asm
	setp.lt.s32 	%p61, %r227, %r382;
	selp.b32 	%r410, %r379, 0, %p61;
	add.s32 	%r385, %r410, %r999;
	mov.b32 	%r386, 2;
	// begin inline asm
	shfl.sync.down.b32 %r384, %r385, %r386, %r382, %r403;
	// end inline asm
	add.s32 	%r411, %r227, 2;
	setp.gt.s32 	%p62, %r411, %r382;
	selp.b32 	%r412, 0, %r384, %p62;
	add.s32 	%r390, %r385, %r412;
	mov.b32 	%r391, 4;
	// begin inline asm
	shfl.sync.down.b32 %r389, %r390, %r391, %r382, %r403;
	// end inline asm
	add.s32 	%r413, %r227, 4;
	setp.gt.s32 	%p63, %r413, %r382;
	selp.b32 	%r414, 0, %r389, %p63;
	add.s32 	%r395, %r390, %r414;
	mov.b32 	%r396, 8;
	// begin inline asm
	shfl.sync.down.b32 %r394, %r395, %r396, %r382, %r403;
	// end inline asm
	add.s32 	%r415, %r227, 8;
	setp.gt.s32 	%p64, %r415, %r382;
	selp.b32 	%r416, 0, %r394, %p64;
	add.s32 	%r400, %r395, %r416;
	mov.b32 	%r401, 16;
	// begin inline asm
	shfl.sync.down.b32 %r399, %r400, %r401, %r382, %r403;
	// end inline asm
	add.s32 	%r417, %r227, 16;
	setp.gt.s32 	%p65, %r417, %r382;
	selp.b32 	%r418, 0, %r399, %p65;
	add.s32 	%r419, %r418, %r994;
	add.s32 	%r994, %r419, %r400;
	add.s32 	%r997, %r997, -32;
	bra.uni 	$L__BB5_81;
$L__BB5_86:
	@%p39 bra 	$L__BB5_88;
	add.s32 	%r372, %r994, %r149;
	add.s64 	%rd29, %rd13, 256;
	mov.b32 	%r371, 101;
	// begin inline asm
	st.relaxed.gpu.v2.u32 [%rd29], {%r371, %r372};
	// end inline asm
	st.shared.u32 	[_ZZN3cub18CUB_300001_SM_10006detail4scan16DeviceScanKernelINS2_10policy_hubIjjjmN4cuda3std3__44plusIvEEE10Policy1000EN6thrust24THRUST_300001_SM_1000_NS10device_ptrIjEESF_NS0_13ScanTileStateIjLb1EEES9_NS1_10InputValueIjPjEEmjLb0EjEEvT0_T1_T2_iT3_T4_T5_E12temp_storage+4], %r994;
	st.shared.u32 	[_ZZN3cub18CUB_300001_SM_10006detail4scan16DeviceScanKernelINS2_10policy_hubIjjjmN4cuda3std3__44plusIvEEE10Policy1000EN6thrust24THRUST_300001_SM_1000_NS10device_ptrIjEESF_NS0_13ScanTileStateIjLb1EEES9_NS1_10InputValueIjPjEEmjLb0EjEEvT0_T1_T2_iT3_T4_T5_E12temp_storage+8], %r372;
$L__BB5_88:
	setp.ne.s32 	%p54, %r227, 0;
	mov.u32 	%r1001, %r151;
	@%p54 bra 	$L__BB5_90;
	st.shared.u32 	[_ZZN3cub18CUB_300001_SM_10006detail4scan16DeviceScanKernelINS2_10policy_hubIjjjmN4cuda3std3__44plusIvEEE10Policy1000EN6thrust24THRUST_300001_SM_1000_NS10device_ptrIjEESF_NS0_13ScanTileStateIjLb1EEES9_NS1_10InputValueIjPjEEmjLb0EjEEvT0_T1_T2_iT3_T4_T5_E12temp_storage+84], %r994;
	mov.u32 	%r1001, %r994;
$L__BB5_90:
	bar.sync 	0;
	setp.eq.s32 	%p55, %r76, 0;
	ld.shared.u32 	%r373, [_ZZN3cub18CUB_300001_SM_10006detail4scan16DeviceScanKernelINS2_10policy_hubIjjjmN4cuda3std3__44plusIvEEE10Policy1000EN6thrust24THRUST_300001_SM_1000_NS10device_ptrIjEESF_NS0_13ScanTileStateIjLb1EEES9_NS1_10InputValueIjPjEEmjLb0EjEEvT0_T1_T2_iT3_T4_T5_E12temp_storage+84];
	selp.b32 	%r374, 0, %r373, %p55;
	add.s32 	%r1002, %r374, %r1001;
$L__BB5_91:
	add.s32 	%r514, %r1002, %r125;
	add.s32 	%r515, %r126, %r514;
	add.s32 	%r516, %r127, %r515;
	add.s32 	%r517, %r128, %r516;
	add.s32 	%r518, %r129, %r517;
	add.s32 	%r519, %r130, %r518;
	add.s32 	%r520, %r131, %r519;
	add.s32 	%r521, %r132, %r520;
	add.s32 	%r522, %r133, %r521;
	add.s32 	%r523, %r134, %r522;
	add.s32 	%r524, %r135, %r523;
	add.s32 	%r525, %r136, %r524;
	add.s32 	%r526, %r137, %r525;
	add.s32 	%r527, %r138, %r526;
	add.s32 	%r528, %r139, %r527;
	add.s32 	%r529, %r140, %r528;
	add.s32 	%r530, %r141, %r529;
	add.s32 	%r531, %r142, %r530;
	bar.sync 	0;
	st.shared.u32 	[%r124], %r1002;
	st.shared.u32 	[%r124+4], %r514;
	st.shared.u32 	[%r124+8], %r515;
	st.shared.u32 	[%r124+12], %r516;
	st.shared.u32 	[%r124+16], %r517;
	st.shared.u32 	[%r124+20], %r518;
	st.shared.u32 	[%r124+24], %r519;
	st.shared.u32 	[%r124+28], %r520;
	st.shared.u32 	[%r124+32], %r521;
	st.shared.u32 	[%r124+36], %r522;
	st.shared.u32 	[%r124+40], %r523;
	st.shared.u32 	[%r124+44], %r524;
	st.shared.u32 	[%r124+48], %r525;
	st.shared.u32 	[%r124+52], %r526;
	st.shared.u32 	[%r124+56], %r527;
	st.shared.u32 	[%r124+60], %r528;
	st.shared.u32 	[%r124+64], %r529;
	st.shared.u32 	[%r124+68], %r530;
	st.shared.u32 	[%r124+72], %r531;
	bar.warp.sync 	-1;
	ld.shared.u32 	%r185, [%r123];
	ld.shared.u32 	%r186, [%r123+128];
	ld.shared.u32 	%r187, [%r123+256];
	ld.shared.u32 	%r188, [%r123+384];
	ld.shared.u32 	%r189, [%r123+512];
	ld.shared.u32 	%r190, [%r123+640];
	ld.shared.u32 	%r191, [%r123+768];
	ld.shared.u32 	%r192, [%r123+896];
	ld.shared.u32 	%r193, [%r123+1024];
	ld.shared.u32 	%r194, [%r123+1152];
	ld.shared.u32 	%r195, [%r123+1280];
	ld.shared.u32 	%r196, [%r123+1408];
	ld.shared.u32 	%r197, [%r123+1536];
	ld.shared.u32 	%r198, [%r123+1664];
	ld.shared.u32 	%r199, [%r123+1792];
	ld.shared.u32 	%r200, [%r123+1920];
	ld.shared.u32 	%r201, [%r123+2048];
	ld.shared.u32 	%r202, [%r123+2176];
	ld.shared.u32 	%r203, [%r123+2304];
	setp.ne.s32 	%p80, %r76, 0;
	@%p80 bra 	$L__BB5_93;
	st.volatile.shared.u32 	[_ZZN3cub18CUB_300001_SM_10006detail4scan16DeviceScanKernelINS2_10policy_hubIjjjmN4cuda3std3__44plusIvEEE10Policy1000EN6thrust24THRUST_300001_SM_1000_NS10device_ptrIjEESF_NS0_13ScanTileStateIjLb1EEES9_NS1_10InputValueIjPjEEmjLb0EjEEvT0_T1_T2_iT3_T4_T5_E12temp_storage+31616], %r75;
$L__BB5_93:
	bar.sync 	0;
	ld.volatile.shared.u32 	%r204, [_ZZN3cub18CUB_300001_SM_10006detail4scan16DeviceScanKernelINS2_10policy_hubIjjjmN4cuda3std3__44plusIvEEE10Policy1000EN6thrust24THRUST_300001_SM_1000_NS10device_ptrIjEESF_NS0_13ScanTileStateIjLb1EEES9_NS1_10InputValueIjPjEEmjLb0EjEEvT0_T1_T2_iT3_T4_T5_E12temp_storage+31616];
	cvt.u64.u32 	%rd39, %r78;
	add.s64 	%rd40, %rd5, %rd39;
	setp.ge.s32 	%p81, %r78, %r204;
	shl.b64 	%rd41, %rd40, 2;
	add.s64 	%rd15, %rd4, %rd41;
	@%p81 bra 	$L__BB5_95;
	st.global.u32 	[%rd15], %r185;
$L__BB5_95:
	mov.u32 	%r532, %tid.x;
	and.b32  	%r533, %r532, 992;
	mul.lo.s32 	%r534, %r533, 19;
	and.b32  	%r535, %r532, 31;
	or.b32  	%r536, %r534, %r535;
	add.s32 	%r537, %r536, 32;
	setp.ge.s32 	%p82, %r537, %r204;
	@%p82 bra 	$L__BB5_97;
	st.global.u32 	[%rd15+128], %r186;
$L__BB5_97:
	add.s32 	%r543, %r536, 64;
	setp.ge.s32 	%p83, %r543, %r204;
	@%p83 bra 	$L__BB5_99;
	st.global.u32 	[%rd15+256], %r187;
$L__BB5_99:
	add.s32 	%r549, %r536, 96;
	setp.ge.s32 	%p84, %r549, %r204;
	@%p84 bra 	$L__BB5_101;
	st.global.u32 	[%rd15+384], %r188;
$L__BB5_101:
	add.s32 	%r555, %r536, 128;
	setp.ge.s32 	%p85, %r555, %r204;
	@%p85 bra 	$L__BB5_103;
	st.global.u32 	[%rd15+512], %r189;
$L__BB5_103:
	add.s32 	%r561, %r536, 160;
	setp.ge.s32 	%p86, %r561, %r204;
	@%p86 bra 	$L__BB5_105;
	st.global.u32 	[%rd15+640], %r190;
$L__BB5_105:
	add.s32 	%r567, %r536, 192;
	setp.ge.s32 	%p87, %r567, %r204;
	@%p87 bra 	$L__BB5_107;
	st.global.u32 	[%rd15+768], %r191;
$L__BB5_107:
	add.s32 	%r573, %r536, 224;
	setp.ge.s32 	%p88, %r573, %r204;
	@%p88 bra 	$L__BB5_109;
	st.global.u32 	[%rd15+896], %r192;
$L__BB5_109:
	setp.ge.s32 	%p89, %r95, %r204;
	@%p89 bra 	$L__BB5_111;
	st.global.u32 	[%rd15+1024], %r193;
$L__BB5_111:
	setp.ge.s32 	%p90, %r98, %r204;
	@%p90 bra 	$L__BB5_113;
	st.global.u32 	[%rd15+1152], %r194;
$L__BB5_113:
	add.s32 	%r579, %r536, 320;
	setp.ge.s32 	%p91, %r579, %r204;
	@%p91 bra 	$L__BB5_115;
	st.global.u32 	[%rd15+1280], %r195;
$L__BB5_115:
	add.s32 	%r585, %r536, 352;
	setp.ge.s32 	%p92, %r585, %r204;
	@%p92 bra 	$L__BB5_117;
	st.global.u32 	[%rd15+1408], %r196;
$L__BB5_117:
	add.s32 	%r591, %r536, 384;
	setp.ge.s32 	%p93, %r591, %r204;
	@%p93 bra 	$L__BB5_119;
	st.global.u32 	[%rd15+1536], %r197;
$L__BB5_119:
	add.s32 	%r597, %r536, 416;
	setp.ge.s32 	%p94, %r597, %r204;
	@%p94 bra 	$L__BB5_121;
	st.global.u32 	[%rd15+1664], %r198;
$L__BB5_121:
	add.s32 	%r603, %r536, 448;
	setp.ge.s32 	%p95, %r603, %r204;
	@%p95 bra 	$L__BB5_123;
	st.global.u32 	[%rd15+1792], %r199;
$L__BB5_123:
	add.s32 	%r609, %r536, 480;
	setp.ge.s32 	%p96, %r609, %r204;
	@%p96 bra 	$L__BB5_125;
	st.global.u32 	[%rd15+1920], %r200;
$L__BB5_125:
	add.s32 	%r615, %r536, 512;
	setp.ge.s32 	%p97, %r615, %r204;
	@%p97 bra 	$L__BB5_127;
	st.global.u32 	[%rd15+2048], %r201;
$L__BB5_127:
	setp.ge.s32 	%p98, %r115, %r204;
	@%p98 bra 	$L__BB5_129;
	st.global.u32 	[%rd15+2176], %r202;
$L__BB5_129:
	setp.ge.s32 	%p99, %r118, %r204;
	@%p99 bra 	$L__BB5_131;
	st.global.u32 	[%rd15+2304], %r203;
$L__BB5_131:
	ret;

}


// ===== COMPILED SASS (sm_100) =====

	.target	sm_100

	.elftype	@"ET_EXEC"


//--------------------- .note.nv.tkinfo           --------------------------
	.section	.note.nv.tkinfo,"",@"SHT_NOTE"
	.sectionflags	@"SHF_NOTE_NV_TKINFO"
	.tkinfo
        /*0018*/ 	.word	0x00000002
        /*0030*/ 	.string	""
        /*0030*/ 	.string	"ptxas"
        /*0030*/ 	.string	"Cuda compilation tools, release 13.0, V13.0.88"
        /*0030*/ 	.string	"Build cuda_13.0.r13.0/compiler.36424714_0"
        /*0030*/ 	.string	"-arch sm_100 -m 64 "



//--------------------- .note.nv.cuinfo           --------------------------
	.section	.note.nv.cuinfo,"",@"SHT_NOTE"
	.sectionflags	@"SHF_NOTE_NV_CUINFO"
        /*0018*/ 	.short	0x0002
        /*001a*/ 	.short	0x0064
        /*001c*/ 	.short	0x0082
	.zero		2


//--------------------- .nv.info                  --------------------------
	.section	.nv.info,"",@"SHT_CUDA_INFO"
	.align	4


	//----- nvinfo : EIATTR_REGCOUNT
	.align		4
        /*0000*/ 	.byte	0x04, 0x2f
        /*0002*/ 	.short	(.L_44 - .L_43)
	.align		4
.L_43:
        /*0004*/ 	.word	index@(_Z17prefix_kernel_oldPjS_j)
        /*0008*/ 	.word	0x0000000c


	//----- nvinfo : EIATTR_FRAME_SIZE
	.align		4
.L_44:
        /*000c*/ 	.byte	0x04, 0x11
        /*000e*/ 	.short	(.L_46 - .L_45)
	.align		4
.L_45:
        /*0010*/ 	.word	index@(_Z17prefix_kernel_oldPjS_j)
        /*0014*/ 	.word	0x00000000


	//----- nvinfo : EIATTR_REGCOUNT
	.align		4
.L_46:
        /*0018*/ 	.byte	0x04, 0x2f
        /*001a*/ 	.short	(.L_48 - .L_47)
	.align		4
.L_47:
        /*001c*/ 	.word	index@(_Z13prefix_kernelPjS_j)
        /*0020*/ 	.word	0x0000000c


	//----- nvinfo : EIATTR_FRAME_SIZE
	.align		4
.L_48:
        /*0024*/ 	.byte	0x04, 0x11
        /*0026*/ 	.short	(.L_50 - .L_49)
	.align		4
.L_49:
        /*0028*/ 	.word	index@(_Z13prefix_kernelPjS_j)
        /*002c*/ 	.word	0x00000000


	//----- nvinfo : EIATTR_REGCOUNT
	.align		4
.L_50:
        /*0030*/ 	.byte	0x04, 0x2f
        /*0032*/ 	.short	(.L_52 - .L_51)
	.align		4
.L_51:
        /*0034*/ 	.word	index@(_ZN3cub18CUB_300001_SM_10006detail11EmptyKernelIvEEvv)
        /*0038*/ 	.word	0x00000004


	//----- nvinfo : EIATTR_FRAME_SIZE
	.align		4
.L_52:
        /*003c*/ 	.byte	0x04, 0x11
        /*003e*/ 	.short	(.L_54 - .L_53)
	.align		4
.L_53:
        /*0040*/ 	.word	index@(_ZN3cub18CUB_300001_SM_10006detail11EmptyKernelIvEEvv)
        /*0044*/ 	.word	0x00000000


	//----- nvinfo : EIATTR_REGCOUNT
	.align		4
.L_54:
        /*0048*/ 	.byte	0x04, 0x2f
        /*004a*/ 	.short	(.L_56 - .L_55)
	.align		4
.L_55:
        /*004c*/ 	.word	index@(_ZN3cub18CUB_300001_SM_10006detail4scan20DeviceScanInitKernelINS0_13ScanTileStateIjLb1EEEEEvT_i)
        /*0050*/ 	.word	0x00000008


	//----- nvinfo : EIATTR_FRAME_SIZE
	.align		4
.L_56:
        /*0054*/ 	.byte	0x04, 0x11
        /*0056*/ 	.short	(.L_58 - .L_57)
	.align		4
.L_57:
        /*0058*/ 	.word	index@(_ZN3cub18CUB_300001_SM_10006detail4scan20DeviceScanInitKernelINS0_13ScanTileStateIjLb1EEEEEvT_i)
        /*005c*/ 	.word	0x00000000


	//----- nvinfo : EIATTR_REGCOUNT
	.align		4
.L_58:
        /*0060*/ 	.byte	0x04, 0x2f
        /*0062*/ 	.short	(.L_60 - .L_59)
	.align		4
.L_59:
        /*0064*/ 	.word	index@(_ZN3cub18CUB_300001_SM_10006detail4scan16DeviceScanKernelINS2_10policy_hubIjjjjN4cuda3std3__44plusIvEEE10Policy1000EN6thrust24THRUST_300001_SM_1000_NS10device_ptrIjEESF_NS0_13ScanTileStateIjLb1EEES9_NS1_10InputValueIjPjEEjjLb0EjEEvT0_T1_T2_iT3_T4_T5_)
        /*0068*/ 	.word	0x00000038


	//----- nvinfo : EIATTR_FRAME_SIZE
	.align		4
.L_60:
        /*006c*/ 	.byte	0x04, 0x11
        /*006e*/ 	.short	(.L_62 - .L_61)
	.align		4
.L_61:
        /*0070*/ 	.word	index@(_ZN3cub18CUB_300001_SM_10006detail4scan16DeviceScanKernelINS2_10policy_hubIjjjjN4cuda3std3__44plusIvEEE10Policy1000EN6thrust24THRUST_300001_SM_1000_NS10device_ptrIjEESF_NS0_13ScanTileStateIjLb1EEES9_NS1_10InputValueIjPjEEjjLb0EjEEvT0_T1_T2_iT3_T4_T5_)
        /*0074*/ 	.word	0x00000000


	//----- nvinfo : EIATTR_REGCOUNT
	.align		4
.L_62:
        /*0078*/ 	.byte	0x04, 0x2f
        /*007a*/ 	.short	(.L_64 - .L_63)
	.align		4
.L_63:
        /*007c*/ 	.word	index@(_ZN3cub18CUB_300001_SM_10006detail4scan16DeviceScanKernelINS2_10policy_hubIjjjmN4cuda3std3__44plusIvEEE10Policy1000EN6thrust24THRUST_300001_SM_1000_NS10device_ptrIjEESF_NS0_13ScanTileStateIjLb1EEES9_NS1_10InputValueIjPjEEmjLb0EjEEvT0_T1_T2_iT3_T4_T5_)
        /*0080*/ 	.word	0x00000030


	//----- nvinfo : EIATTR_FRAME_SIZE
	.align		4
.L_64:
        /*0084*/ 	.byte	0x04, 0x11
        /*0086*/ 	.short	(.L_66 - .L_65)
	.align		4
.L_65:
        /*0088*/ 	.word	index@(_ZN3cub18CUB_300001_SM_10006detail4scan16DeviceScanKernelINS2_10policy_hubIjjjmN4cuda3std3__44plusIvEEE10Policy1000EN6thrust24THRUST_300001_SM_1000_NS10device_ptrIjEESF_NS0_13ScanTileStateIjLb1EEES9_NS1_10InputValueIjPjEEmjLb0EjEEvT0_T1_T2_iT3_T4_T5_)
        /*008c*/ 	.word	0x00000000


	//----- nvinfo : EIATTR_MIN_STACK_SIZE
	.align		4
.L_66:
        /*0090*/ 	.byte	0x04, 0x12
        /*0092*/ 	.short	(.L_68 - .L_67)
	.align		4
.L_67:
        /*0094*/ 	.word	index@(_ZN3cub18CUB_300001_SM_10006detail4scan16DeviceScanKernelINS2_10policy_hubIjjjmN4cuda3std3__44plusIvEEE10Policy1000EN6thrust24THRUST_300001_SM_1000_NS10device_ptrIjEESF_NS0_13ScanTileStateIjLb1EEES9_NS1_10InputValueIjPjEEmjLb0EjEEvT0_T1_T2_iT3_T4_T5_)
        /*0098*/ 	.word	0x00000000


	//----- nvinfo : EIATTR_MIN_STACK_SIZE
	.align		4
.L_68:
        /*009c*/ 	.byte	0x04, 0x12
        /*009e*/ 	.short	(.L_70 - .L_69)
	.align		4
.L_69:
        /*00a0*/ 	.word	index@(_ZN3cub18CUB_300001_SM_10006detail4scan16DeviceScanKernelINS2_10policy_hubIjjjjN4cuda3std3__44plusIvEEE10Policy1000EN6thrust24THRUST_300001_SM_1000_NS10device_ptrIjEESF_NS0_13ScanTileStateIjLb1EEES9_NS1_10InputValueIjPjEEjjLb0EjEEvT0_T1_T2_iT3_T4_T5_)
        /*00a4*/ 	.word	0x00000000


	//----- nvinfo : EIATTR_MIN_STACK_SIZE
	.align		4
.L_70:
        /*00a8*/ 	.byte	0x04, 0x12
        /*00aa*/ 	.short	(.L_72 - .L_71)
	.align		4
.L_71:
        /*00ac*/ 	.word	index@(_ZN3cub18CUB_300001_SM_10006detail4scan20DeviceScanInitKernelINS0_13ScanTileStateIjLb1EEEEEvT_i)
        /*00b0*/ 	.word	0x00000000


	//----- nvinfo : EIATTR_MIN_STACK_SIZE
	.align		4
.L_72:
        /*00b4*/ 	.byte	0x04, 0x12
        /*00b6*/ 	.short	(.L_74 - .L_73)
	.align		4
.L_73:
        /*00b8*/ 	.word	index@(_ZN3cub18CUB_300001_SM_10006detail11EmptyKernelIvEEvv)
        /*00bc*/ 	.word	0x00000000


	//----- nvinfo : EIATTR_MIN_STACK_SIZE
	.align		4
.L_74:
        /*00c0*/ 	.byte	0x04, 0x12
        /*00c2*/ 	.short	(.L_76 - .L_75)
	.align		4
.L_75:
        /*00c4*/ 	.word	index@(_Z13prefix_kernelPjS_j)
        /*00c8*/ 	.word	0x00000000


	//----- nvinfo : EIATTR_MIN_STACK_SIZE
	.align		4
.L_76:
        /*00cc*/ 	.byte	0x04, 0x12
        /*00ce*/ 	.short	(.L_78 - .L_77)
	.align		4
.L_77:
        /*00d0*/ 	.word	index@(_Z17prefix_kernel_oldPjS_j)
        /*00d4*/ 	.word	0x00000000
.L_78:


//--------------------- .nv.compat                --------------------------
	.section	.nv.compat,"",@"SHT_CUDA_COMPAT_INFO"
	.align	4
        /*0000*/ 	.byte	0x02, 0x09, 0x00, 0x00, 0x02, 0x02, 0x01, 0x00, 0x02, 0x05, 0x05, 0x00, 0x03, 0x07, 0x01, 0x01
        /*0010*/ 	.byte	0x02, 0x03, 0x00, 0x00, 0x02, 0x06, 0x01, 0x00, 0x04, 0x0b, 0x08, 0x00, 0x09, 0x00, 0x00, 0x00
        /*0020*/ 	.byte	0x00, 0x00, 0x00, 0x00


//--------------------- .nv.info._ZN3cub18CUB_300001_SM_10006detail4scan16DeviceScanKernelINS2_10policy_hubIjjjmN4cuda3std3__44plusIvEEE10Policy1000EN6thrust24THRUST_300001_SM_1000_NS10device_ptrIjEESF_NS0_13ScanTileStateIjLb1EEES9_NS1_10InputValueIjPjEEmjLb0EjEEvT0_T1_T2_iT3_T4_T5_ --------------------------
	.section	.nv.info._ZN3cub18CUB_300001_SM_10006detail4scan16DeviceScanKernelINS2_10policy_hubIjjjmN4cuda3std3__44plusIvEEE10Policy1000EN6thrust24THRUST_300001_SM_1000_NS10device_ptrIjEESF_NS0_13ScanTileStateIjLb1EEES9_NS1_10InputValueIjPjEEmjLb0EjEEvT0_T1_T2_iT3_T4_T5_,"",@"SHT_CUDA_INFO"
	.sectionflags	@""
	.align	4


	//----- nvinfo : EIATTR_CUDA_API_VERSION
	.align		4
        /*0000*/ 	.byte	0x04, 0x37
        /*0002*/ 	.short	(.L_80 - .L_79)
.L_79:
        /*0004*/ 	.word	0x00000082


	//----- nvinfo : EIATTR_KPARAM_INFO
	.align		4
.L_80:
        /*0008*/ 	.byte	0x04, 0x17
        /*000a*/ 	.short	(.L_82 - .L_81)
.L_81:
        /*000c*/ 	.word	0x00000000
        /*0010*/ 	.short	0x0006
        /*0012*/ 	.short	0x0030
        /*0014*/ 	.byte	0x00, 0xf0, 0x21, 0x00


	//----- nvinfo : EIATTR_KPARAM_INFO
	.align		4
.L_82:
        /*0018*/ 	.byte	0x04, 0x17
        /*001a*/ 	.short	(.L_84 - .L_83)
.L_83:
        /*001c*/ 	.word	0x00000000
        /*0020*/ 	.short	0x0005
        /*0022*/ 	.short	0x0020
        /*0024*/ 	.byte	0x00, 0xf0, 0x41, 0x00


	//----- nvinfo : EIATTR_KPARAM_INFO
	.align		4
.L_84:
        /*0028*/ 	.byte	0x04, 0x17
        /*002a*/ 	.short	(.L_86 - .L_85)
.L_85:
        /*002c*/ 	.word	0x00000000
        /*0030*/ 	.short	0x0004
        /*0032*/ 	.short	0x001c
        /*0034*/ 	.byte	0x00, 0xf0, 0x05, 0x00


	//----- nvinfo : EIATTR_KPARAM_INFO
	.align		4
.L_86:
        /*0038*/ 	.byte	0x04, 0x17
        /*003a*/ 	.short	(.L_88 - .L_87)
.L_87:
        /*003c*/ 	.word	0x00000000
        /*0040*/ 	.short	0x0003
        /*0042*/ 	.short	0x0018
        /*0044*/ 	.byte	0x00, 0xf0, 0x11, 0x00


	//----- nvinfo : EIATTR_KPARAM_INFO
	.align		4
.L_88:
        /*0048*/ 	.byte	0x04, 0x17
        /*004a*/ 	.short	(.L_90 - .L_89)
.L_89:
        /*004c*/ 	.word	0x00000000
        /*0050*/ 	.short	0x0002
        /*0052*/ 	.short	0x0010
        /*0054*/ 	.byte	0x00, 0xf0, 0x21, 0x00


	//----- nvinfo : EIATTR_KPARAM_INFO
	.align		4
.L_90:
        /*0058*/ 	.byte	0x04, 0x17
        /*005a*/ 	.short	(.L_92 - .L_91)
.L_91:
        /*005c*/ 	.word	0x00000000
        /*0060*/ 	.short	0x0001
        /*0062*/ 	.short	0x0008
        /*0064*/ 	.byte	0x00, 0xf0, 0x21, 0x00


	//----- nvinfo : EIATTR_KPARAM_INFO
	.align		4
.L_92:
        /*0068*/ 	.byte	0x04, 0x17
        /*006a*/ 	.short	(.L_94 - .L_93)
.L_93:
        /*006c*/ 	.word	0x00000000
        /*0070*/ 	.short	0x0000
        /*0072*/ 	.short	0x0000
        /*0074*/ 	.byte	0x00, 0xf0, 0x21, 0x00


	//----- nvinfo : EIATTR_SPARSE_MMA_MASK
	.align		4
.L_94:
        /*0078*/ 	.byte	0x03, 0x50
        /*007a*/ 	.short	0x0000


	//----- nvinfo : EIATTR_MAXREG_COUNT
	.align		4
        /*007c*/ 	.byte	0x03, 0x1b
        /*007e*/ 	.short	0x0080


	//----- nvinfo : EIATTR_NUM_BARRIERS
	.align		4
        /*0080*/ 	.byte	0x02, 0x4c
        /*0082*/ 	.byte	0x01
	.zero		1


	//----- nvinfo : EIATTR_MERCURY_ISA_VERSION
	.align		4
        /*0084*/ 	.byte	0x03, 0x5f
        /*0086*/ 	.short	0x0101


	//----- nvinfo : EIATTR_COOP_GROUP_MASK_REGIDS
	.align		4
        /*0088*/ 	.byte	0x04, 0x29
        /*008a*/ 	.short	(.L_96 - .L_95)


	//   ....[0]....
.L_95:
        /*008c*/ 	.word	0xffffffff


	//   ....[1]....
        /*0090*/ 	.word	0xffffffff


	//   ....[2]....
        /*0094*/ 	.word	0xffffffff


	//   ....[3]....
        /*0098*/ 	.word	0xffffffff


	//   ....[4]....
        /*009c*/ 	.word	0xffffffff


	//   ....[5]....
        /*00a0*/ 	.word	0xffffffff


	//   ....[6]....
        /*00a4*/ 	.word	0xffffffff


	//   ....[7]....
        /*00a8*/ 	.word	0xffffffff


	//   ....[8]....
        /*00ac*/ 	.word	0xffffffff


	//   ....[9]....
        /*00b0*/ 	.word	0xffffffff


	//   ....[10]....
        /*00b4*/ 	.word	0xffffffff


	//   ....[11]....
        /*00b8*/ 	.word	0xffffffff


	//   ....[12]....
        /*00bc*/ 	.word	0xffffffff


	//   ....[13]....
        /*00c0*/ 	.word	0xffffffff


	//   ....[14]....
        /*00c4*/ 	.word	0xffffffff


	//   ....[15]....
        /*00c8*/ 	.word	0xffffffff


	//   ....[16]....
        /*00cc*/ 	.word	0xffffffff


	//   ....[17]....
        /*00d0*/ 	.word	0xffffffff


	//   ....[18]....
        /*00d4*/ 	.word	0xffffffff


	//   ....[19]....
        /*00d8*/ 	.word	0xffffffff


	//   ....[20]....
        /*00dc*/ 	.word	0xffffffff


	//   ....[21]....
        /*00e0*/ 	.word	0xffffffff


	//   ....[22]....
        /*00e4*/ 	.word	0xffffffff


	//   ....[23]....
        /*00e8*/ 	.word	0xffffffff


	//   ....[24]....
        /*00ec*/ 	.word	0xffffffff


	//   ....[25]....
        /*00f0*/ 	.word	0xffffffff


	//   ....[26]....
        /*00f4*/ 	.word	0xffffffff


	//   ....[27]....
        /*00f8*/ 	.word	0xffffffff


	//   ....[28]....
        /*00fc*/ 	.word	0xffffffff


	//   ....[29]....
        /*0100*/ 	.word	0xffffffff


	//   ....[30]....
        /*0104*/ 	.word	0xffffffff


	//   ....[31]....
        /*0108*/ 	.word	0xffffffff


	//   ....[32]....
        /*010c*/ 	.word	0xffffffff


	//   ....[33]....
        /*0110*/ 	.word	0xffffffff


	//   ....[34]....
        /*0114*/ 	.word	0xffffffff


	//   ....[35]....
        /*0118*/ 	.word	0xffffffff


	//   ....[36]....
        /*011c*/ 	.word	0xffffffff


	//   ....[37]....
        /*0120*/ 	.word	0xffffffff


	//   ....[38]....
        /*0124*/ 	.word	0xffffffff


	//   ....[39]....
        /*0128*/ 	.word	0xffffffff


	//   ....[40]....
        /*012c*/ 	.word	0xffffffff


	//   ....[41]....
        /*0130*/ 	.word	0xffffffff


	//   ....[42]....
        /*0134*/ 	.word	0xffffffff


	//   ....[43]....
        /*0138*/ 	.word	0xffffffff


	//   ....[44]....
        /*013c*/ 	.word	0xffffffff


	//   ....[45]....
        /*0140*/ 	.word	0xffffffff


	//   ....[46]....
        /*0144*/ 	.word	0xffffffff


	//   ....[47]....
        /*0148*/ 	.word	0xffffffff


	//   ....[48]....
        /*014c*/ 	.word	0xffffffff


	//   ....[49]....
        /*0150*/ 	.word	0xffffffff


	//   ....[50]....
        /*0154*/ 	.word	0xffffffff


	//   ....[51]....
        /*0158*/ 	.word	0xffffffff


	//   ....[52]....
        /*015c*/ 	.word	0xffffffff


	//   ....[53]....
        /*0160*/ 	.word	0xffffffff


	//   ....[54]....
        /*0164*/ 	.word	0xffffffff


	//   ....[55]....
        /*0168*/ 	.word	0xffffffff


	//   ....[56]....
        /*016c*/ 	.word	0xffffffff


	//   ....[57]....
        /*0170*/ 	.word	0xffffffff


	//   ....[58]....
        /*0174*/ 	.word	0xffffffff


	//   ....[59]....
        /*0178*/ 	.word	0xffffffff


	//   ....[60]....
        /*017c*/ 	.word	0x0500000a


	//   ....[61]....
        /*0180*/ 	.word	0x0500000a


	//   ....[62]....
        /*0184*/ 	.word	0x0500000a


	//   ....[63]....
        /*0188*/ 	.word	0x0500000a


	//   ....[64]....
        /*018c*/ 	.word	0x0500000a


	//   ....[65]....
        /*0190*/ 	.word	0x0500000a


	//   ....[66]....
        /*0194*/ 	.word	0x0500000a


	//   ....[67]....
        /*0198*/ 	.word	0x0500000a


	//   ....[68]....
        /*019c*/ 	.word	0x0500000a


	//   ....[69]....
        /*01a0*/ 	.word	0x0500000a


	//   ....[70]....
        /*01a4*/ 	.word	0x0500000a


	//   ....[71]....
        /*01a8*/ 	.word	0x0500000a


	//   ....[72]....
        /*01ac*/ 	.word	0x0500000a


	//   ....[73]....
        /*01b0*/ 	.word	0x0500000a


	//   ....[74]....
        /*01b4*/ 	.word	0x0500000a


	//   ....[75]....
        /*01b8*/ 	.word	0x0500000a


	//   ....[76]....
        /*01bc*/ 	.word	0x0500000a


	//   ....[77]....
        /*01c0*/ 	.word	0x0500000a


	//   ....[78]....
        /*01c4*/ 	.word	0x0500000a


	//   ....[79]....
        /*01c8*/ 	.word	0x0500000a


	//   ....[80]....
        /*01cc*/ 	.word	0x0500000a


	//   ....[81]....
        /*01d0*/ 	.word	0x0500000a


	//   ....[82]....
        /*01d4*/ 	.word	0x0500000a


	//   ....[83]....
        /*01d8*/ 	.word	0x0500000a


	//   ....[84]....
        /*01dc*/ 	.word	0x0500000a


	//   ....[85]....
        /*01e0*/ 	.word	0x0500000a


	//   ....[86]....
        /*01e4*/ 	.word	0x0500000a


	//   ....[87]....
        /*01e8*/ 	.word	0x0500000a


	//   ....[88]....
        /*01ec*/ 	.word	0x0500000a


	//   ....[89]....
        /*01f0*/ 	.word	0x0500000a


	//   ....[90]....
        /*01f4*/ 	.word	0x0500000a


	//   ....[91]....
        /*01f8*/ 	.word	0x0500000a


	//   ....[92]....
        /*01fc*/ 	.word	0x0500000a


	//   ....[93]....
        /*0200*/ 	.word	0x0500000a


	//   ....[94]....
        /*0204*/ 	.word	0x0500000a


	//   ....[95]....
        /*0208*/ 	.word	0x0500000a


	//----- nvinfo : EIATTR_COOP_GROUP_INSTR_OFFSETS
	.align		4
.L_96:
        /*020c*/ 	.byte	0x04, 0x28
        /*020e*/ 	.short	(.L_98 - .L_97)


	//   ....[0]....
.L_97:
        /*0210*/ 	.word	0x000004d0


	//   ....[1]....
        /*0214*/ 	.word	0x000006f0


	//   ....[2]....
        /*0218*/ 	.word	0x00000710


	//   ....[3]....
        /*021c*/ 	.word	0x00000730


	//   ....[4]....
        /*0220*/ 	.word	0x00000750


	//   ....[5]....
        /*0224*/ 	.word	0x00000770


	//   ....[6]....
        /*0228*/ 	.word	0x00000b80


	//   ....[7]....
        /*022c*/ 	.word	0x00000ba0


	//   ....[8]....
        /*0230*/ 	.word	0x00000bc0


	//   ....[9]....
        /*0234*/ 	.word	0x00000be0


	//   ....[10]....
        /*0238*/ 	.word	0x00000c00


	//   ....[11]....
        /*023c*/ 	.word	0x00001000


	//   ....[12]....
        /*0240*/ 	.word	0x00001090


	//   ....[13]....
        /*0244*/ 	.word	0x000010f0


	//   ....[14]....
        /*0248*/ 	.word	0x00001160


	//   ....[15]....
        /*024c*/ 	.word	0x000011c0


	//   ....[16]....
        /*0250*/ 	.word	0x00001210


	//   ....[17]....
        /*0254*/ 	.word	0x00001270


	//   ....[18]....
        /*0258*/ 	.word	0x000012c0


	//   ....[19]....
        /*025c*/ 	.word	0x000012e0


	//   ....[20]....
        /*0260*/ 	.word	0x000013a0


	//   ....[21]....
        /*0264*/ 	.word	0x00001430


	//   ....[22]....
        /*0268*/ 	.word	0x00001480


	//   ....[23]....
        /*026c*/ 	.word	0x000014e0


	//   ....[24]....
        /*0270*/ 	.word	0x00001540


	//   ....[25]....
        /*0274*/ 	.word	0x00001580


	//   ....[26]....
        /*0278*/ 	.word	0x000015c0


	//   ....[27]....
        /*027c*/ 	.word	0x00001600


	//   ....[28]....
        /*0280*/ 	.word	0x00001610


	//   ....[29]....
        /*0284*/ 	.word	0x00001a50


	//   ....[30]....
        /*0288*/ 	.word	0x00002430


	//   ....[31]....
        /*028c*/ 	.word	0x00002650


	//   ....[32]....
        /*0290*/ 	.word	0x00002670


	//   ....[33]....
        /*0294*/ 	.word	0x00002690


	//   ....[34]....
        /*0298*/ 	.word	0x000026b0


	//   ....[35]....
        /*029c*/ 	.word	0x000026d0


	//   ....[36]....
        /*02a0*/ 	.word	0x00002a60


	//   ....[37]....
        /*02a4*/ 	.word	0x00002a80


	//   ....[38]....
        /*02a8*/ 	.word	0x00002aa0


	//   ....[39]....
        /*02ac*/ 	.word	0x00002ac0


	//   ....[40]....
        /*02b0*/ 	.word	0x00002ae0


	//   ....[41]....
        /*02b4*/ 	.word	0x00002ee0


	//   ....[42]....
        /*02b8*/ 	.word	0x00002f70


	//   ....[43]....
        /*02bc*/ 	.word	0x00002fd0


	//   ....[44]....
        /*02c0*/ 	.word	0x00003030


	//   ....[45]....
        /*02c4*/ 	.word	0x00003090


	//   ....[46]....
        /*02c8*/ 	.word	0x000030f0


	//   ....[47]....
        /*02cc*/ 	.word	0x00003140


	//   ....[48]....
        /*02d0*/ 	.word	0x000031b0


	//   ....[49]....
        /*02d4*/ 	.word	0x000031c0


	//   ....[50]....
        /*02d8*/ 	.word	0x00003280


	//   ....[51]....
        /*02dc*/ 	.word	0x00003310


	//   ....[52]....
        /*02e0*/ 	.word	0x00003360


	//   ....[53]....
        /*02e4*/ 	.word	0x000033d0


	//   ....[54]....
        /*02e8*/ 	.word	0x00003430


	//   ....[55]....
        /*02ec*/ 	.word	0x00003480


	//   ....[56]....
        /*02f0*/ 	.word	0x000034c0


	//   ....[57]....
        /*02f4*/ 	.word	0x00003520


	//   ....[58]....
        /*02f8*/ 	.word	0x00003530


	//   ....[59]....
        /*02fc*/ 	.word	0x000039a0


	//   ....[60]....
        /*0300*/ 	.word	0x00003f30


	//   ....[61]....
        /*0304*/ 	.word	0x00003fb0


	//   ....[62]....
        /*0308*/ 	.word	0x00004040


	//   ....[63]....
        /*030c*/ 	.word	0x00004120


	//   ....[64]....
        /*0310*/ 	.word	0x000041a0


	//   ....[65]....
        /*0314*/ 	.word	0x00004230


	//   ....[66]....
        /*0318*/ 	.word	0x000042b0


	//   ....[67]....
        /*031c*/ 	.word	0x00004330


	//   ....[68]....
        /*0320*/ 	.word	0x00004360


	//   ....[69]....
        /*0324*/ 	.word	0x00004430


	//   ....[70]....
        /*0328*/ 	.word	0x000044b0


	//   ....[71]....
        /*032c*/ 	.word	0x00004530


	//   ....[72]....
        /*0330*/ 	.word	0x000045e0


	//   ....[73]....
        /*0334*/ 	.word	0x00004670


	//   ....[74]....
        /*0338*/ 	.word	0x000046f0


	//   ....[75]....
        /*033c*/ 	.word	0x00004760


	//   ....[76]....
        /*0340*/ 	.word	0x000047e0


	//   ....[77]....
        /*0344*/ 	.word	0x00004840


	//   ....[78]....
        /*0348*/ 	.word	0x000048b0


	//   ....[79]....
        /*034c*/ 	.word	0x00004930


	//   ....[80]....
        /*0350*/ 	.word	0x000049d0


	//   ....[81]....
        /*0354*/ 	.word	0x00004a90


	//   ....[82]....
        /*0358*/ 	.word	0x00004b30


	//   ....[83]....
        /*035c*/ 	.word	0x00004bc0


	//   ....[84]....
        /*0360*/ 	.word	0x00004c50


	//   ....[85]....
        /*0364*/ 	.word	0x00004cc0


	//   ....[86]....
        /*0368*/ 	.word	0x00004cf0


	//   ....[87]....
        /*036c*/ 	.word	0x00004dc0


	//   ....[88]....
        /*0370*/ 	.word	0x00004e40


	//   ....[89]....
        /*0374*/ 	.word	0x00004ec0


	//   ....[90]....
        /*0378*/ 	.word	0x00004f80


	//   ....[91]....
        /*037c*/ 	.word	0x00005020


	//   ....[92]....
        /*0380*/ 	.word	0x000050b0


	//   ....[93]....
        /*0384*/ 	.word	0x00005140


	//   ....[94]....
        /*0388*/ 	.word	0x000051d0


	//   ....[95]....
        /*038c*/ 	.word	0x00005230


	//----- nvinfo : EIATTR_VRC_CTA_INIT_COUNT
	.align		4
.L_98:
        /*0390*/ 	.byte	0x02, 0x4a
	.zero		1
	.zero		1


	//----- nvinfo : EIATTR_EXIT_INSTR_OFFSETS
	.align		4
        /*0394*/ 	.byte	0x04, 0x1c
        /*0396*/ 	.short	(.L_100 - .L_99)


	//   ....[0]....
.L_99:
        /*0398*/ 	.word	0x00001ce0


	//   ....[1]....
        /*039c*/ 	.word	0x00001d10


	//   ....[2]....
        /*03a0*/ 	.word	0x00003ec0


	//   ....[3]....
        /*03a4*/ 	.word	0x00003ee0


	//----- nvinfo : EIATTR_MAX_THREADS
	.align		4
.L_100:
        /*03a8*/ 	.byte	0x04, 0x05
        /*03aa*/ 	.short	(.L_102 - .L_101)
.L_101:
        /*03ac*/ 	.word	0x000001a0
        /*03b0*/ 	.word	0x00000001
        /*03b4*/ 	.word	0x00000001


	//----- nvinfo : EIATTR_CRS_STACK_SIZE
	.align		4
.L_102:
        /*03b8*/ 	.byte	0x04, 0x1e
        /*03ba*/ 	.short	(.L_104 - .L_103)
.L_103:
        /*03bc*/ 	.word	0x00000000


	//----- nvinfo : EIATTR_CBANK_PARAM_SIZE
	.align		4
.L_104:
        /*03c0*/ 	.byte	0x03, 0x19
        /*03c2*/ 	.short	0x0038


	//----- nvinfo : EIATTR_PARAM_CBANK
	.align		4
        /*03c4*/ 	.byte	0x04, 0x0a
        /*03c6*/ 	.short	(.L_106 - .L_105)
	.align		4
.L_105:
        /*03c8*/ 	.word	index@(.nv.constant0._ZN3cub18CUB_300001_SM_10006detail4scan16DeviceScanKernelINS2_10policy_hubIjjjmN4cuda3std3__44plusIvEEE10Policy1000EN6thrust24THRUST_300001_SM_1000_NS10device_ptrIjEESF_NS0_13ScanTileStateIjLb1EEES9_NS1_10InputValueIjPjEEmjLb0EjEEvT0_T1_T2_iT3_T4_T5_)
        /*03cc*/ 	.short	0x0380
        /*03ce*/ 	.short	0x0038


	//----- nvinfo : EIATTR_SW_WAR
	.align		4
.L_106:
        /*03d0*/ 	.byte	0x04, 0x36
        /*03d2*/ 	.short	(.L_108 - .L_107)
.L_107:
        /*03d4*/ 	.word	0x00000008
.L_108:


//--------------------- .nv.info._ZN3cub18CUB_300001_SM_10006detail4scan16DeviceScanKernelINS2_10policy_hubIjjjjN4cuda3std3__44plusIvEEE10Policy1000EN6thrust24THRUST_300001_SM_1000_NS10device_ptrIjEESF_NS0_13ScanTileStateIjLb1EEES9_NS1_10InputValueIjPjEEjjLb0EjEEvT0_T1_T2_iT3_T4_T5_ --------------------------
	.section	.nv.info._ZN3cub18CUB_300001_SM_10006detail4scan16DeviceScanKernelINS2_10policy_hubIjjjjN4cuda3std3__44plusIvEEE10Policy1000EN6thrust24THRUST_300001_SM_1000_NS10device_ptrIjEESF_NS0_13ScanTileStateIjLb1EEES9_NS1_10InputValueIjPjEEjjLb0EjEEvT0_T1_T2_iT3_T4_T5_,"",@"SHT_CUDA_INFO"
	.sectionflags	@""
	.align	4


	//----- nvinfo : EIATTR_CUDA_API_VERSION
	.align		4
        /*0000*/ 	.byte	0x04, 0x37
        /*0002*/ 	.short	(.L_110 - .L_109)
.L_109:
        /*0004*/ 	.word	0x00000082


	//----- nvinfo : EIATTR_KPARAM_INFO
	.align		4
.L_110:
        /*0008*/ 	.byte	0x04, 0x17
        /*000a*/ 	.short	(.L_112 - .L_111)
.L_111:
        /*000c*/ 	.word	0x00000000
        /*0010*/ 	.short	0x0006
        /*0012*/ 	.short	0x0030
        /*0014*/ 	.byte	0x00, 0xf0, 0x11, 0x00


	//----- nvinfo : EIATTR_KPARAM_INFO
	.align		4
.L_112:
        /*0018*/ 	.byte	0x04, 0x17
        /*001a*/ 	.short	(.L_114 - .L_113)
.L_113:
        /*001c*/ 	.word	0x00000000
        /*0020*/ 	.short	0x0005
        /*0022*/ 	.short	0x0020
        /*0024*/ 	.byte	0x00, 0xf0, 0x41, 0x00


	//----- nvinfo : EIATTR_KPARAM_INFO
	.align		4
.L_114:
        /*0028*/ 	.byte	0x04, 0x17
        /*002a*/ 	.short	(.L_116 - .L_115)
.L_115:
        /*002c*/ 	.word	0x00000000
        /*0030*/ 	.short	0x0004
        /*0032*/ 	.short	0x001c
        /*0034*/ 	.byte	0x00, 0xf0, 0x05, 0x00


	//----- nvinfo : EIATTR_KPARAM_INFO
	.align		4
.L_116:
        /*0038*/ 	.byte	0x04, 0x17
        /*003a*/ 	.short	(.L_118 - .L_117)
.L_117:
        /*003c*/ 	.word	0x00000000
        /*0040*/ 	.short	0x0003
        /*0042*/ 	.short	0x0018
        /*0044*/ 	.byte	0x00, 0xf0, 0x11, 0x00


	//----- nvinfo : EIATTR_KPARAM_INFO
	.align		4
.L_118:
        /*0048*/ 	.byte	0x04, 0x17
        /*004a*/ 	.short	(.L_120 - .L_119)
.L_119:
        /*004c*/ 	.word	0x00000000
        /*0050*/ 	.short	0x0002
        /*0052*/ 	.short	0x0010
        /*0054*/ 	.byte	0x00, 0xf0, 0x21, 0x00


	//----- nvinfo : EIATTR_KPARAM_INFO
	.align		4
.L_120:
        /*0058*/ 	.byte	0x04, 0x17
        /*005a*/ 	.short	(.L_122 - .L_121)
.L_121:
        /*005c*/ 	.word	0x00000000
        /*0060*/ 	.short	0x0001
        /*0062*/ 	.short	0x0008
        /*0064*/ 	.byte	0x00, 0xf0, 0x21, 0x00


	//----- nvinfo : EIATTR_KPARAM_INFO
	.align		4
.L_122:
        /*0068*/ 	.byte	0x04, 0x17
        /*006a*/ 	.short	(.L_124 - .L_123)
.L_123:
        /*006c*/ 	.word	0x00000000
        /*0070*/ 	.short	0x0000
        /*0072*/ 	.short	0x0000
        /*0074*/ 	.byte	0x00, 0xf0, 0x21, 0x00


	//----- nvinfo : EIATTR_SPARSE_MMA_MASK
	.align		4
.L_124:
        /*0078*/ 	.byte	0x03, 0x50
        /*007a*/ 	.short	0x0000


	//----- nvinfo : EIATTR_MAXREG_COUNT
	.align		4
        /*007c*/ 	.byte	0x03, 0x1b
        /*007e*/ 	.short	0x00a8


	//----- nvinfo : EIATTR_NUM_BARRIERS
	.align		4
        /*0080*/ 	.byte	0x02, 0x4c
        /*0082*/ 	.byte	0x01
	.zero		1


	//----- nvinfo : EIATTR_MERCURY_ISA_VERSION
	.align		4
        /*0084*/ 	.byte	0x03, 0x5f
        /*0086*/ 	.short	0x0101


	//----- nvinfo : EIATTR_UNUSED_LOAD_BYTE_OFFSET
	.align		4
        /*0088*/ 	.byte	0x04, 0x44
        /*008a*/ 	.short	(.L_126 - .L_125)


	//   ....[0]....
.L_125:
        /*008c*/ 	.word	0x00002a80
        /*0090*/ 	.word	0x00000fff


	//----- nvinfo : EIATTR_COOP_GROUP_MASK_REGIDS
	.align		4
.L_126:
        /*0094*/ 	.byte	0x04, 0x29
        /*0096*/ 	.short	(.L_128 - .L_127)


	//   ....[0]....
.L_127:
        /*0098*/ 	.word	0xffffffff


	//   ....[1]....
        /*009c*/ 	.word	0xffffffff


	//   ....[2]....
        /*00a0*/ 	.word	0xffffffff


	//   ....[3]....
        /*00a4*/ 	.word	0xffffffff


	//   ....[4]....
        /*00a8*/ 	.word	0xffffffff


	//   ....[5]....
        /*00ac*/ 	.word	0xffffffff


	//   ....[6]....
        /*00b0*/ 	.word	0xffffffff


	//   ....[7]....
        /*00b4*/ 	.word	0xffffffff


	//   ....[8]....
        /*00b8*/ 	.word	0xffffffff


	//   ....[9]....
        /*00bc*/ 	.word	0xffffffff


	//   ....[10]....
        /*00c0*/ 	.word	0xffffffff


	//   ....[11]....
        /*00c4*/ 	.word	0xffffffff


	//   ....[12]....
        /*00c8*/ 	.word	0xffffffff


	//   ....[13]....
        /*00cc*/ 	.word	0xffffffff


	//   ....[14]....
        /*00d0*/ 	.word	0xffffffff


	//   ....[15]....
        /*00d4*/ 	.word	0xffffffff


	//   ....[16]....
        /*00d8*/ 	.word	0xffffffff


	//   ....[17]....
        /*00dc*/ 	.word	0xffffffff


	//   ....[18]....
        /*00e0*/ 	.word	0xffffffff


	//   ....[19]....
        /*00e4*/ 	.word	0xffffffff


	//   ....[20]....
        /*00e8*/ 	.word	0xffffffff


	//   ....[21]....
        /*00ec*/ 	.word	0xffffffff


	//   ....[22]....
        /*00f0*/ 	.word	0xffffffff


	//   ....[23]....
        /*00f4*/ 	.word	0xffffffff


	//   ....[24]....
        /*00f8*/ 	.word	0xffffffff


	//   ....[25]....
        /*00fc*/ 	.word	0xffffffff


	//   ....[26]....
        /*0100*/ 	.word	0xffffffff


	//   ....[27]....
        /*0104*/ 	.word	0xffffffff


	//   ....[28]....
        /*0108*/ 	.word	0xffffffff


	//   ....[29]....
        /*010c*/ 	.word	0xffffffff


	//   ....[30]....
        /*0110*/ 	.word	0xffffffff


	//   ....[31]....
        /*0114*/ 	.word	0xffffffff


	//   ....[32]....
        /*0118*/ 	.word	0xffffffff


	//   ....[33]....
        /*011c*/ 	.word	0xffffffff


	//   ....[34]....
        /*0120*/ 	.word	0xffffffff


	//   ....[35]....
        /*0124*/ 	.word	0xffffffff


	//   ....[36]....
        /*0128*/ 	.word	0xffffffff


	//   ....[37]....
        /*012c*/ 	.word	0xffffffff


	//   ....[38]....
        /*0130*/ 	.word	0xffffffff


	//   ....[39]....
        /*0134*/ 	.word	0xffffffff


	//   ....[40]....
        /*0138*/ 	.word	0xffffffff


	//   ....[41]....
        /*013c*/ 	.word	0xffffffff


	//   ....[42]....
        /*0140*/ 	.word	0xffffffff


	//   ....[43]....
        /*0144*/ 	.word	0xffffffff


	//   ....[44]....
        /*0148*/ 	.word	0xffffffff


	//   ....[45]....
        /*014c*/ 	.word	0xffffffff


	//   ....[46]....
        /*0150*/ 	.word	0xffffffff


	//   ....[47]....
        /*0154*/ 	.word	0xffffffff


	//   ....[48]....
        /*0158*/ 	.word	0xffffffff


	//   ....[49]....
        /*015c*/ 	.word	0xffffffff


	//   ....[50]....
        /*0160*/ 	.word	0xffffffff


	//   ....[51]....
        /*0164*/ 	.word	0xffffffff


	//   ....[52]....
        /*0168*/ 	.word	0xffffffff


	//   ....[53]....
        /*016c*/ 	.word	0xffffffff


	//   ....[54]....
        /*0170*/ 	.word	0xffffffff


	//   ....[55]....
        /*0174*/ 	.word	0xffffffff


	//   ....[56]....
        /*0178*/ 	.word	0xffffffff


	//   ....[57]....
        /*017c*/ 	.word	0xffffffff


	//   ....[58]....
        /*0180*/ 	.word	0xffffffff


	//   ....[59]....
        /*0184*/ 	.word	0xffffffff


	//   ....[60]....
        /*0188*/ 	.word	0x05000015


	//   ....[61]....
        /*018c*/ 	.word	0x05000015


	//   ....[62]....
        /*0190*/ 	.word	0x05000015


	//   ....[63]....
        /*0194*/ 	.word	0x05000015


	//   ....[64]....
        /*0198*/ 	.word	0x05000015


	//   ....[65]....
        /*019c*/ 	.word	0x05000015


	//   ....[66]....
        /*01a0*/ 	.word	0x05000015


	//   ....[67]....
        /*01a4*/ 	.word	0x05000015


	//   ....[68]....
        /*01a8*/ 	.word	0x05000015


	//   ....[69]....
        /*01ac*/ 	.word	0x05000015


	//   ....[70]....
        /*01b0*/ 	.word	0x05000015


	//   ....[71]....
        /*01b4*/ 	.word	0x05000015


	//   ....[72]....
        /*01b8*/ 	.word	0x05000015


	//   ....[73]....
        /*01bc*/ 	.word	0x05000015


	//   ....[74]....
        /*01c0*/ 	.word	0x05000015


	//   ....[75]....
        /*01c4*/ 	.word	0x05000015


	//   ....[76]....
        /*01c8*/ 	.word	0x05000015


	//   ....[77]....
        /*01cc*/ 	.word	0x05000015


	//   ....[78]....
        /*01d0*/ 	.word	0x05000015


	//   ....[79]....
        /*01d4*/ 	.word	0x05000015


	//   ....[80]....
        /*01d8*/ 	.word	0x05000015


	//   ....[81]....
        /*01dc*/ 	.word	0x05000015


	//   ....[82]....
        /*01e0*/ 	.word	0x05000015


	//   ....[83]....
        /*01e4*/ 	.word	0x05000015


	//   ....[84]....
        /*01e8*/ 	.word	0x05000015


	//   ....[85]....
        /*01ec*/ 	.word	0x05000015


	//   ....[86]....
        /*01f0*/ 	.word	0x05000015


	//   ....[87]....
        /*01f4*/ 	.word	0x05000015


	//   ....[88]....
        /*01f8*/ 	.word	0x05000015


	//   ....[89]....
        /*01fc*/ 	.word	0x05000015


	//   ....[90]....
        /*0200*/ 	.word	0x05000015


	//   ....[91]....
        /*0204*/ 	.word	0x05000015


	//   ....[92]....
        /*0208*/ 	.word	0x05000015


	//   ....[93]....
        /*020c*/ 	.word	0x05000015


	//   ....[94]....
        /*0210*/ 	.word	0x05000015


	//   ....[95]....
        /*0214*/ 	.word	0x05000015


	//----- nvinfo : EIATTR_COOP_GROUP_INSTR_OFFSETS
	.align		4
.L_128:
        /*0218*/ 	.byte	0x04, 0x28
        /*021a*/ 	.short	(.L_130 - .L_129)


	//   ....[0]....
.L_129:
        /*021c*/ 	.word	0x00000510


	//   ....[1]....
        /*0220*/ 	.word	0x000006d0


	//   ....[2]....
        /*0224*/ 	.word	0x000006f0


	//   ....[3]....
        /*0228*/ 	.word	0x00000710


	//   ....[4]....
        /*022c*/ 	.word	0x00000730


	//   ....[5]....
        /*0230*/ 	.word	0x00000750


	//   ....[6]....
        /*0234*/ 	.word	0x00000b40


	//   ....[7]....
        /*0238*/ 	.word	0x00000b60


	//   ....[8]....
        /*023c*/ 	.word	0x00000b80


	//   ....[9]....
        /*0240*/ 	.word	0x00000ba0


	//   ....[10]....
        /*0244*/ 	.word	0x00000bc0


	//   ....[11]....
        /*0248*/ 	.word	0x00000f70


	//   ....[12]....
        /*024c*/ 	.word	0x00001140


	//   ....[13]....
        /*0250*/ 	.word	0x000011a0


	//   ....[14]....
        /*0254*/ 	.word	0x00001240


	//   ....[15]....
        /*0258*/ 	.word	0x000012b0


	//   ....[16]....
        /*025c*/ 	.word	0x00001300


	//   ....[17]....
        /*0260*/ 	.word	0x00001340


	//   ....[18]....
        /*0264*/ 	.word	0x00001380


	//   ....[19]....
        /*0268*/ 	.word	0x00001390


	//   ....[20]....
        /*026c*/ 	.word	0x00001470


	//   ....[21]....
        /*0270*/ 	.word	0x00001640


	//   ....[22]....
        /*0274*/ 	.word	0x00001690


	//   ....[23]....
        /*0278*/ 	.word	0x000016f0


	//   ....[24]....
        /*027c*/ 	.word	0x00001750


	//   ....[25]....
        /*0280*/ 	.word	0x00001790


	//   ....[26]....
        /*0284*/ 	.word	0x000017d0


	//   ....[27]....
        /*0288*/ 	.word	0x00001810


	//   ....[28]....
        /*028c*/ 	.word	0x00001820


	//   ....[29]....
        /*0290*/ 	.word	0x00001cd0


	//   ....[30]....
        /*0294*/ 	.word	0x000027b0


	//   ....[31]....
        /*0298*/ 	.word	0x00002970


	//   ....[32]....
        /*029c*/ 	.word	0x00002990


	//   ....[33]....
        /*02a0*/ 	.word	0x000029b0


	//   ....[34]....
        /*02a4*/ 	.word	0x000029d0


	//   ....[35]....
        /*02a8*/ 	.word	0x000029f0


	//   ....[36]....
        /*02ac*/ 	.word	0x00002d70


	//   ....[37]....
        /*02b0*/ 	.word	0x00002d90


	//   ....[38]....
        /*02b4*/ 	.word	0x00002db0


	//   ....[39]....
        /*02b8*/ 	.word	0x00002dd0


	//   ....[40]....
        /*02bc*/ 	.word	0x00002df0


	//   ....[41]....
        /*02c0*/ 	.word	0x000031a0


	//   ....[42]....
        /*02c4*/ 	.word	0x00003370


	//   ....[43]....
        /*02c8*/ 	.word	0x000033d0


	//   ....[44]....
        /*02cc*/ 	.word	0x00003440


	//   ....[45]....
        /*02d0*/ 	.word	0x000034b0


	//   ....[46]....
        /*02d4*/ 	.word	0x00003500


	//   ....[47]....
        /*02d8*/ 	.word	0x00003550


	//   ....[48]....
        /*02dc*/ 	.word	0x000035b0


	//   ....[49]....
        /*02e0*/ 	.word	0x000035c0


	//   ....[50]....
        /*02e4*/ 	.word	0x00003680


	//   ....[51]....
        /*02e8*/ 	.word	0x00003850


	//   ....[52]....
        /*02ec*/ 	.word	0x000038a0


	//   ....[53]....
        /*02f0*/ 	.word	0x00003910


	//   ....[54]....
        /*02f4*/ 	.word	0x00003970


	//   ....[55]....
        /*02f8*/ 	.word	0x000039c0


	//   ....[56]....
        /*02fc*/ 	.word	0x00003a20


	//   ....[57]....
        /*0300*/ 	.word	0x00003a60


	//   ....[58]....
        /*0304*/ 	.word	0x00003a70


	//   ....[59]....
        /*0308*/ 	.word	0x00003ee0


	//   ....[60]....
        /*030c*/ 	.word	0x00004560


	//   ....[61]....
        /*0310*/ 	.word	0x000045e0


	//   ....[62]....
        /*0314*/ 	.word	0x00004670


	//   ....[63]....
        /*0318*/ 	.word	0x00004760


	//   ....[64]....
        /*031c*/ 	.word	0x00004800


	//   ....[65]....
        /*0320*/ 	.word	0x00004880


	//   ....[66]....
        /*0324*/ 	.word	0x00004910


	//   ....[67]....
        /*0328*/ 	.word	0x00004990


	//   ....[68]....
        /*032c*/ 	.word	0x000049c0


	//   ....[69]....
        /*0330*/ 	.word	0x00004a70


	//   ....[70]....
        /*0334*/ 	.word	0x00004af0


	//   ....[71]....
        /*0338*/ 	.word	0x00004b70


	//   ....[72]....
        /*033c*/ 	.word	0x00004c30


	//   ....[73]....
        /*0340*/ 	.word	0x00004cc0


	//   ....[74]....
        /*0344*/ 	.word	0x00004d40


	//   ....[75]....
        /*0348*/ 	.word	0x00004dc0


	//   ....[76]....
        /*034c*/ 	.word	0x00004e40


	//   ....[77]....
        /*0350*/ 	.word	0x00004ea0


	//   ....[78]....
        /*0354*/ 	.word	0x00004f10


	//   ....[79]....
        /*0358*/ 	.word	0x00004f90


	//   ....[80]....
        /*035c*/ 	.word	0x00005020


	//   ....[81]....
        /*0360*/ 	.word	0x000050d0


	//   ....[82]....
        /*0364*/ 	.word	0x00005180


	//   ....[83]....
        /*0368*/ 	.word	0x00005210


	//   ....[84]....
        /*036c*/ 	.word	0x000052a0


	//   ....[85]....
        /*0370*/ 	.word	0x00005340


	//   ....[86]....
        /*0374*/ 	.word	0x00005370


	//   ....[87]....
        /*0378*/ 	.word	0x00005420


	//   ....[88]....
        /*037c*/ 	.word	0x000054a0


	//   ....[89]....
        /*0380*/ 	.word	0x00005520


	//   ....[90]....
        /*0384*/ 	.word	0x000055e0


	//   ....[91]....
        /*0388*/ 	.word	0x00005690


	//   ....[92]....
        /*038c*/ 	.word	0x00005720


	//   ....[93]....
        /*0390*/ 	.word	0x000057a0


	//   ....[94]....
        /*0394*/ 	.word	0x00005830


	//   ....[95]....
        /*0398*/ 	.word	0x00005890


	//----- nvinfo : EIATTR_VRC_CTA_INIT_COUNT
	.align		4
.L_130:
        /*039c*/ 	.byte	0x02, 0x4a
	.zero		1
	.zero		1


	//----- nvinfo : EIATTR_EXIT_INSTR_OFFSETS
	.align		4
        /*03a0*/ 	.byte	0x04, 0x1c
        /*03a2*/ 	.short	(.L_132 - .L_131)


	//   ....[0]....
.L_131:
        /*03a4*/ 	.word	0x00001fa0


	//   ....[1]....
        /*03a8*/ 	.word	0x00001fc0


	//   ....[2]....
        /*03ac*/ 	.word	0x000044f0


	//   ....[3]....
        /*03b0*/ 	.word	0x00004510


	//----- nvinfo : EIATTR_MAX_THREADS
	.align		4
.L_132:
        /*03b4*/ 	.byte	0x04, 0x05
        /*03b6*/ 	.short	(.L_134 - .L_133)
.L_133:
        /*03b8*/ 	.word	0x00000180
        /*03bc*/ 	.word	0x00000001
        /*03c0*/ 	.word	0x00000001


	//----- nvinfo : EIATTR_CRS_STACK_SIZE
	.align		4
.L_134:
        /*03c4*/ 	.byte	0x04, 0x1e
        /*03c6*/ 	.short	(.L_136 - .L_135)
.L_135:
        /*03c8*/ 	.word	0x00000000


	//----- nvinfo : EIATTR_CBANK_PARAM_SIZE
	.align		4
.L_136:
        /*03cc*/ 	.byte	0x03, 0x19
        /*03ce*/ 	.short	0x0034


	//----- nvinfo : EIATTR_PARAM_CBANK
	.align		4
        /*03d0*/ 	.byte	0x04, 0x0a
        /*03d2*/ 	.short	(.L_138 - .L_137)
	.align		4
.L_137:
        /*03d4*/ 	.word	index@(.nv.constant0._ZN3cub18CUB_300001_SM_10006detail4scan16DeviceScanKernelINS2_10policy_hubIjjjjN4cuda3std3__44plusIvEEE10Policy1000EN6thrust24THRUST_300001_SM_1000_NS10device_ptrIjEESF_NS0_13ScanTileStateIjLb1EEES9_NS1_10InputValueIjPjEEjjLb0EjEEvT0_T1_T2_iT3_T4_T5_)
        /*03d8*/ 	.short	0x0380
        /*03da*/ 	.short	0x0034


	//----- nvinfo : EIATTR_SW_WAR
	.align		4
.L_138:
        /*03dc*/ 	.byte	0x04, 0x36
        /*03de*/ 	.short	(.L_140 - .L_139)
.L_139:
        /*03e0*/ 	.word	0x00000008
.L_140:


//--------------------- .nv.info._ZN3cub18CUB_300001_SM_10006detail4scan20DeviceScanInitKernelINS0_13ScanTileStateIjLb1EEEEEvT_i --------------------------
	.section	.nv.info._ZN3cub18CUB_300001_SM_10006detail4scan20DeviceScanInitKernelINS0_13ScanTileStateIjLb1EEEEEvT_i,"",@"SHT_CUDA_INFO"
	.sectionflags	@""
	.align	4


	//----- nvinfo : EIATTR_CUDA_API_VERSION
	.align		4
        /*0000*/ 	.byte	0x04, 0x37
        /*0002*/ 	.short	(.L_142 - .L_141)
.L_141:
        /*0004*/ 	.word	0x00000082


	//----- nvinfo : EIATTR_KPARAM_INFO
	.align		4
.L_142:
        /*0008*/ 	.byte	0x04, 0x17
        /*000a*/ 	.short	(.L_144 - .L_143)
.L_143:
        /*000c*/ 	.word	0x00000000
        /*0010*/ 	.short	0x0001
        /*0012*/ 	.short	0x0008
        /*0014*/ 	.byte	0x00, 0xf0, 0x11, 0x00


	//----- nvinfo : EIATTR_KPARAM_INFO
	.align		4
.L_144:
        /*0018*/ 	.byte	0x04, 0x17
        /*001a*/ 	.short	(.L_146 - .L_145)
.L_145:
        /*001c*/ 	.word	0x00000000
        /*0020*/ 	.short	0x0000
        /*0022*/ 	.short	0x0000
        /*0024*/ 	.byte	0x00, 0xf0, 0x21, 0x00


	//----- nvinfo : EIATTR_SPARSE_MMA_MASK
	.align		4
.L_146:
        /*0028*/ 	.byte	0x03, 0x50
        /*002a*/ 	.short	0x0000


	//----- nvinfo : EIATTR_MAXREG_COUNT
	.align		4
        /*002c*/ 	.byte	0x03, 0x1b
        /*002e*/ 	.short	0x00ff


	//----- nvinfo : EIATTR_MERCURY_ISA_VERSION
	.align		4
        /*0030*/ 	.byte	0x03, 0x5f
        /*0032*/ 	.short	0x0101


	//----- nvinfo : EIATTR_VRC_CTA_INIT_COUNT
	.align		4
        /*0034*/ 	.byte	0x02, 0x4a
	.zero		1
	.zero		1


	//----- nvinfo : EIATTR_EXIT_INSTR_OFFSETS
	.align		4
        /*0038*/ 	.byte	0x04, 0x1c
        /*003a*/ 	.short	(.L_148 - .L_147)


	//   ....[0]....
.L_147:
        /*003c*/ 	.word	0x000000f0


	//   ....[1]....
        /*0040*/ 	.word	0x00000130


	//----- nvinfo : EIATTR_CBANK_PARAM_SIZE
	.align		4
.L_148:
        /*0044*/ 	.byte	0x03, 0x19
        /*0046*/ 	.short	0x000c


	//----- nvinfo : EIATTR_PARAM_CBANK
	.align		4
        /*0048*/ 	.byte	0x04, 0x0a
        /*004a*/ 	.short	(.L_150 - .L_149)
	.align		4
.L_149:
        /*004c*/ 	.word	index@(.nv.constant0._ZN3cub18CUB_300001_SM_10006detail4scan20DeviceScanInitKernelINS0_13ScanTileStateIjLb1EEEEEvT_i)
        /*0050*/ 	.short	0x0380
        /*0052*/ 	.short	0x000c


	//----- nvinfo : EIATTR_SW_WAR
	.align		4
.L_150:
        /*0054*/ 	.byte	0x04, 0x36
        /*0056*/ 	.short	(.L_152 - .L_151)
.L_151:
        /*0058*/ 	.word	0x00000008
.L_152:


//--------------------- .nv.info._ZN3cub18CUB_300001_SM_10006detail11EmptyKernelIvEEvv --------------------------
	.section	.nv.info._ZN3cub18CUB_300001_SM_10006detail11EmptyKernelIvEEvv,"",@"SHT_CUDA_INFO"
	.sectionflags	@""
	.align	4


	//----- nvinfo : EIATTR_CUDA_API_VERSION
	.align		4
        /*0000*/ 	.byte	0x04, 0x37
        /*0002*/ 	.short	(.L_154 - .L_153)
.L_153:
        /*0004*/ 	.word	0x00000082


	//----- nvinfo : EIATTR_SPARSE_MMA_MASK
	.align		4
.L_154:
        /*0008*/ 	.byte	0x03, 0x50
        /*000a*/ 	.short	0x0000


	//----- nvinfo : EIATTR_MAXREG_COUNT
	.align		4
        /*000c*/ 	.byte	0x03, 0x1b
        /*000e*/ 	.short	0x00ff


	//----- nvinfo : EIATTR_MERCURY_ISA_VERSION
	.align		4
        /*0010*/ 	.byte	0x03, 0x5f
        /*0012*/ 	.short	0x0101


	//----- nvinfo : EIATTR_VRC_CTA_INIT_COUNT
	.align		4
        /*0014*/ 	.byte	0x02, 0x4a
	.zero		1
	.zero		1


	//----- nvinfo : EIATTR_EXIT_INSTR_OFFSETS
	.align		4
        /*0018*/ 	.byte	0x04, 0x1c
        /*001a*/ 	.short	(.L_156 - .L_155)


	//   ....[0]....
.L_155:
        /*001c*/ 	.word	0x00000010


	//----- nvinfo : EIATTR_SW_WAR
	.align		4
.L_156:
        /*0020*/ 	.byte	0x04, 0x36
        /*0022*/ 	.short	(.L_158 - .L_157)
.L_157:
        /*0024*/ 	.word	0x00000008
.L_158:


//--------------------- .nv.info._Z13prefix_kernelPjS_j --------------------------
	.section	.nv.info._Z13prefix_kernelPjS_j,"",@"SHT_CUDA_INFO"
	.sectionflags	@""
	.align	4


	//----- nvinfo : EIATTR_CUDA_API_VERSION
	.align		4
        /*0000*/ 	.byte	0x04, 0x37
        /*0002*/ 	.short	(.L_160 - .L_159)
.L_159:
        /*0004*/ 	.word	0x00000082


	//----- nvinfo : EIATTR_KPARAM_INFO
	.align		4
.L_160:
        /*0008*/ 	.byte	0x04, 0x17
        /*000a*/ 	.short	(.L_162 - .L_161)
.L_161:
        /*000c*/ 	.word	0x00000000
        /*0010*/ 	.short	0x0002
        /*0012*/ 	.short	0x0010
        /*0014*/ 	.byte	0x00, 0xf0, 0x11, 0x00


	//----- nvinfo : EIATTR_KPARAM_INFO
	.align		4
.L_162:
        /*0018*/ 	.byte	0x04, 0x17
        /*001a*/ 	.short	(.L_164 - .L_163)
.L_163:
        /*001c*/ 	.word	0x00000000
        /*0020*/ 	.short	0x0001
        /*0022*/ 	.short	0x0008
        /*0024*/ 	.byte	0x00, 0xf5, 0x21, 0x00


	//----- nvinfo : EIATTR_KPARAM_INFO
	.align		4
.L_164:
        /*0028*/ 	.byte	0x04, 0x17
        /*002a*/ 	.short	(.L_166 - .L_165)
.L_165:
        /*002c*/ 	.word	0x00000000
        /*0030*/ 	.short	0x0000
        /*0032*/ 	.short	0x0000
        /*0034*/ 	.byte	0x00, 0xf5, 0x21, 0x00


	//----- nvinfo : EIATTR_SPARSE_MMA_MASK
	.align		4
.L_166:
        /*0038*/ 	.byte	0x03, 0x50
        /*003a*/ 	.short	0x0000


	//----- nvinfo : EIATTR_MAXREG_COUNT
	.align		4
        /*003c*/ 	.byte	0x03, 0x1b
        /*003e*/ 	.short	0x00ff


	//----- nvinfo : EIATTR_NUM_BARRIERS
	.align		4
        /*0040*/ 	.byte	0x02, 0x4c
        /*0042*/ 	.byte	0x01
	.zero		1


	//----- nvinfo : EIATTR_MERCURY_ISA_VERSION
	.align		4
        /*0044*/ 	.byte	0x03, 0x5f
        /*0046*/ 	.short	0x0101


	//----- nvinfo : EIATTR_VRC_CTA_INIT_COUNT
	.align		4
        /*0048*/ 	.byte	0x02, 0x4a
	.zero		1
	.zero		1


	//----- nvinfo : EIATTR_EXIT_INSTR_OFFSETS
	.align		4
        /*004c*/ 	.byte	0x04, 0x1c
        /*004e*/ 	.short	(.L_168 - .L_167)


	//   ....[0]....
.L_167:
        /*0050*/ 	.word	0x00000070


	//   ....[1]....
        /*0054*/ 	.word	0x00000250


	//----- nvinfo : EIATTR_CBANK_PARAM_SIZE
	.align		4
.L_168:
        /*0058*/ 	.byte	0x03, 0x19
        /*005a*/ 	.short	0x0014


	//----- nvinfo : EIATTR_PARAM_CBANK
	.align		4
        /*005c*/ 	.byte	0x04, 0x0a
        /*005e*/ 	.short	(.L_170 - .L_169)
	.align		4
.L_169:
        /*0060*/ 	.word	index@(.nv.constant0._Z13prefix_kernelPjS_j)
        /*0064*/ 	.short	0x0380
        /*0066*/ 	.short	0x0014


	//----- nvinfo : EIATTR_SW_WAR
	.align		4
.L_170:
        /*0068*/ 	.byte	0x04, 0x36
        /*006a*/ 	.short	(.L_172 - .L_171)
.L_171:
        /*006c*/ 	.word	0x00000008
.L_172:


//--------------------- .nv.info._Z17prefix_kernel_oldPjS_j --------------------------
	.section	.nv.info._Z17prefix_kernel_oldPjS_j,"",@"SHT_CUDA_INFO"
	.sectionflags	@""
	.align	4


	//----- nvinfo : EIATTR_CUDA_API_VERSION
	.align		4
        /*0000*/ 	.byte	0x04, 0x37
        /*0002*/ 	.short	(.L_174 - .L_173)
.L_173:
        /*0004*/ 	.word	0x00000082


	//----- nvinfo : EIATTR_KPARAM_INFO
	.align		4
.L_174:
        /*0008*/ 	.byte	0x04, 0x17
        /*000a*/ 	.short	(.L_176 - .L_175)
.L_175:
        /*000c*/ 	.word	0x00000000
        /*0010*/ 	.short	0x0002
        /*0012*/ 	.short	0x0010
        /*0014*/ 	.byte	0x00, 0xf0, 0x11, 0x00


	//----- nvinfo : EIATTR_KPARAM_INFO
	.align		4
.L_176:
        /*0018*/ 	.byte	0x04, 0x17
        /*001a*/ 	.short	(.L_178 - .L_177)
.L_177:
        /*001c*/ 	.word	0x00000000
        /*0020*/ 	.short	0x0001
        /*0022*/ 	.short	0x0008
        /*0024*/ 	.byte	0x00, 0xf5, 0x21, 0x00


	//----- nvinfo : EIATTR_KPARAM_INFO
	.align		4
.L_178:
        /*0028*/ 	.byte	0x04, 0x17
        /*002a*/ 	.short	(.L_180 - .L_179)
.L_179:
        /*002c*/ 	.word	0x00000000
        /*0030*/ 	.short	0x0000
        /*0032*/ 	.short	0x0000
        /*0034*/ 	.byte	0x00, 0xf5, 0x21, 0x00


	//----- nvinfo : EIATTR_SPARSE_MMA_MASK
	.align		4
.L_180:
        /*0038*/ 	.byte	0x03, 0x50
        /*003a*/ 	.short	0x0000


	//----- nvinfo : EIATTR_MAXREG_COUNT
	.align		4
        /*003c*/ 	.byte	0x03, 0x1b
        /*003e*/ 	.short	0x00ff


	//----- nvinfo : EIATTR_NUM_BARRIERS
	.align		4
        /*0040*/ 	.byte	0x02, 0x4c
        /*0042*/ 	.byte	0x01
	.zero		1


	//----- nvinfo : EIATTR_MERCURY_ISA_VERSION
	.align		4
        /*0044*/ 	.byte	0x03, 0x5f
        /*0046*/ 	.short	0x0101


	//----- nvinfo : EIATTR_VRC_CTA_INIT_COUNT
	.align		4
        /*0048*/ 	.byte	0x02, 0x4a
	.zero		1
	.zero		1


	//----- nvinfo : EIATTR_EXIT_INSTR_OFFSETS
	.align		4
        /*004c*/ 	.byte	0x04, 0x1c
        /*004e*/ 	.short	(.L_182 - .L_181)


	//   ....[0]....
.L_181:
        /*0050*/ 	.word	0x00000080


	//   ....[1]....
        /*0054*/ 	.word	0x00000400


	//----- nvinfo : EIATTR_CRS_STACK_SIZE
	.align		4
.L_182:
        /*0058*/ 	.byte	0x04, 0x1e
        /*005a*/ 	.short	(.L_184 - .L_183)
.L_183:
        /*005c*/ 	.word	0x00000000


	//----- nvinfo : EIATTR_CBANK_PARAM_SIZE
	.align		4
.L_184:
        /*0060*/ 	.byte	0x03, 0x19
        /*0062*/ 	.short	0x0014


	//----- nvinfo : EIATTR_PARAM_CBANK
	.align		4
        /*0064*/ 	.byte	0x04, 0x0a
        /*0066*/ 	.short	(.L_186 - .L_185)
	.align		4
.L_185:
        /*0068*/ 	.word	index@(.nv.constant0._Z17prefix_kernel_oldPjS_j)
        /*006c*/ 	.short	0x0380
        /*006e*/ 	.short	0x0014


	//----- nvinfo : EIATTR_SW_WAR
	.align		4
.L_186:
        /*0070*/ 	.byte	0x04, 0x36
        /*0072*/ 	.short	(.L_188 - .L_187)
.L_187:
        /*0074*/ 	.word	0x00000008
.L_188:


//--------------------- .nv.callgraph             --------------------------
	.section	.nv.callgraph,"",@"SHT_CUDA_CALLGRAPH"
	.align	4
	.sectionentsize	8
	.align		4
        /*0000*/ 	.word	0x00000000
	.align		4
        /*0004*/ 	.word	0xffffffff
	.align		4
        /*0008*/ 	.word	0x00000000
	.align		4
        /*000c*/ 	.word	0xfffffffe
	.align		4
        /*0010*/ 	.word	0x00000000
	.align		4
        /*0014*/ 	.word	0xfffffffd
	.align		4
        /*0018*/ 	.word	0x00000000
	.align		4
        /*001c*/ 	.word	0xfffffffc


//--------------------- .nv.constant4             --------------------------
	.section	.nv.constant4,"a",@progbits
	.align	8
	.align		8
.nv.constant4:
        /*0000*/ 	.dword	_ZN34_INTERNAL_9180aa52_4_k_cu_602934774cuda3std3__45__cpo5beginE
	.align		8
        /*0008*/ 	.dword	_ZN34_INTERNAL_9180aa52_4_k_cu_602934774cuda3std3__45__cpo3endE
	.align		8
        /*0010*/ 	.dword	_ZN34_INTERNAL_9180aa52_4_k_cu_602934774cuda3std3__45__cpo6cbeginE
	.align		8
        /*0018*/ 	.dword	_ZN34_INTERNAL_9180aa52_4_k_cu_602934774cuda3std3__45__cpo4cendE
	.align		8
        /*0020*/ 	.dword	_ZN34_INTERNAL_9180aa52_4_k_cu_602934774cuda3std3__45__cpo6rbeginE
	.align		8
        /*0028*/ 	.dword	_ZN34_INTERNAL_9180aa52_4_k_cu_602934774cuda3std3__45__cpo4rendE
	.align		8
        /*0030*/ 	.dword	_ZN34_INTERNAL_9180aa52_4_k_cu_602934774cuda3std3__45__cpo7crbeginE
	.align		8
        /*0038*/ 	.dword	_ZN34_INTERNAL_9180aa52_4_k_cu_602934774cuda3std3__45__cpo5crendE
	.align		8
        /*0040*/ 	.dword	_ZN34_INTERNAL_9180aa52_4_k_cu_602934774cuda3std3__436_GLOBAL__N__9180aa52_4_k_cu_602934776ignoreE
	.align		8
        /*0048*/ 	.dword	_ZN34_INTERNAL_9180aa52_4_k_cu_602934774cuda3std3__419piecewise_constructE
	.align		8
        /*0050*/ 	.dword	_ZN34_INTERNAL_9180aa52_4_k_cu_602934774cuda3std3__48in_placeE
	.align		8
        /*0058*/ 	.dword	_ZN34_INTERNAL_9180aa52_4_k_cu_602934774cuda3std3__420unreachable_sentinelE
	.align		8
        /*0060*/ 	.dword	_ZN34_INTERNAL_9180aa52_4_k_cu_602934774cuda3std3__47nulloptE
	.align		8
        /*0068*/ 	.dword	_ZN34_INTERNAL_9180aa52_4_k_cu_602934774cuda3std3__48unexpectE
	.align		8
        /*0070*/ 	.dword	_ZN34_INTERNAL_9180aa52_4_k_cu_602934774cuda3std6ranges3__45__cpo4swapE
	.align		8
        /*0078*/ 	.dword	_ZN34_INTERNAL_9180aa52_4_k_cu_602934774cuda3std6ranges3__45__cpo9iter_moveE
	.align		8
        /*0080*/ 	.dword	_ZN34_INTERNAL_9180aa52_4_k_cu_602934774cuda3std6ranges3__45__cpo5beginE
	.align		8
        /*0088*/ 	.dword	_ZN34_INTERNAL_9180aa52_4_k_cu_602934774cuda3std6ranges3__45__cpo3endE
	.align		8
        /*0090*/ 	.dword	_ZN34_INTERNAL_9180aa52_4_k_cu_602934774cuda3std6ranges3__45__cpo6cbeginE
	.align		8
        /*0098*/ 	.dword	_ZN34_INTERNAL_9180aa52_4_k_cu_602934774cuda3std6ranges3__45__cpo4cendE
	.align		8
        /*00a0*/ 	.dword	_ZN34_INTERNAL_9180aa52_4_k_cu_602934774cuda3std6ranges3__45__cpo7advanceE
	.align		8
        /*00a8*/ 	.dword	_ZN34_INTERNAL_9180aa52_4_k_cu_602934774cuda3std6ranges3__45__cpo9iter_swapE
	.align		8
        /*00b0*/ 	.dword	_ZN34_INTERNAL_9180aa52_4_k_cu_602934774cuda3std6ranges3__45__cpo4nextE
	.align		8
        /*00b8*/ 	.dword	_ZN34_INTERNAL_9180aa52_4_k_cu_602934774cuda3std6ranges3__45__cpo4prevE
	.align		8
        /*00c0*/ 	.dword	_ZN34_INTERNAL_9180aa52_4_k_cu_602934774cuda3std6ranges3__45__cpo4dataE
	.align		8
        /*00c8*/ 	.dword	_ZN34_INTERNAL_9180aa52_4_k_cu_602934774cuda3std6ranges3__45__cpo5cdataE
	.align		8
        /*00d0*/ 	.dword	_ZN34_INTERNAL_9180aa52_4_k_cu_602934774cuda3std6ranges3__45__cpo4sizeE
	.align		8
        /*00d8*/ 	.dword	_ZN34_INTERNAL_9180aa52_4_k_cu_602934774cuda3std6ranges3__45__cpo5ssizeE
	.align		8
        /*00e0*/ 	.dword	_ZN34_INTERNAL_9180aa52_4_k_cu_602934774cuda3std6ranges3__45__cpo8distanceE
	.align		8
        /*00e8*/ 	.dword	_ZN34_INTERNAL_9180aa52_4_k_cu_602934776thrust24THRUST_300001_SM_1000_NS8cuda_cub3parE
	.align		8
        /*00f0*/ 	.dword	_ZN34_INTERNAL_9180aa52_4_k_cu_602934776thrust24THRUST_300001_SM_1000_NS8cuda_cub10par_nosyncE
	.align		8
        /*00f8*/ 	.dword	_ZN34_INTERNAL_9180aa52_4_k_cu_602934776thrust24THRUST_300001_SM_1000_NS6system6detail10sequential3seqE
	.align		8
        /*0100*/ 	.dword	_ZN34_INTERNAL_9180aa52_4_k_cu_602934776thrust24THRUST_300001_SM_1000_NS12placeholders2_1E
	.align		8
        /*0108*/ 	.dword	_ZN34_INTERNAL_9180aa52_4_k_cu_602934776thrust24THRUST_300001_SM_1000_NS12placeholders2_2E
	.align		8
        /*0110*/ 	.dword	_ZN34_INTERNAL_9180aa52_4_k_cu_602934776thrust24THRUST_300001_SM_1000_NS12placeholders2_3E
	.align		8
        /*0118*/ 	.dword	_ZN34_INTERNAL_9180aa52_4_k_cu_602934776thrust24THRUST_300001_SM_1000_NS12placeholders2_4E
	.align		8
        /*0120*/ 	.dword	_ZN34_INTERNAL_9180aa52_4_k_cu_602934776thrust24THRUST_300001_SM_1000_NS12placeholders2_5E
	.align		8
        /*0128*/ 	.dword	_ZN34_INTERNAL_9180aa52_4_k_cu_602934776thrust24THRUST_300001_SM_1000_NS12placeholders2_6E
	.align		8
        /*0130*/ 	.dword	_ZN34_INTERNAL_9180aa52_4_k_cu_602934776thrust24THRUST_300001_SM_1000_NS12placeholders2_7E
	.align		8
        /*0138*/ 	.dword	_ZN34_INTERNAL_9180aa52_4_k_cu_602934776thrust24THRUST_300001_SM_1000_NS12placeholders2_8E
	.align		8
        /*0140*/ 	.dword	_ZN34_INTERNAL_9180aa52_4_k_cu_602934776thrust24THRUST_300001_SM_1000_NS12placeholders2_9E
	.align		8
        /*0148*/ 	.dword	_ZN34_INTERNAL_9180aa52_4_k_cu_602934776thrust24THRUST_300001_SM_1000_NS12placeholders3_10E
	.align		8
        /*0150*/ 	.dword	_ZN34_INTERNAL_9180aa52_4_k_cu_602934776thrust24THRUST_300001_SM_1000_NS3seqE


//--------------------- .text._ZN3cub18CUB_300001_SM_10006detail4scan16DeviceScanKernelINS2_10policy_hubIjjjmN4cuda3std3__44plusIvEEE10Policy1000EN6thrust24THRUST_300001_SM_1000_NS10device_ptrIjEESF_NS0_13ScanTileStateIjLb1EEES9_NS1_10InputValueIjPjEEmjLb0EjEEvT0_T1_T2_iT3_T4_T5_ --------------------------
	.section	.text._ZN3cub18CUB_300001_SM_10006detail4scan16DeviceScanKernelINS2_10policy_hubIjjjmN4cuda3std3__44plusIvEEE10Policy1000EN6thrust24THRUST_300001_SM_1000_NS10device_ptrIjEESF_NS0_13ScanTileStateIjLb1EEES9_NS1_10InputValueIjPjEEmjLb0EjEEvT0_T1_T2_iT3_T4_T5_,"ax",@progbits
	.align	128
        .global         _ZN3cub18CUB_300001_SM_10006detail4scan16DeviceScanKernelINS2_10policy_hubIjjjmN4cuda3std3__44plusIvEEE10Policy1000EN6thrust24THRUST_300001_SM_1000_NS10device_ptrIjEESF_NS0_13ScanTileStateIjLb1EEES9_NS1_10InputValueIjPjEEmjLb0EjEEvT0_T1_T2_iT3_T4_T5_
        .type           _ZN3cub18CUB_300001_SM_10006detail4scan16DeviceScanKernelINS2_10policy_hubIjjjmN4cuda3std3__44plusIvEEE10Policy1000EN6thrust24THRUST_300001_SM_1000_NS10device_ptrIjEESF_NS0_13ScanTileStateIjLb1EEES9_NS1_10InputValueIjPjEEmjLb0EjEEvT0_T1_T2_iT3_T4_T5_,@function
        .size           _ZN3cub18CUB_300001_SM_10006detail4scan16DeviceScanKernelINS2_10policy_hubIjjjmN4cuda3std3__44plusIvEEE10Policy1000EN6thrust24THRUST_300001_SM_1000_NS10device_ptrIjEESF_NS0_13ScanTileStateIjLb1EEES9_NS1_10InputValueIjPjEEmjLb0EjEEvT0_T1_T2_iT3_T4_T5_,(.L_x_196 - _ZN3cub18CUB_300001_SM_10006detail4scan16DeviceScanKernelINS2_10policy_hubIjjjmN4cuda3std3__44plusIvEEE10Policy1000EN6thrust24THRUST_300001_SM_1000_NS10device_ptrIjEESF_NS0_13ScanTileStateIjLb1EEES9_NS1_10InputValueIjPjEEmjLb0EjEEvT0_T1_T2_iT3_T4_T5_)
        .other          _ZN3cub18CUB_300001_SM_10006detail4scan16DeviceScanKernelINS2_10policy_hubIjjjmN4cuda3std3__44plusIvEEE10Policy1000EN6thrust24THRUST_300001_SM_1000_NS10device_ptrIjEESF_NS0_13ScanTileStateIjLb1EEES9_NS1_10InputValueIjPjEEmjLb0EjEEvT0_T1_T2_iT3_T4_T5_,@"STO_CUDA_ENTRY STV_DEFAULT"
_ZN3cub18CUB_300001_SM_10006detail4scan16DeviceScanKernelINS2_10policy_hubIjjjmN4cuda3std3__44plusIvEEE10Policy1000EN6thrust24THRUST_300001_SM_1000_NS10device_ptrIjEESF_NS0_13ScanTileStateIjLb1EEES9_NS1_10InputValueIjPjEEmjLb0EjEEvT0_T1_T2_iT3_T4_T5_:
.text._ZN3cub18CUB_300001_SM_10006detail4scan16DeviceScanKernelINS2_10policy_hubIjjjmN4cuda3std3__44plusIvEEE10Policy1000EN6thrust24THRUST_300001_SM_1000_NS10device_ptrIjEESF_NS0_13ScanTileStateIjLb1EEES9_NS1_10InputValueIjPjEEmjLb0EjEEvT0_T1_T2_iT3_T4_T5_:
[----:B------:R-:W-:Y:S01]  /*0000*/  LDC R1, c[0x0][0x37c] ;  /* 0x0000df00ff017b82 */ /* 0x000fe20000000800 */
[----:B------:R-:W0:Y:S01]  /*0010*/  LDCU UR4, c[0x0][0x3a0] ;  /* 0x00007400ff0477ac */ /* 0x000e220008000800 */
[----:B------:R-:W1:Y:S06]  /*0020*/  LDCU.64 UR12, c[0x0][0x358] ;  /* 0x00006b00ff0c77ac */ /* 0x000e6c0008000a00 */
[----:B------:R-:W2:Y:S01]  /*0030*/  S2UR UR6, SR_CTAID.X ;  /* 0x00000000000679c3 */ /* 0x000ea20000002500 */
[----:B------:R-:W3:Y:S01]  /*0040*/  LDCU.64 UR8, c[0x0][0x3b0] ;  /* 0x00007600ff0877ac */ /* 0x000ee20008000a00 */
[----:B0-----:R-:W-:-:S06]  /*0050*/  UPRMT UR4, UR4, 0x7770, URZ ;  /* 0x0000777004047896 */ /* 0x001fcc00080000ff */
[----:B------:R-:W-:-:S05]  /*0060*/  ISETP.NE.AND P0, PT, RZ, UR4, PT ;  /* 0x00000004ff007c0c */ /* 0x000fca000bf05270 */
[----:B------:R-:W2:Y:S08]  /*0070*/  LDCU UR4, c[0x0][0x398] ;  /* 0x00007300ff0477ac */ /* 0x000eb00008000800 */
[----:B------:R-:W1:Y:S02]  /*0080*/  @P0 LDC.64 R2, c[0x0][0x3a8] ;  /* 0x0000ea00ff020b82 */ /* 0x000e640000000a00 */
[----:B-1----:R0:W5:Y:S01]  /*0090*/  @P0 LDG.E R39, desc[UR12][R2.64] ;  /* 0x0000000c02270981 */ /* 0x002162000c1e1900 */
[----:B--2---:R-:W-:-:S04]  /*00a0*/  UIADD3 UR6, UPT, UPT, UR6, UR4, URZ ;  /* 0x0000000406067290 */ /* 0x004fc8000fffe0ff */
[----:B------:R-:W-:-:S04]  /*00b0*/  UIMAD.WIDE UR10, UR6, 0x1ee0, URZ ;  /* 0x00001ee0060a78a5 */ /* 0x000fc8000f8e02ff */
[----:B---3--:R-:W-:-:S04]  /*00c0*/  UIADD3 UR7, UP0, UPT, -UR10, UR8, URZ ;  /* 0x000000080a077290 */ /* 0x008fc8000ff1e1ff */
[----:B------:R-:W-:Y:S02]  /*00d0*/  UIADD3.X UR4, UPT, UPT, ~UR11, UR9, URZ, UP0, !UPT ;  /* 0x000000090b047290 */ /* 0x000fe400087fe5ff */
[----:B------:R-:W-:-:S04]  /*00e0*/  UISETP.GE.U32.AND UP0, UPT, UR7, 0x1ee1, UPT ;  /* 0x00001ee10700788c */ /* 0x000fc8000bf06070 */
[----:B------:R-:W-:Y:S01]  /*00f0*/  UISETP.GE.U32.AND.EX UP0, UPT, UR4, URZ, UPT, UP0 ;  /* 0x000000ff0400728c */ /* 0x000fe2000bf06100 */
[----:B------:R-:W1:Y:S08]  /*0100*/  @!P0 LDC R39, c[0x0][0x3a8] ;  /* 0x0000ea00ff278b82 */ /* 0x000e700000000800 */
[----:B0-----:R-:W-:Y:S05]  /*0110*/  BRA.U !UP0, `(.L_x_0) ;  /* 0x0000001908f47547 */ /* 0x001fea000b800000 */
[----:B------:R-:W0:Y:S01]  /*0120*/  S2R R35, SR_TID.X ;  /* 0x0000000000237919 */ /* 0x000e220000002100 */
[----:B------:R-:W2:Y:S01]  /*0130*/  LDCU.64 UR4, c[0x0][0x380] ;  /* 0x00007000ff0477ac */ /* 0x000ea20008000a00 */
[C---:B0-----:R-:W-:Y:S02]  /*0140*/  LOP3.LUT R0, R35.reuse, 0x1f, RZ, 0xc0, !PT ;  /* 0x0000001f23007812 */ /* 0x041fe400078ec0ff */
[----:B------:R-:W-:-:S05]  /*0150*/  LOP3.LUT R3, R35, 0x3e0, RZ, 0xc0, !PT ;  /* 0x000003e023037812 */ /* 0x000fca00078ec0ff */
[----:B------:R-:W-:-:S05]  /*0160*/  IMAD R0, R3, 0x13, R0 ;  /* 0x0000001303007824 */ /* 0x000fca00078e0200 */
[----:B------:R-:W-:-:S05]  /*0170*/  IADD3 R0, P0, PT, R0, UR10, RZ ;  /* 0x0000000a00007c10 */ /* 0x000fca000ff1e0ff */
[----:B------:R-:W-:Y:S02]  /*0180*/  IMAD.X R3, RZ, RZ, UR11, P0 ;  /* 0x0000000bff037e24 */ /* 0x000fe400080e06ff */
[----:B------:R-:W-:-:S03]  /*0190*/  IMAD.SHL.U32 R31, R0, 0x4, RZ ;  /* 0x00000004001f7824 */ /* 0x000fc600078e00ff */
[----:B------:R-:W-:Y:S02]  /*01a0*/  SHF.L.U64.HI R30, R0, 0x2, R3 ;  /* 0x00000002001e7819 */ /* 0x000fe40000010203 */
[----:B--2---:R-:W-:-:S04]  /*01b0*/  IADD3 R2, P0, PT, R31, UR4, RZ ;  /* 0x000000041f027c10 */ /* 0x004fc8000ff1e0ff */
[----:B------:R-:W-:-:S05]  /*01c0*/  IADD3.X R3, PT, PT, R30, UR5, RZ, P0, !PT ;  /* 0x000000051e037c10 */ /* 0x000fca00087fe4ff */
[----:B------:R-:W2:Y:S04]  /*01d0*/  LDG.E R5, desc[UR12][R2.64] ;  /* 0x0000000c02057981 */ /* 0x000ea8000c1e1900 */
[----:B------:R-:W3:Y:S04]  /*01e0*/  LDG.E R7, desc[UR12][R2.64+0x80] ;  /* 0x0000800c02077981 */ /* 0x000ee8000c1e1900 */
[----:B------:R-:W4:Y:S04]  /*01f0*/  LDG.E R9, desc[UR12][R2.64+0x100] ;  /* 0x0001000c02097981 */ /* 0x000f28000c1e1900 */
        /* <DEDUP_REMOVED lines=15> */
[----:B------:R-:W4:Y:S01]  /*02f0*/  LDG.E R8, desc[UR12][R2.64+0x900] ;  /* 0x0009000c02087981 */ /* 0x000f22000c1e1900 */
[----:B------:R-:W0:Y:S01]  /*0300*/  S2UR UR5, SR_CgaCtaId ;  /* 0x00000000000579c3 */ /* 0x000e220000008800 */
[----:B------:R-:W-:Y:S01]  /*0310*/  SHF.R.U32.HI R36, RZ, 0x5, R35 ;  /* 0x00000005ff247819 */ /* 0x000fe20000011623 */
[----:B------:R-:W-:Y:S01]  /*0320*/  UMOV UR4, 0x400 ;  /* 0x0000040000047882 */ /* 0x000fe20000000000 */
[----:B------:R-:W1:Y:S01]  /*0330*/  S2R R37, SR_LANEID ;  /* 0x0000000000257919 */ /* 0x000e620000000000 */
[----:B------:R-:W-:Y:S01]  /*0340*/  UISETP.NE.AND UP0, UPT, UR6, URZ, UPT ;  /* 0x000000ff0600728c */ /* 0x000fe2000bf05270 */
[----:B------:R-:W-:Y:S01]  /*0350*/  BSSY.RECONVERGENT B0, `(.L_x_1) ;  /* 0x0000148000007945 */ /* 0x000fe20003800200 */
[----:B0-----:R-:W-:Y:S01]  /*0360*/  ULEA UR4, UR5, UR4, 0x18 ;  /* 0x0000000405047291 */ /* 0x001fe2000f8ec0ff */
[----:B-1----:R-:W-:-:S05]  /*0370*/  IMAD R34, R36, 0x260, R37 ;  /* 0x0000026024227824 */ /* 0x002fca00078e0225 */
[----:B------:R-:W-:-:S05]  /*0380*/  LEA R34, R34, UR4, 0x2 ;  /* 0x0000000422227c11 */ /* 0x000fca000f8e10ff */
[----:B------:R-:W-:Y:S01]  /*0390*/  IMAD R33, R37, 0x48, R34 ;  /* 0x0000004825217824 */ /* 0x000fe200078e0222 */
[----:B--2---:R0:W-:Y:S04]  /*03a0*/  STS [R34], R5 ;  /* 0x0000000522007388 */ /* 0x0041e80000000800 */
[----:B---3--:R0:W-:Y:S04]  /*03b0*/  STS [R34+0x80], R7 ;  /* 0x0000800722007388 */ /* 0x0081e80000000800 */
[----:B----4-:R0:W-:Y:S04]  /*03c0*/  STS [R34+0x100], R9 ;  /* 0x0001000922007388 */ /* 0x0101e80000000800 */
[----:B------:R0:W-:Y:S04]  /*03d0*/  STS [R34+0x180], R11 ;  /* 0x0001800b22007388 */ /* 0x0001e80000000800 */
        /* <DEDUP_REMOVED lines=14> */
[----:B------:R0:W-:Y:S01]  /*04c0*/  STS [R34+0x900], R8 ;  /* 0x0009000822007388 */ /* 0x0001e20000000800 */
[----:B------:R-:W-:-:S03]  /*04d0*/  NOP ;  /* 0x0000000000007918 */ /* 0x000fc60000000000 */
[----:B------:R0:W1:Y:S04]  /*04e0*/  LDS R32, [R33] ;  /* 0x0000000021207984 */ /* 0x0000680000000800 */
[----:B------:R0:W2:Y:S04]  /*04f0*/  LDS R29, [R33+0x4] ;  /* 0x00000400211d7984 */ /* 0x0000a80000000800 */
[----:B------:R0:W3:Y:S04]  /*0500*/  LDS R28, [R33+0x8] ;  /* 0x00000800211c7984 */ /* 0x0000e80000000800 */
[----:B------:R0:W4:Y:S04]  /*0510*/  LDS R27, [R33+0xc] ;  /* 0x00000c00211b7984 */ /* 0x0001280000000800 */
[----:B------:R0:W0:Y:S04]  /*0520*/  LDS R26, [R33+0x10] ;  /* 0x00001000211a7984 */ /* 0x0000280000000800 */
        /* <DEDUP_REMOVED lines=13> */
[----:B------:R0:W0:Y:S01]  /*0600*/  LDS R9, [R33+0x48] ;  /* 0x0000480021097984 */ /* 0x0000220000000800 */
[----:B------:R-:W-:Y:S06]  /*0610*/  BAR.SYNC.DEFER_BLOCKING 0x0 ;  /* 0x0000000000007b1d */ /* 0x000fec0000010000 */
[----:B-1234-:R-:W-:Y:S05]  /*0620*/  BRA.U UP0, `(.L_x_2) ;  /* 0x0000000500247547 */ /* 0x01efea000b800000 */
[----:B0-----:R-:W-:Y:S02]  /*0630*/  IADD3 R8, PT, PT, R28, R29, R32 ;  /* 0x0000001d1c087210 */ /* 0x001fe40007ffe020 */
[C---:B------:R-:W-:Y:S02]  /*0640*/  ISETP.NE.AND P1, PT, R37.reuse, 0x1f, PT ;  /* 0x0000001f2500780c */ /* 0x040fe40003f25270 */
[----:B------:R-:W-:Y:S02]  /*0650*/  IADD3 R8, PT, PT, R26, R27, R8 ;  /* 0x0000001b1a087210 */ /* 0x000fe40007ffe008 */
[----:B------:R-:W-:Y:S02]  /*0660*/  ISETP.NE.AND P2, PT, R37, RZ, PT ;  /* 0x000000ff2500720c */ /* 0x000fe40003f45270 */
[----:B------:R-:W-:-:S04]  /*0670*/  IADD3 R8, PT, PT, R24, R25, R8 ;  /* 0x0000001918087210 */ /* 0x000fc80007ffe008 */
[----:B------:R-:W-:-:S03]  /*0680*/  IADD3 R8, PT, PT, R22, R23, R8 ;  /* 0x0000001716087210 */ /* 0x000fc60007ffe008 */
[----:B------:R-:W-:Y:S02]  /*0690*/  @!P1 LEA R42, R36, UR4, 0x2 ;  /* 0x00000004242a9c11 */ /* 0x000fe4000f8e10ff */
[----:B------:R-:W-:-:S04]  /*06a0*/  IADD3 R8, PT, PT, R20, R21, R8 ;  /* 0x0000001514087210 */ /* 0x000fc80007ffe008 */
[----:B------:R-:W-:-:S04]  /*06b0*/  IADD3 R8, PT, PT, R6, R7, R8 ;  /* 0x0000000706087210 */ /* 0x000fc80007ffe008 */
[----:B------:R-:W-:-:S04]  /*06c0*/  IADD3 R8, PT, PT, R4, R5, R8 ;  /* 0x0000000504087210 */ /* 0x000fc80007ffe008 */
[----:B------:R-:W-:-:S04]  /*06d0*/  IADD3 R8, PT, PT, R2, R3, R8 ;  /* 0x0000000302087210 */ /* 0x000fc80007ffe008 */
[----:B------:R-:W-:-:S05]  /*06e0*/  IADD3 R38, PT, PT, R9, R0, R8 ;  /* 0x0000000009267210 */ /* 0x000fca0007ffe008 */
[----:B------:R-:W0:Y:S02]  /*06f0*/  SHFL.UP P0, R9, R38, 0x1, RZ ;  /* 0x0420000026097989 */ /* 0x000e2400000000ff */
[----:B0-----:R-:W-:-:S05]  /*0700*/  @P0 IMAD.IADD R9, R38, 0x1, R9 ;  /* 0x0000000126090824 */ /* 0x001fca00078e0209 */
[----:B------:R-:W0:Y:S02]  /*0710*/  SHFL.UP P0, R12, R9, 0x2, RZ ;  /* 0x04400000090c7989 */ /* 0x000e2400000000ff */
[----:B0-----:R-:W-:-:S05]  /*0720*/  @P0 IMAD.IADD R12, R9, 0x1, R12 ;  /* 0x00000001090c0824 */ /* 0x001fca00078e020c */
[----:B------:R-:W0:Y:S02]  /*0730*/  SHFL.UP P0, R17, R12, 0x4, RZ ;  /* 0x048000000c117989 */ /* 0x000e2400000000ff */
[----:B0-----:R-:W-:-:S05]  /*0740*/  @P0 IMAD.IADD R17, R12, 0x1, R17 ;  /* 0x000000010c110824 */ /* 0x001fca00078e0211 */
[----:B------:R-:W0:Y:S02]  /*0750*/  SHFL.UP P0, R40, R17, 0x8, RZ ;  /* 0x0500000011287989 */ /* 0x000e2400000000ff */
[----:B0-----:R-:W-:-:S05]  /*0760*/  @P0 IMAD.IADD R40, R17, 0x1, R40 ;  /* 0x0000000111280824 */ /* 0x001fca00078e0228 */
[----:B------:R-:W0:Y:S02]  /*0770*/  SHFL.UP P0, R41, R40, 0x10, RZ ;  /* 0x0600000028297989 */ /* 0x000e2400000000ff */
[----:B0-----:R-:W-:Y:S01]  /*0780*/  @P0 IMAD.IADD R41, R40, 0x1, R41 ;  /* 0x0000000128290824 */ /* 0x001fe200078e0229 */
[----:B------:R-:W-:-:S03]  /*0790*/  ISETP.NE.AND P0, PT, R36, 0x2, PT ;  /* 0x000000022400780c */ /* 0x000fc60003f05270 */
[----:B------:R-:W-:Y:S01]  /*07a0*/  IMAD.IADD R38, R41, 0x1, -R38 ;  /* 0x0000000129267824 */ /* 0x000fe200078e0a26 */
[----:B------:R-:W-:Y:S01]  /*07b0*/  @!P1 STS [R42+0x10], R41 ;  /* 0x000010292a009388 */ /* 0x000fe20000000800 */
[----:B------:R-:W-:Y:S01]  /*07c0*/  BAR.SYNC.DEFER_BLOCKING 0x0 ;  /* 0x0000000000007b1d */ /* 0x000fe20000010000 */
[----:B------:R-:W-:Y:S02]  /*07d0*/  ISETP.NE.AND P1, PT, R36, 0xc, PT ;  /* 0x0000000c2400780c */ /* 0x000fe40003f25270 */
[----:B------:R-:W-:-:S03]  /*07e0*/  SEL R38, R38, RZ, P2 ;  /* 0x000000ff26267207 */ /* 0x000fc60001000000 */
[----:B------:R-:W0:Y:S04]  /*07f0*/  LDS.128 R8, [UR4+0x10] ;  /* 0x00001004ff087984 */ /* 0x000e280008000c00 */
[----:B------:R-:W1:Y:S04]  /*0800*/  LDS.128 R12, [UR4+0x20] ;  /* 0x00002004ff0c7984 */ /* 0x000e680008000c00 */
[----:B------:R-:W2:Y:S01]  /*0810*/  LDS.128 R16, [UR4+0x30] ;  /* 0x00003004ff107984 */ /* 0x000ea20008000c00 */
[----:B0-----:R-:W-:-:S04]  /*0820*/  IMAD.IADD R9, R8, 0x1, R9 ;  /* 0x0000000108097824 */ /* 0x001fc800078e0209 */
[----:B------:R-:W-:Y:S01]  /*0830*/  IMAD.IADD R10, R10, 0x1, R9 ;  /* 0x000000010a0a7824 */ /* 0x000fe200078e0209 */
[----:B------:R-:W-:Y:S02]  /*0840*/  SEL R8, R9, R8, !P0 ;  /* 0x0000000809087207 */ /* 0x000fe40004000000 */
[----:B------:R-:W-:Y:S01]  /*0850*/  ISETP.NE.AND P0, PT, R36, 0x3, PT ;  /* 0x000000032400780c */ /* 0x000fe20003f05270 */
[----:B------:R-:W-:-:S03]  /*0860*/  IMAD.IADD R11, R11, 0x1, R10 ;  /* 0x000000010b0b7824 */ /* 0x000fc600078e020a */
[----:B------:R-:W-:Y:S01]  /*0870*/  SEL R8, R10, R8, !P0 ;  /* 0x000000080a087207 */ /* 0x000fe20004000000 */
[----:B-1----:R-:W-:Y:S01]  /*0880*/  IMAD.IADD R12, R11, 0x1, R12 ;  /* 0x000000010b0c7824 */ /* 0x002fe200078e020c */
[----:B------:R-:W-:-:S03]  /*0890*/  ISETP.NE.AND P0, PT, R36, 0x4, PT ;  /* 0x000000042400780c */ /* 0x000fc60003f05270 */
[----:B------:R-:W-:Y:S01]  /*08a0*/  IMAD.IADD R13, R13, 0x1, R12 ;  /* 0x000000010d0d7824 */ /* 0x000fe200078e020c */
[----:B------:R-:W-:Y:S02]  /*08b0*/  SEL R8, R11, R8, !P0 ;  /* 0x000000080b087207 */ /* 0x000fe40004000000 */
[----:B------:R-:W-:Y:S01]  /*08c0*/  ISETP.NE.AND P0, PT, R36, 0x5, PT ;  /* 0x000000052400780c */ /* 0x000fe20003f05270 */
[----:B------:R-:W-:-:S03]  /*08d0*/  IMAD.IADD R14, R14, 0x1, R13 ;  /* 0x000000010e0e7824 */ /* 0x000fc600078e020d */
[----:B------:R-:W-:Y:S01]  /*08e0*/  SEL R8, R12, R8, !P0 ;  /* 0x000000080c087207 */ /* 0x000fe20004000000 */
[----:B------:R-:W-:Y:S01]  /*08f0*/  IMAD.IADD R15, R15, 0x1, R14 ;  /* 0x000000010f0f7824 */ /* 0x000fe200078e020e */
[----:B------:R-:W-:-:S03]  /*0900*/  ISETP.NE.AND P0, PT, R36, 0x6, PT ;  /* 0x000000062400780c */ /* 0x000fc60003f05270 */
[----:B--2---:R-:W-:Y:S01]  /*0910*/  IMAD.IADD R16, R15, 0x1, R16 ;  /* 0x000000010f107824 */ /* 0x004fe200078e0210 */
[----:B------:R-:W-:Y:S02]  /*0920*/  SEL R9, R13, R8, !P0 ;  /* 0x000000080d097207 */ /* 0x000fe40004000000 */
[----:B------:R-:W-:Y:S01]  /*0930*/  ISETP.NE.AND P0, PT, R36, 0x7, PT ;  /* 0x000000072400780c */ /* 0x000fe20003f05270 */
[----:B------:R-:W0:Y:S01]  /*0940*/  LDS R8, [UR4+0x40] ;  /* 0x00004004ff087984 */ /* 0x000e220008000800 */
[----:B------:R-:W-:Y:S02]  /*0950*/  IMAD.IADD R17, R17, 0x1, R16 ;  /* 0x0000000111117824 */ /* 0x000fe400078e0210 */
[----:B------:R-:W-:Y:S02]  /*0960*/  SEL R9, R14, R9, !P0 ;  /* 0x000000090e097207 */ /* 0x000fe40004000000 */
[----:B------:R-:W-:Y:S01]  /*0970*/  ISETP.NE.AND P0, PT, R36, 0x8, PT ;  /* 0x000000082400780c */ /* 0x000fe20003f05270 */
[----:B------:R-:W-:-:S03]  /*0980*/  IMAD.IADD R18, R18, 0x1, R17 ;  /* 0x0000000112127824 */ /* 0x000fc600078e0211 */
[----:B------:R-:W-:Y:S02]  /*0990*/  SEL R9, R15, R9, !P0 ;  /* 0x000000090f097207 */ /* 0x000fe40004000000 */
[----:B------:R-:W-:-:S04]  /*09a0*/  ISETP.NE.AND P0, PT, R36, 0x9, PT ;  /* 0x000000092400780c */ /* 0x000fc80003f05270 */
[----:B------:R-:W-:Y:S02]  /*09b0*/  SEL R9, R16, R9, !P0 ;  /* 0x0000000910097207 */ /* 0x000fe40004000000 */
[----:B------:R-:W-:-:S04]  /*09c0*/  ISETP.NE.AND P0, PT, R36, 0xa, PT ;  /* 0x0000000a2400780c */ /* 0x000fc80003f05270 */
[----:B------:R-:W-:Y:S02]  /*09d0*/  SEL R9, R17, R9, !P0 ;  /* 0x0000000911097207 */ /* 0x000fe40004000000 */
[----:B------:R-:W-:-:S04]  /*09e0*/  ISETP.NE.AND P0, PT, R36, 0xb, PT ;  /* 0x0000000b2400780c */ /* 0x000fc80003f05270 */
[----:B------:R-:W-:Y:S01]  /*09f0*/  SEL R9, R18, R9, !P0 ;  /* 0x0000000912097207 */ /* 0x000fe20004000000 */
[----:B------:R-:W-:Y:S01]  /*0a00*/  IMAD.IADD R18, R19, 0x1, R18 ;  /* 0x0000000113127824 */ /* 0x000fe200078e0212 */
[----:B------:R-:W-:-:S04]  /*0a10*/  ISETP.GE.U32.AND P0, PT, R35, 0x20, PT ;  /* 0x000000202300780c */ /* 0x000fc80003f06070 */
[C---:B------:R-:W-:Y:S02]  /*0a20*/  SEL R9, R18.reuse, R9, !P1 ;  /* 0x0000000912097207 */ /* 0x040fe40004800000 */
[----:B------:R-:W-:Y:S02]  /*0a30*/  ISETP.NE.AND P1, PT, R35, RZ, PT ;  /* 0x000000ff2300720c */ /* 0x000fe40003f25270 */
[----:B------:R-:W-:Y:S02]  /*0a40*/  SEL R10, R9, RZ, P0 ;  /* 0x000000ff090a7207 */ /* 0x000fe40000000000 */
[--C-:B0----5:R-:W-:Y:S02]  /*0a50*/  IADD3 R9, PT, PT, R18, R8, R39.reuse ;  /* 0x0000000812097210 */ /* 0x121fe40007ffe027 */
[----:B------:R-:W-:-:S07]  /*0a60*/  IADD3 R38, PT, PT, R10, R38, R39 ;  /* 0x000000260a267210 */ /* 0x000fce0007ffe027 */
[----:B------:R-:W-:Y:S05]  /*0a70*/  @P1 BRA `(.L_x_3) ;  /* 0x0000000c00541947 */ /* 0x000fea0003800000 */
[----:B------:R-:W0:Y:S01]  /*0a80*/  LDC.64 R10, c[0x0][0x390] ;  /* 0x0000e400ff0a7b82 */ /* 0x000e220000000a00 */
[----:B------:R-:W-:-:S05]  /*0a90*/  IMAD.MOV.U32 R8, RZ, RZ, 0x65 ;  /* 0x00000065ff087424 */ /* 0x000fca00078e00ff */
[----:B0-----:R0:W-:Y:S01]  /*0aa0*/  ST.E.64.STRONG.GPU desc[UR12][R10.64+0x100], R8 ;  /* 0x000100080a007985 */ /* 0x0011e2000c10fb0c */
[----:B------:R-:W-:Y:S05]  /*0ab0*/  BRA `(.L_x_3) ;  /* 0x0000000c00447947 */ /* 0x000fea0003800000 */
.L_x_2:
        /* <DEDUP_REMOVED lines=20> */
[----:B-----5:R-:W0:Y:S02]  /*0c00*/  SHFL.UP P0, R39, R40, 0x10, RZ ;  /* 0x0600000028277989 */ /* 0x020e2400000000ff */
[----:B0-----:R-:W-:Y:S01]  /*0c10*/  @P0 IMAD.IADD R39, R40, 0x1, R39 ;  /* 0x0000000128270824 */ /* 0x001fe200078e0227 */
[----:B------:R-:W-:-:S04]  /*0c20*/  ISETP.NE.AND P0, PT, R36, 0x2, PT ;  /* 0x000000022400780c */ /* 0x000fc80003f05270 */
[----:B------:R-:W-:Y:S01]  /*0c30*/  @!P1 STS [R42+0x10], R39 ;  /* 0x000010272a009388 */ /* 0x000fe20000000800 */
[----:B------:R-:W-:Y:S01]  /*0c40*/  BAR.SYNC.DEFER_BLOCKING 0x0 ;  /* 0x0000000000007b1d */ /* 0x000fe20000010000 */
[----:B------:R-:W-:-:S05]  /*0c50*/  ISETP.NE.AND P1, PT, R36, 0xc, PT ;  /* 0x0000000c2400780c */ /* 0x000fca0003f25270 */
[----:B------:R-:W0:Y:S04]  /*0c60*/  LDS.128 R8, [UR4+0x10] ;  /* 0x00001004ff087984 */ /* 0x000e280008000c00 */
[----:B------:R-:W1:Y:S04]  /*0c70*/  LDS.128 R12, [UR4+0x20] ;  /* 0x00002004ff0c7984 */ /* 0x000e680008000c00 */
[----:B------:R-:W2:Y:S01]  /*0c80*/  LDS.128 R16, [UR4+0x30] ;  /* 0x00003004ff107984 */ /* 0x000ea20008000c00 */
[----:B0-----:R-:W-:-:S04]  /*0c90*/  IMAD.IADD R9, R8, 0x1, R9 ;  /* 0x0000000108097824 */ /* 0x001fc800078e0209 */
[----:B------:R-:W-:Y:S01]  /*0ca0*/  IMAD.IADD R10, R10, 0x1, R9 ;  /* 0x000000010a0a7824 */ /* 0x000fe200078e0209 */
[----:B------:R-:W-:Y:S02]  /*0cb0*/  SEL R8, R9, R8, !P0 ;  /* 0x0000000809087207 */ /* 0x000fe40004000000 */
[----:B------:R-:W-:Y:S01]  /*0cc0*/  ISETP.NE.AND P0, PT, R36, 0x3, PT ;  /* 0x000000032400780c */ /* 0x000fe20003f05270 */
[----:B------:R-:W-:Y:S01]  /*0cd0*/  IMAD.IADD R11, R11, 0x1, R10 ;  /* 0x000000010b0b7824 */ /* 0x000fe200078e020a */
[----:B------:R-:W0:Y:S02]  /*0ce0*/  LDS R9, [UR4+0x40] ;  /* 0x00004004ff097984 */ /* 0x000e240008000800 */
        /* <DEDUP_REMOVED lines=13> */
[----:B------:R-:W-:-:S03]  /*0dc0*/  IMAD.IADD R17, R17, 0x1, R16 ;  /* 0x0000000111117824 */ /* 0x000fc600078e0210 */
[----:B------:R-:W-:Y:S01]  /*0dd0*/  SEL R8, R14, R8, !P0 ;  /* 0x000000080e087207 */ /* 0x000fe20004000000 */
[----:B------:R-:W-:Y:S01]  /*0de0*/  IMAD.IADD R18, R18, 0x1, R17 ;  /* 0x0000000112127824 */ /* 0x000fe200078e0211 */
[----:B------:R-:W-:-:S03]  /*0df0*/  ISETP.NE.AND P0, PT, R36, 0x8, PT ;  /* 0x000000082400780c */ /* 0x000fc60003f05270 */
[----:B------:R-:W-:Y:S01]  /*0e00*/  IMAD.IADD R19, R19, 0x1, R18 ;  /* 0x0000000113137824 */ /* 0x000fe200078e0212 */
[----:B------:R-:W-:Y:S02]  /*0e10*/  SEL R8, R15, R8, !P0 ;  /* 0x000000080f087207 */ /* 0x000fe40004000000 */
[----:B------:R-:W-:-:S04]  /*0e20*/  ISETP.NE.AND P0, PT, R36, 0x9, PT ;  /* 0x000000092400780c */ /* 0x000fc80003f05270 */
[----:B------:R-:W-:Y:S02]  /*0e30*/  SEL R8, R16, R8, !P0 ;  /* 0x0000000810087207 */ /* 0x000fe40004000000 */
[----:B------:R-:W-:Y:S01]  /*0e40*/  ISETP.NE.AND P0, PT, R36, 0xa, PT ;  /* 0x0000000a2400780c */ /* 0x000fe20003f05270 */
[----:B0-----:R-:W-:-:S03]  /*0e50*/  IMAD.IADD R9, R19, 0x1, R9 ;  /* 0x0000000113097824 */ /* 0x001fc600078e0209 */
[----:B------:R-:W-:Y:S01]  /*0e60*/  SEL R8, R17, R8, !P0 ;  /* 0x0000000811087207 */ /* 0x000fe20004000000 */
[----:B------:R-:W-:Y:S01]  /*0e70*/  IMAD.IADD R17, R39, 0x1, -R38 ;  /* 0x0000000127117824 */ /* 0x000fe200078e0a26 */
[----:B------:R-:W-:-:S04]  /*0e80*/  ISETP.NE.AND P0, PT, R36, 0xb, PT ;  /* 0x0000000b2400780c */ /* 0x000fc80003f05270 */
[----:B------:R-:W-:Y:S02]  /*0e90*/  SEL R8, R18, R8, !P0 ;  /* 0x0000000812087207 */ /* 0x000fe40004000000 */
[----:B------:R-:W-:Y:S02]  /*0ea0*/  ISETP.GT.U32.AND P0, PT, R35, 0x1f, PT ;  /* 0x0000001f2300780c */ /* 0x000fe40003f04070 */
[----:B------:R-:W-:Y:S02]  /*0eb0*/  SEL R11, R17, RZ, P2 ;  /* 0x000000ff110b7207 */ /* 0x000fe40001000000 */
[----:B------:R-:W-:Y:S02]  /*0ec0*/  SEL R8, R19, R8, !P1 ;  /* 0x0000000813087207 */ /* 0x000fe40004800000 */
[----:B------:R-:W-:-:S03]  /*0ed0*/  ISETP.GE.U32.AND P1, PT, R35, 0x20, PT ;  /* 0x000000202300780c */ /* 0x000fc60003f26070 */
[----:B------:R-:W-:-:S05]  /*0ee0*/  IMAD.IADD R38, R8, 0x1, R11 ;  /* 0x0000000108267824 */ /* 0x000fca00078e020b */
[----:B------:R-:W-:Y:S01]  /*0ef0*/  SEL R17, R17, R38, !P1 ;  /* 0x0000002611117207 */ /* 0x000fe20004800000 */
[----:B------:R-:W-:Y:S06]  /*0f00*/  @P0 BRA `(.L_x_4) ;  /* 0x00000008000c0947 */ /* 0x000fec0003800000 */
[----:B------:R-:W0:Y:S01]  /*0f10*/  LDC.64 R14, c[0x0][0x390] ;  /* 0x0000e400ff0e7b82 */ /* 0x000e220000000a00 */
[----:B------:R-:W-:Y:S01]  /*0f20*/  ISETP.NE.AND P1, PT, R35, RZ, PT ;  /* 0x000000ff2300720c */ /* 0x000fe20003f25270 */
[----:B------:R-:W-:Y:S01]  /*0f30*/  IMAD.U32 R45, RZ, RZ, UR6 ;  /* 0x00000006ff2d7e24 */ /* 0x000fe2000f8e00ff */
[----:B------:R-:W-:-:S05]  /*0f40*/  LOP3.LUT R18, RZ, R35, RZ, 0x33, !PT ;  /* 0x00000023ff127212 */ /* 0x000fca00078e33ff */
[----:B------:R-:W-:-:S06]  /*0f50*/  VIADD R18, R18, UR6 ;  /* 0x0000000612127c36 */ /* 0x000fcc0008000000 */
[----:B------:R-:W-:Y:S01]  /*0f60*/  @!P1 IMAD.MOV.U32 R8, RZ, RZ, 0x64 ;  /* 0x00000064ff089424 */ /* 0x000fe200078e00ff */
[----:B------:R1:W-:Y:S01]  /*0f70*/  @!P1 STS [UR4+0xc], R9 ;  /* 0x00000c09ff009988 */ /* 0x0003e20008000804 */
[----:B0-----:R-:W-:-:S04]  /*0f80*/  IMAD.WIDE R44, R45, 0x8, R14 ;  /* 0x000000082d2c7825 */ /* 0x001fc800078e020e */
[----:B------:R-:W-:Y:S01]  /*0f90*/  IMAD.WIDE R14, R18, 0x8, R14 ;  /* 0x00000008120e7825 */ /* 0x000fe200078e020e */
[----:B------:R1:W-:Y:S01]  /*0fa0*/  @!P1 ST.E.64.STRONG.GPU desc[UR12][R44.64+0x100], R8 ;  /* 0x000100082c009985 */ /* 0x0003e2000c10fb0c */
[----:B------:R-:W-:Y:S05]  /*0fb0*/  NANOSLEEP 0x226 ;  /* 0x000002260000795d */ /* 0x000fea0003800000 */
[----:B------:R-:W2:Y:S01]  /*0fc0*/  LD.E.64.STRONG.GPU R12, desc[UR12][R14.64+0x100] ;  /* 0x0001000c0e0c7980 */ /* 0x000ea2000c10fb00 */
[----:B------:R-:W-:Y:S01]  /*0fd0*/  UMOV UR5, 0xffffffff ;  /* 0xffffffff00057882 */ /* 0x000fe20000000000 */
[----:B--2---:R-:W-:Y:S02]  /*0fe0*/  ISETP.NE.AND P0, PT, R12, 0x63, PT ;  /* 0x000000630c00780c */ /* 0x004fe40003f05270 */
[----:B-1----:R-:W-:Y:S11]  /*0ff0*/  BRA.DIV UR5, `(.L_x_5) ;  /* 0x0000002e05bc7947 */ /* 0x002ff6000b800000 */
[----:B------:R-:W-:-:S13]  /*1000*/  VOTE.ANY P0, !P0 ;  /* 0x0000000000ff7806 */ /* 0x000fda0004000100 */
.L_x_34:
[----:B------:R-:W-:Y:S05]  /*1010*/  @!P0 BRA `(.L_x_6) ;  /* 0x0000000000248947 */ /* 0x000fea0003800000 */
[----:B------:R-:W-:-:S07]  /*1020*/  IMAD.MOV.U32 R8, RZ, RZ, 0x1de ;  /* 0x000001deff087424 */ /* 0x000fce00078e00ff */
.L_x_8:
[----:B------:R-:W-:Y:S05]  /*1030*/  NANOSLEEP R8 ;  /* 0x000000080000735d */ /* 0x000fea0003800000 */
[----:B------:R-:W2:Y:S01]  /*1040*/  LD.E.64.STRONG.GPU R12, desc[UR12][R14.64+0x100] ;  /* 0x0001000c0e0c7980 */ /* 0x000ea2000c10fb00 */
[----:B------:R-:W-:Y:S01]  /*1050*/  UMOV UR5, 0xffffffff ;  /* 0xffffffff00057882 */ /* 0x000fe20000000000 */
[----:B------:R-:W-:Y:S02]  /*1060*/  SHF.R.U32.HI R8, RZ, 0x1, R8 ;  /* 0x00000001ff087819 */ /* 0x000fe40000011608 */
[----:B--2---:R-:W-:Y:S01]  /*1070*/  ISETP.NE.AND P0, PT, R12, 0x63, PT ;  /* 0x000000630c00780c */ /* 0x004fe20003f05270 */
[----:B------:R-:W-:-:S12]  /*1080*/  BRA.DIV UR5, `(.L_x_7) ;  /* 0x0000002e05b87947 */ /* 0x000fd8000b800000 */
[----:B------:R-:W-:-:S13]  /*1090*/  VOTE.ANY P0, !P0 ;  /* 0x0000000000ff7806 */ /* 0x000fda0004000100 */
.L_x_37:
[----:B------:R-:W-:Y:S05]  /*10a0*/  @P0 BRA `(.L_x_8) ;  /* 0xfffffffc00e00947 */ /* 0x000fea000383ffff */
.L_x_6:
[----:B------:R-:W-:Y:S01]  /*10b0*/  UMOV UR5, 0xffffffff ;  /* 0xffffffff00057882 */ /* 0x000fe20000000000 */
[----:B------:R-:W-:Y:S02]  /*10c0*/  ISETP.NE.AND P0, PT, R12, 0x65, PT ;  /* 0x000000650c00780c */ /* 0x000fe40003f05270 */
[----:B------:R-:W-:Y:S11]  /*10d0*/  BRA.DIV UR5, `(.L_x_9) ;  /* 0x0000002e05c47947 */ /* 0x000ff6000b800000 */
[----:B------:R-:W0:Y:S01]  /*10e0*/  S2R R8, SR_GEMASK ;  /* 0x0000000000087919 */ /* 0x000e220000003c00 */
[----:B------:R-:W-:Y:S01]  /*10f0*/  VOTE.ANY R10, PT, !P0 ;  /* 0x00000000000a7806 */ /* 0x000fe200040e0100 */
[C---:B------:R-:W-:Y:S02]  /*1100*/  VIADD R38, R37.reuse, 0x2 ;  /* 0x0000000225267836 */ /* 0x040fe40000000000 */
[----:B------:R-:W-:Y:S01]  /*1110*/  VIADD R39, R37, 0x10 ;  /* 0x0000001025277836 */ /* 0x000fe20000000000 */
[----:B0-----:R-:W-:-:S05]  /*1120*/  LOP3.LUT R10, R10, 0x80000000, R8, 0xec, !PT ;  /* 0x800000000a0a7812 */ /* 0x001fca00078eec08 */
[----:B------:R-:W-:-:S05]  /*1130*/  VIADD R11, R10, 0xffffffff ;  /* 0xffffffff0a0b7836 */ /* 0x000fca0000000000 */
[----:B------:R-:W-:-:S04]  /*1140*/  LOP3.LUT R11, R10, R11, RZ, 0xc, !PT ;  /* 0x0000000b0a0b7212 */ /* 0x000fc800078e0cff */
[----:B------:R-:W0:Y:S02]  /*1150*/  POPC R15, R11 ;  /* 0x0000000b000f7309 */ /* 0x000e240000000000 */
[----:B0-----:R-:W0:Y:S01]  /*1160*/  SHFL.DOWN PT, R16, R13, 0x1, R15 ;  /* 0x082000000d107989 */ /* 0x001e2200000e000f */
[-C--:B------:R-:W-:Y:S02]  /*1170*/  ISETP.GE.AND P0, PT, R37, R15.reuse, PT ;  /* 0x0000000f2500720c */ /* 0x080fe40003f06270 */
[-C--:B------:R-:W-:Y:S02]  /*1180*/  ISETP.GT.AND P2, PT, R39, R15.reuse, PT ;  /* 0x0000000f2700720c */ /* 0x080fe40003f44270 */
[----:B0-----:R-:W-:Y:S02]  /*1190*/  SEL R16, R16, RZ, !P0 ;  /* 0x000000ff10107207 */ /* 0x001fe40004000000 */
[----:B------:R-:W-:-:S03]  /*11a0*/  ISETP.GT.AND P0, PT, R38, R15, PT ;  /* 0x0000000f2600720c */ /* 0x000fc60003f04270 */
[----:B------:R-:W-:-:S05]  /*11b0*/  IMAD.IADD R36, R16, 0x1, R13 ;  /* 0x0000000110247824 */ /* 0x000fca00078e020d */
[----:B------:R-:W0:Y:S02]  /*11c0*/  SHFL.DOWN PT, R16, R36, 0x2, R15 ;  /* 0x0840000024107989 */ /* 0x000e2400000e000f */
[----:B0-----:R-:W-:-:S05]  /*11d0*/  SEL R19, R16, RZ, !P0 ;  /* 0x000000ff10137207 */ /* 0x001fca0004000000 */
[----:B------:R-:W-:Y:S02]  /*11e0*/  IMAD.IADD R40, R36, 0x1, R19 ;  /* 0x0000000124287824 */ /* 0x000fe400078e0213 */
[C---:B------:R-:W-:Y:S02]  /*11f0*/  VIADD R19, R37.reuse, 0x4 ;  /* 0x0000000425137836 */ /* 0x040fe40000000000 */
[----:B------:R-:W-:Y:S01]  /*1200*/  VIADD R36, R37, 0x8 ;  /* 0x0000000825247836 */ /* 0x000fe20000000000 */
[----:B------:R-:W0:Y:S02]  /*1210*/  SHFL.DOWN PT, R16, R40, 0x4, R15 ;  /* 0x0880000028107989 */ /* 0x000e2400000e000f */
[----:B------:R-:W-:-:S04]  /*1220*/  ISETP.GT.AND P0, PT, R19, R15, PT ;  /* 0x0000000f1300720c */ /* 0x000fc80003f04270 */
[----:B0-----:R-:W-:Y:S02]  /*1230*/  SEL R11, R16, RZ, !P0 ;  /* 0x000000ff100b7207 */ /* 0x001fe40004000000 */
[----:B------:R-:W-:-:S03]  /*1240*/  ISETP.GT.AND P0, PT, R36, R15, PT ;  /* 0x0000000f2400720c */ /* 0x000fc60003f04270 */
[----:B------:R-:W-:Y:S02]  /*1250*/  IMAD.IADD R42, R40, 0x1, R11 ;  /* 0x00000001282a7824 */ /* 0x000fe400078e020b */
[----:B------:R-:W0:Y:S03]  /*1260*/  LDC.64 R10, c[0x0][0x390] ;  /* 0x0000e400ff0a7b82 */ /* 0x000e260000000a00 */
[----:B------:R-:W1:Y:S02]  /*1270*/  SHFL.DOWN PT, R16, R42, 0x8, R15 ;  /* 0x090000002a107989 */ /* 0x000e6400000e000f */
[----:B-1----:R-:W-:Y:S02]  /*1280*/  SEL R41, R16, RZ, !P0 ;  /* 0x000000ff10297207 */ /* 0x002fe40004000000 */
[----:B------:R-:W-:-:S03]  /*1290*/  ISETP.NE.AND P0, PT, R12, 0x65, PT ;  /* 0x000000650c00780c */ /* 0x000fc60003f05270 */
[----:B------:R-:W-:Y:S01]  /*12a0*/  IMAD.IADD R41, R42, 0x1, R41 ;  /* 0x000000012a297824 */ /* 0x000fe200078e0229 */
[----:B0-----:R-:W-:-:S04]  /*12b0*/  IADD3 R42, P3, PT, R10, 0x100, RZ ;  /* 0x000001000a2a7810 */ /* 0x001fc80007f7e0ff */
[----:B------:R-:W0:Y:S01]  /*12c0*/  SHFL.DOWN PT, R16, R41, 0x10, R15 ;  /* 0x0a00000029107989 */ /* 0x000e2200000e000f */
[----:B------:R-:W-:-:S04]  /*12d0*/  IMAD.X R43, RZ, RZ, R11, P3 ;  /* 0x000000ffff2b7224 */ /* 0x000fc800018e060b */
[----:B------:R-:W-:Y:S02]  /*12e0*/  VOTE.ALL P0, P0 ;  /* 0x0000000000ff7806 */ /* 0x000fe40000000000 */
[----:B0-----:R-:W-:-:S05]  /*12f0*/  SEL R16, R16, RZ, !P2 ;  /* 0x000000ff10107207 */ /* 0x001fca0005000000 */
[----:B------:R-:W-:-:S07]  /*1300*/  IMAD.IADD R40, R41, 0x1, R16 ;  /* 0x0000000129287824 */ /* 0x000fce00078e0210 */
.L_x_46:
[----:B------:R-:W-:Y:S05]  /*1310*/  @!P0 BRA `(.L_x_10) ;  /* 0x0000000000cc8947 */ /* 0x000fea0003800000 */
[----:B------:R-:W-:-:S07]  /*1320*/  IMAD.MOV.U32 R11, RZ, RZ, 0x1de ;  /* 0x000001deff0b7424 */ /* 0x000fce00078e00ff */
.L_x_16:
[----:B------:R-:W-:-:S05]  /*1330*/  IMAD.WIDE R14, R18, 0x8, R42 ;  /* 0x00000008120e7825 */ /* 0x000fca00078e022a */
[----:B------:R-:W2:Y:S01]  /*1340*/  LD.E.64.STRONG.GPU R12, desc[UR12][R14.64+-0x100] ;  /* 0xffff000c0e0c7980 */ /* 0x000ea2000c10fb00 */
[----:B------:R-:W-:Y:S05]  /*1350*/  YIELD ;  /* 0x0000000000007946 */ /* 0x000fea0003800000 */
[----:B------:R-:W-:Y:S01]  /*1360*/  UMOV UR5, 0xffffffff ;  /* 0xffffffff00057882 */ /* 0x000fe20000000000 */
[----:B------:R-:W-:Y:S02]  /*1370*/  SHF.R.U32.HI R11, RZ, 0x1, R11 ;  /* 0x00000001ff0b7819 */ /* 0x000fe4000001160b */
[----:B--2---:R-:W-:Y:S01]  /*1380*/  ISETP.NE.AND P0, PT, R12, 0x63, PT ;  /* 0x000000630c00780c */ /* 0x004fe20003f05270 */
[----:B------:R-:W-:-:S12]  /*1390*/  BRA.DIV UR5, `(.L_x_11) ;  /* 0x0000003205147947 */ /* 0x000fd8000b800000 */
[----:B------:R-:W-:-:S13]  /*13a0*/  VOTE.ANY P0, !P0 ;  /* 0x0000000000ff7806 */ /* 0x000fda0004000100 */
.L_x_49:
[----:B------:R-:W-:Y:S05]  /*13b0*/  @!P0 BRA `(.L_x_12) ;  /* 0x0000000000248947 */ /* 0x000fea0003800000 */
[----:B------:R-:W-:-:S07]  /*13c0*/  IMAD.MOV.U32 R16, RZ, RZ, R11 ;  /* 0x000000ffff107224 */ /* 0x000fce00078e000b */
.L_x_14:
[----:B------:R-:W-:Y:S05]  /*13d0*/  NANOSLEEP R16 ;  /* 0x000000100000735d */ /* 0x000fea0003800000 */
[----:B------:R-:W2:Y:S01]  /*13e0*/  LD.E.64.STRONG.GPU R12, desc[UR12][R14.64+-0x100] ;  /* 0xffff000c0e0c7980 */ /* 0x000ea2000c10fb00 */
[----:B------:R-:W-:Y:S01]  /*13f0*/  UMOV UR5, 0xffffffff ;  /* 0xffffffff00057882 */ /* 0x000fe20000000000 */
[----:B------:R-:W-:Y:S02]  /*1400*/  SHF.R.U32.HI R16, RZ, 0x1, R16 ;  /* 0x00000001ff107819 */ /* 0x000fe40000011610 */
[----:B--2---:R-:W-:Y:S01]  /*1410*/  ISETP.NE.AND P0, PT, R12, 0x63, PT ;  /* 0x000000630c00780c */ /* 0x004fe20003f05270 */
[----:B------:R-:W-:-:S12]  /*1420*/  BRA.DIV UR5, `(.L_x_13) ;  /* 0x0000003205107947 */ /* 0x000fd8000b800000 */
[----:B------:R-:W-:-:S13]  /*1430*/  VOTE.ANY P0, !P0 ;  /* 0x0000000000ff7806 */ /* 0x000fda0004000100 */
.L_x_52:
[----:B------:R-:W-:Y:S05]  /*1440*/  @P0 BRA `(.L_x_14) ;  /* 0xfffffffc00e00947 */ /* 0x000fea000383ffff */
.L_x_12:
[----:B------:R-:W-:Y:S01]  /*1450*/  UMOV UR5, 0xffffffff ;  /* 0xffffffff00057882 */ /* 0x000fe20000000000 */
[----:B------:R-:W-:Y:S02]  /*1460*/  ISETP.NE.AND P0, PT, R12, 0x65, PT ;  /* 0x000000650c00780c */ /* 0x000fe40003f05270 */
[----:B------:R-:W-:Y:S11]  /*1470*/  BRA.DIV UR5, `(.L_x_15) ;  /* 0x00000032051c7947 */ /* 0x000ff6000b800000 */
[----:B------:R-:W-:Y:S01]  /*1480*/  VOTE.ANY R10, PT, !P0 ;  /* 0x00000000000a7806 */ /* 0x000fe200040e0100 */
[----:B------:R-:W-:-:S03]  /*1490*/  VIADD R18, R18, 0xffffffe0 ;  /* 0xffffffe012127836 */ /* 0x000fc60000000000 */
[----:B------:R-:W-:-:S05]  /*14a0*/  LOP3.LUT R10, R10, 0x80000000, R8, 0xec, !PT ;  /* 0x800000000a0a7812 */ /* 0x000fca00078eec08 */
[----:B------:R-:W-:-:S05]  /*14b0*/  VIADD R15, R10, 0xffffffff ;  /* 0xffffffff0a0f7836 */ /* 0x000fca0000000000 */
[----:B------:R-:W-:-:S06]  /*14c0*/  LOP3.LUT R15, R10, R15, RZ, 0xc, !PT ;  /* 0x0000000f0a0f7212 */ /* 0x000fcc00078e0cff */
        /* <DEDUP_REMOVED lines=17> */
[----:B------:R-:W-:-:S03]  /*15e0*/  ISETP.NE.AND P0, PT, R12, 0x65, PT ;  /* 0x000000650c00780c */ /* 0x000fc60003f05270 */
[----:B------:R-:W-:-:S05]  /*15f0*/  IMAD.IADD R41, R13, 0x1, R16 ;  /* 0x000000010d297824 */ /* 0x000fca00078e0210 */
[----:B------:R-:W0:Y:S05]  /*1600*/  SHFL.DOWN PT, R16, R41, 0x10, R15 ;  /* 0x0a00000029107989 */ /* 0x000e2a00000e000f */
[----:B------:R-:W-:Y:S02]  /*1610*/  VOTE.ALL P0, P0 ;  /* 0x0000000000ff7806 */ /* 0x000fe40000000000 */
[----:B0-----:R-:W-:-:S04]  /*1620*/  SEL R16, R16, RZ, !P2 ;  /* 0x000000ff10107207 */ /* 0x001fc80005000000 */
[----:B------:R-:W-:-:S07]  /*1630*/  IADD3 R40, PT, PT, R41, R16, R40 ;  /* 0x0000001029287210 */ /* 0x000fce0007ffe028 */
.L_x_61:
[----:B------:R-:W-:Y:S05]  /*1640*/  @P0 BRA `(.L_x_16) ;  /* 0xfffffffc00380947 */ /* 0x000fea000383ffff */
.L_x_10:
[----:B------:R-:W-:Y:S01]  /*1650*/  ISETP.NE.AND P0, PT, R37, RZ, PT ;  /* 0x000000ff2500720c */ /* 0x000fe20003f05270 */
[----:B------:R-:W0:Y:S01]  /*1660*/  @!P1 S2R R11, SR_CgaCtaId ;  /* 0x00000000000b9919 */ /* 0x000e220000008800 */
[----:B------:R-:W-:Y:S01]  /*1670*/  @!P1 MOV R10, 0x400 ;  /* 0x00000400000a9802 */ /* 0x000fe20000000f00 */
[----:B------:R-:W-:Y:S02]  /*1680*/  @!P1 IMAD.IADD R9, R9, 0x1, R40 ;  /* 0x0000000109099824 */ /* 0x000fe400078e0228 */
[----:B------:R-:W-:Y:S02]  /*1690*/  @!P1 IMAD.MOV.U32 R8, RZ, RZ, 0x65 ;  /* 0x00000065ff089424 */ /* 0x000fe400078e00ff */
[----:B------:R-:W-:-:S03]  /*16a0*/  IMAD.MOV.U32 R38, RZ, RZ, R17 ;  /* 0x000000ffff267224 */ /* 0x000fc600078e0011 */
[----:B------:R1:W-:Y:S03]  /*16b0*/  @!P1 ST.E.64.STRONG.GPU desc[UR12][R44.64+0x100], R8 ;  /* 0x000100082c009985 */ /* 0x0003e6000c10fb0c */
[----:B------:R-:W-:Y:S01]  /*16c0*/  @!P0 MOV R12, 0x400 ;  /* 0x00000400000c8802 */ /* 0x000fe20000000f00 */
[----:B------:R-:W2:Y:S01]  /*16d0*/  @!P0 S2R R13, SR_CgaCtaId ;  /* 0x00000000000d8919 */ /* 0x000ea20000008800 */
[----:B------:R-:W-:Y:S01]  /*16e0*/  @!P0 IMAD.MOV.U32 R38, RZ, RZ, R40 ;  /* 0x000000ffff268224 */ /* 0x000fe200078e0028 */
[----:B0-----:R-:W-:-:S05]  /*16f0*/  @!P1 LEA R10, R11, R10, 0x18 ;  /* 0x0000000a0b0a9211 */ /* 0x001fca00078ec0ff */
[----:B------:R1:W-:Y:S04]  /*1700*/  @!P1 STS [R10+0x8], R9 ;  /* 0x000008090a009388 */ /* 0x0003e80000000800 */
[----:B------:R1:W-:Y:S01]  /*1710*/  @!P1 STS [R10+0x4], R40 ;  /* 0x000004280a009388 */ /* 0x0003e20000000800 */
[----:B--2---:R-:W-:-:S05]  /*1720*/  @!P0 LEA R13, R13, R12, 0x18 ;  /* 0x0000000c0d0d8211 */ /* 0x004fca00078ec0ff */
[----:B------:R1:W-:Y:S02]  /*1730*/  @!P0 STS [R13+0x54], R40 ;  /* 0x000054280d008388 */ /* 0x0003e40000000800 */
.L_x_4:
[----:B------:R-:W-:Y:S05]  /*1740*/  WARPSYNC.ALL ;  /* 0x0000000000007948 */ /* 0x000fea0003800000 */
[----:B------:R-:W0:Y:S08]  /*1750*/  S2UR UR7, SR_CgaCtaId ;  /* 0x00000000000779c3 */ /* 0x000e300000008800 */
[----:B------:R-:W-:Y:S01]  /*1760*/  BAR.SYNC.DEFER_BLOCKING 0x0 ;  /* 0x0000000000007b1d */ /* 0x000fe20000010000 */
[----:B------:R-:W-:-:S05]  /*1770*/  ISETP.NE.AND P0, PT, R35, RZ, PT ;  /* 0x000000ff2300720c */ /* 0x000fca0003f05270 */
[----:B------:R-:W-:Y:S02]  /*1780*/  UMOV UR5, 0x400 ;  /* 0x0000040000057882 */ /* 0x000fe40000000000 */
[----:B0-----:R-:W-:-:S09]  /*1790*/  ULEA UR5, UR7, UR5, 0x18 ;  /* 0x0000000507057291 */ /* 0x001fd2000f8ec0ff */
[----:B-1----:R-:W0:Y:S02]  /*17a0*/  LDS R8, [UR5+0x54] ;  /* 0x00005405ff087984 */ /* 0x002e240008000800 */
[----:B0-----:R-:W-:-:S05]  /*17b0*/  SEL R9, R8, RZ, P0 ;  /* 0x000000ff08097207 */ /* 0x001fca0000000000 */
[----:B------:R-:W-:-:S07]  /*17c0*/  IMAD.IADD R38, R9, 0x1, R38 ;  /* 0x0000000109267824 */ /* 0x000fce00078e0226 */
.L_x_3:
[----:B------:R-:W-:Y:S05]  /*17d0*/  BSYNC.RECONVERGENT B0 ;  /* 0x0000000000007941 */ /* 0x000fea0003800200 */
.L_x_1:
[----:B------:R-:W-:Y:S01]  /*17e0*/  IMAD.IADD R32, R32, 0x1, R38 ;  /* 0x0000000120207824 */ /* 0x000fe200078e0226 */
[----:B------:R-:W-:Y:S03]  /*17f0*/  BAR.SYNC.DEFER_BLOCKING 0x0 ;  /* 0x0000000000007b1d */ /* 0x000fe60000010000 */
[----:B------:R-:W-:-:S03]  /*1800*/  IMAD.IADD R29, R29, 0x1, R32 ;  /* 0x000000011d1d7824 */ /* 0x000fc600078e0220 */
[----:B------:R-:W1:Y:S01]  /*1810*/  LDCU.64 UR8, c[0x0][0x388] ;  /* 0x00007100ff0877ac */ /* 0x000e620008000a00 */
[----:B------:R-:W-:-:S04]  /*1820*/  IMAD.IADD R28, R28, 0x1, R29 ;  /* 0x000000011c1c7824 */ /* 0x000fc800078e021d */
[----:B------:R-:W-:-:S04]  /*1830*/  IMAD.IADD R27, R27, 0x1, R28 ;  /* 0x000000011b1b7824 */ /* 0x000fc800078e021c */
[----:B------:R-:W-:-:S04]  /*1840*/  IMAD.IADD R26, R26, 0x1, R27 ;  /* 0x000000011a1a7824 */ /* 0x000fc800078e021b */
[----:B------:R-:W-:-:S04]  /*1850*/  IMAD.IADD R25, R25, 0x1, R26 ;  /* 0x0000000119197824 */ /* 0x000fc800078e021a */
[----:B------:R-:W-:Y:S01]  /*1860*/  IMAD.IADD R24, R24, 0x1, R25 ;  /* 0x0000000118187824 */ /* 0x000fe200078e0219 */
[----:B------:R-:W-:Y:S03]  /*1870*/  STS [R33], R38 ;  /* 0x0000002621007388 */ /* 0x000fe60000000800 */
[----:B------:R-:W-:Y:S01]  /*1880*/  IMAD.IADD R23, R23, 0x1, R24 ;  /* 0x0000000117177824 */ /* 0x000fe200078e0218 */
[----:B------:R-:W-:Y:S03]  /*1890*/  STS [R33+0x4], R32 ;  /* 0x0000042021007388 */ /* 0x000fe60000000800 */
        /* <DEDUP_REMOVED lines=19> */
[----:B------:R-:W-:Y:S04]  /*19d0*/  STS [R33+0x2c], R20 ;  /* 0x00002c1421007388 */ /* 0x000fe80000000800 */
[----:B------:R-:W-:Y:S04]  /*19e0*/  STS [R33+0x30], R7 ;  /* 0x0000300721007388 */ /* 0x000fe80000000800 */
[----:B------:R-:W-:Y:S04]  /*19f0*/  STS [R33+0x34], R6 ;  /* 0x0000340621007388 */ /* 0x000fe80000000800 */
[----:B------:R-:W-:Y:S04]  /*1a00*/  STS [R33+0x38], R5 ;  /* 0x0000380521007388 */ /* 0x000fe80000000800 */
[----:B------:R-:W-:Y:S04]  /*1a10*/  STS [R33+0x3c], R4 ;  /* 0x00003c0421007388 */ /* 0x000fe80000000800 */
[----:B------:R-:W-:Y:S04]  /*1a20*/  STS [R33+0x40], R3 ;  /* 0x0000400321007388 */ /* 0x000fe80000000800 */
[----:B------:R1:W-:Y:S04]  /*1a30*/  STS [R33+0x44], R2 ;  /* 0x0000440221007388 */ /* 0x0003e80000000800 */
[----:B------:R-:W-:Y:S01]  /*1a40*/  STS [R33+0x48], R0 ;  /* 0x0000480021007388 */ /* 0x000fe20000000800 */
[----:B------:R-:W-:-:S03]  /*1a50*/  NOP ;  /* 0x0000000000007918 */ /* 0x000fc60000000000 */
[----:B0-----:R-:W0:Y:S01]  /*1a60*/  LDS R9, [R34] ;  /* 0x0000000022097984 */ /* 0x001e220000000800 */
[----:B-1----:R-:W-:-:S03]  /*1a70*/  IADD3 R2, P0, PT, R31, UR8, RZ ;  /* 0x000000081f027c10 */ /* 0x002fc6000ff1e0ff */
[----:B------:R-:W1:Y:S01]  /*1a80*/  LDS R7, [R34+0x80] ;  /* 0x0000800022077984 */ /* 0x000e620000000800 */
[----:B------:R-:W-:-:S03]  /*1a90*/  IADD3.X R3, PT, PT, R30, UR9, RZ, P0, !PT ;  /* 0x000000091e037c10 */ /* 0x000fc600087fe4ff */
[----:B------:R-:W2:Y:S04]  /*1aa0*/  LDS R11, [R34+0x100] ;  /* 0x00010000220b7984 */ /* 0x000ea80000000800 */
[----:B------:R-:W3:Y:S04]  /*1ab0*/  LDS R13, [R34+0x180] ;  /* 0x00018000220d7984 */ /* 0x000ee80000000800 */
[----:B------:R-:W4:Y:S04]  /*1ac0*/  LDS R5, [R34+0x200] ;  /* 0x0002000022057984 */ /* 0x000f280000000800 */
[----:B------:R-:W5:Y:S04]  /*1ad0*/  LDS R15, [R34+0x280] ;  /* 0x00028000220f7984 */ /* 0x000f680000000800 */
        /* <DEDUP_REMOVED lines=13> */
[----:B0-----:R-:W-:Y:S04]  /*1bb0*/  STG.E desc[UR12][R2.64], R9 ;  /* 0x0000000902007986 */ /* 0x001fe8000c10190c */
[----:B-1----:R-:W-:Y:S04]  /*1bc0*/  STG.E desc[UR12][R2.64+0x80], R7 ;  /* 0x0000800702007986 */ /* 0x002fe8000c10190c */
[----:B--2---:R-:W-:Y:S04]  /*1bd0*/  STG.E desc[UR12][R2.64+0x100], R11 ;  /* 0x0001000b02007986 */ /* 0x004fe8000c10190c */
[----:B---3--:R-:W-:Y:S04]  /*1be0*/  STG.E desc[UR12][R2.64+0x180], R13 ;  /* 0x0001800d02007986 */ /* 0x008fe8000c10190c */
[----:B----4-:R-:W-:Y:S04]  /*1bf0*/  STG.E desc[UR12][R2.64+0x200], R5 ;  /* 0x0002000502007986 */ /* 0x010fe8000c10190c */
[----:B-----5:R-:W-:Y:S04]  /*1c00*/  STG.E desc[UR12][R2.64+0x280], R15 ;  /* 0x0002800f02007986 */ /* 0x020fe8000c10190c */
[----:B------:R-:W-:Y:S04]  /*1c10*/  STG.E desc[UR12][R2.64+0x300], R17 ;  /* 0x0003001102007986 */ /* 0x000fe8000c10190c */
        /* <DEDUP_REMOVED lines=11> */
[----:B------:R-:W-:Y:S01]  /*1cd0*/  STG.E desc[UR12][R2.64+0x900], R43 ;  /* 0x0009002b02007986 */ /* 0x000fe2000c10190c */
[----:B------:R-:W-:Y:S05]  /*1ce0*/  EXIT ;  /* 0x000000000000794d */ /* 0x000fea0003800000 */
.L_x_0:
[----:B------:R-:W-:-:S04]  /*1cf0*/  ISETP.NE.U32.AND P0, PT, RZ, UR7, PT ;  /* 0x00000007ff007c0c */ /* 0x000fc8000bf05070 */
[----:B------:R-:W-:-:S13]  /*1d00*/  ISETP.NE.AND.EX P0, PT, RZ, UR4, PT, P0 ;  /* 0x00000004ff007c0c */ /* 0x000fda000bf05300 */
[----:B------:R-:W-:Y:S05]  /*1d10*/  @!P0 EXIT ;  /* 0x000000000000894d */ /* 0x000fea0003800000 */
[----:B------:R-:W0:Y:S02]  /*1d20*/  LDCU.64 UR4, c[0x0][0x380] ;  /* 0x00007000ff0477ac */ /* 0x000e240008000a00 */
[----:B0-----:R-:W-:-:S06]  /*1d30*/  UIMAD.WIDE UR4, UR6, 0x7b80, UR4 ;  /* 0x00007b80060478a5 */ /* 0x001fcc000f8e0204 */
[----:B------:R-:W-:Y:S02]  /*1d40*/  IMAD.U32 R2, RZ, RZ, UR4 ;  /* 0x00000004ff027e24 */ /* 0x000fe4000f8e00ff */
[----:B------:R-:W-:-:S05]  /*1d50*/  IMAD.U32 R3, RZ, RZ, UR5 ;  /* 0x00000005ff037e24 */ /* 0x000fca000f8e00ff */
[----:B------:R0:W2:Y:S01]  /*1d60*/  LDG.E R0, desc[UR12][R2.64] ;  /* 0x0000000c02007981 */ /* 0x0000a2000c1e1900 */
[----:B------:R-:W3:Y:S02]  /*1d70*/  S2R R31, SR_TID.X ;  /* 0x00000000001f7919 */ /* 0x000ee40000002100 */
[C---:B---3--:R-:W-:Y:S02]  /*1d80*/  LOP3.LUT R30, R31.reuse, 0x1f, RZ, 0xc0, !PT ;  /* 0x0000001f1f1e7812 */ /* 0x048fe400078ec0ff */
[----:B------:R-:W-:-:S05]  /*1d90*/  LOP3.LUT R5, R31, 0x3e0, RZ, 0xc0, !PT ;  /* 0x000003e01f057812 */ /* 0x000fca00078ec0ff */
[----:B------:R-:W-:-:S04]  /*1da0*/  IMAD R30, R5, 0x13, R30 ;  /* 0x00000013051e7824 */ /* 0x000fc800078e021e */
[C---:B------:R-:W-:Y:S01]  /*1db0*/  VIADD R4, R30.reuse, 0x20 ;  /* 0x000000201e047836 */ /* 0x040fe20000000000 */
[C---:B------:R-:W-:Y:S01]  /*1dc0*/  ISETP.GE.U32.AND P1, PT, R30.reuse, UR7, PT ;  /* 0x000000071e007c0c */ /* 0x040fe2000bf26070 */
[C---:B------:R-:W-:Y:S01]  /*1dd0*/  VIADD R5, R30.reuse, 0x40 ;  /* 0x000000401e057836 */ /* 0x040fe20000000000 */
[C---:B0-----:R-:W-:Y:S01]  /*1de0*/  LEA R2, P0, R30.reuse, UR4, 0x2 ;  /* 0x000000041e027c11 */ /* 0x041fe2000f8010ff */
[----:B------:R-:W-:Y:S01]  /*1df0*/  VIADD R3, R30, 0x80 ;  /* 0x000000801e037836 */ /* 0x000fe20000000000 */
[----:B------:R-:W-:Y:S01]  /*1e00*/  ISETP.GE.U32.AND P2, PT, R4, UR7, PT ;  /* 0x0000000704007c0c */ /* 0x000fe2000bf46070 */
[C---:B------:R-:W-:Y:S01]  /*1e10*/  VIADD R4, R30.reuse, 0xa0 ;  /* 0x000000a01e047836 */ /* 0x040fe20000000000 */
[----:B------:R-:W-:Y:S01]  /*1e20*/  ISETP.GE.U32.AND P3, PT, R5, UR7, PT ;  /* 0x0000000705007c0c */ /* 0x000fe2000bf66070 */
[----:B------:R-:W-:Y:S01]  /*1e30*/  VIADD R5, R30, 0xc0 ;  /* 0x000000c01e057836 */ /* 0x000fe20000000000 */
[----:B------:R-:W-:Y:S01]  /*1e40*/  ISETP.GE.U32.AND P5, PT, R3, UR7, PT ;  /* 0x0000000703007c0c */ /* 0x000fe2000bfa6070 */
[----:B------:R-:W-:Y:S01]  /*1e50*/  IMAD.X R3, RZ, RZ, UR5, P0 ;  /* 0x00000005ff037e24 */ /* 0x000fe200080e06ff */
[----:B------:R-:W-:Y:S01]  /*1e60*/  ISETP.GE.U32.AND P6, PT, R4, UR7, PT ;  /* 0x0000000704007c0c */ /* 0x000fe2000bfc6070 */
[C---:B------:R-:W-:Y:S01]  /*1e70*/  VIADD R6, R30.reuse, 0x60 ;  /* 0x000000601e067836 */ /* 0x040fe20000000000 */
[----:B------:R-:W-:Y:S01]  /*1e80*/  ISETP.GE.U32.AND P0, PT, R5, UR7, PT ;  /* 0x0000000705007c0c */ /* 0x000fe2000bf06070 */
[----:B------:R-:W-:-:S02]  /*1e90*/  VIADD R5, R30, 0xe0 ;  /* 0x000000e01e057836 */ /* 0x000fc40000000000 */
[----:B------:R-:W-:Y:S01]  /*1ea0*/  VIADD R37, R30, 0x100 ;  /* 0x000001001e257836 */ /* 0x000fe20000000000 */
[----:B------:R-:W-:Y:S01]  /*1eb0*/  ISETP.GE.U32.AND P4, PT, R6, UR7, PT ;  /* 0x0000000706007c0c */ /* 0x000fe2000bf86070 */
[C---:B------:R-:W-:Y:S02]  /*1ec0*/  VIADD R7, R30.reuse, 0x140 ;  /* 0x000001401e077836 */ /* 0x040fe40000000000 */
[C---:B------:R-:W-:Y:S02]  /*1ed0*/  VIADD R36, R30.reuse, 0x120 ;  /* 0x000001201e247836 */ /* 0x040fe40000000000 */
[C---:B------:R-:W-:Y:S02]  /*1ee0*/  VIADD R35, R30.reuse, 0x220 ;  /* 0x000002201e237836 */ /* 0x040fe40000000000 */
[----:B------:R-:W-:Y:S02]  /*1ef0*/  VIADD R34, R30, 0x240 ;  /* 0x000002401e227836 */ /* 0x000fe40000000000 */
[----:B--2---:R-:W-:-:S02]  /*1f00*/  IMAD.MOV.U32 R4, RZ, RZ, R0 ;  /* 0x000000ffff047224 */ /* 0x004fc400078e0000 */
[----:B------:R-:W2:Y:S02]  /*1f10*/  @!P1 LDG.E R0, desc[UR12][R2.64] ;  /* 0x0000000c02009981 */ /* 0x000ea4000c1e1900 */
[--C-:B------:R-:W-:Y:S01]  /*1f20*/  IMAD.MOV.U32 R12, RZ, RZ, R4.reuse ;  /* 0x000000ffff0c7224 */ /* 0x100fe200078e0004 */
[----:B------:R-:W-:Y:S01]  /*1f30*/  ISETP.GE.U32.AND P1, PT, R5, UR7, PT ;  /* 0x0000000705007c0c */ /* 0x000fe2000bf26070 */
[--C-:B------:R-:W-:Y:S02]  /*1f40*/  IMAD.MOV.U32 R8, RZ, RZ, R4.reuse ;  /* 0x000000ffff087224 */ /* 0x100fe400078e0004 */
[C---:B------:R-:W-:Y:S02]  /*1f50*/  VIADD R5, R30.reuse, 0x160 ;  /* 0x000001601e057836 */ /* 0x040fe40000000000 */
[--C-:B------:R-:W-:Y:S01]  /*1f60*/  IMAD.MOV.U32 R6, RZ, RZ, R4.reuse ;  /* 0x000000ffff067224 */ /* 0x100fe200078e0004 */
[----:B------:R-:W3:Y:S01]  /*1f70*/  @!P5 LDG.E R12, desc[UR12][R2.64+0x200] ;  /* 0x0002000c020cd981 */ /* 0x000ee2000c1e1900 */
[--C-:B------:R-:W-:Y:S01]  /*1f80*/  IMAD.MOV.U32 R14, RZ, RZ, R4.reuse ;  /* 0x000000ffff0e7224 */ /* 0x100fe200078e0004 */
[----:B------:R-:W-:Y:S01]  /*1f90*/  ISETP.GE.U32.AND P5, PT, R37, UR7, PT ;  /* 0x0000000725007c0c */ /* 0x000fe2000bfa6070 */
[----:B------:R-:W-:Y:S01]  /*1fa0*/  IMAD.MOV.U32 R16, RZ, RZ, R4 ;  /* 0x000000ffff107224 */ /* 0x000fe200078e0004 */
[----:B------:R-:W4:Y:S01]  /*1fb0*/  @!P3 LDG.E R8, desc[UR12][R2.64+0x100] ;  /* 0x0001000c0208b981 */ /* 0x000f22000c1e1900 */
[----:B------:R-:W-:Y:S01]  /*1fc0*/  ISETP.GE.U32.AND P3, PT, R5, UR7, PT ;  /* 0x0000000705007c0c */ /* 0x000fe2000bf66070 */
[----:B------:R-:W-:-:S02]  /*1fd0*/  VIADD R5, R30, 0x1a0 ;  /* 0x000001a01e057836 */ /* 0x000fc40000000000 */
[----:B------:R-:W4:Y:S01]  /*1fe0*/  @!P2 LDG.E R6, desc[UR12][R2.64+0x80] ;  /* 0x0000800c0206a981 */ /* 0x000f22000c1e1900 */
[----:B------:R-:W-:Y:S01]  /*1ff0*/  ISETP.GE.U32.AND P2, PT, R7, UR7, PT ;  /* 0x0000000707007c0c */ /* 0x000fe2000bf46070 */
[--C-:B------:R-:W-:Y:S02]  /*2000*/  IMAD.MOV.U32 R10, RZ, RZ, R4.reuse ;  /* 0x000000ffff0a7224 */ /* 0x100fe400078e0004 */
[----:B------:R-:W4:Y:S01]  /*2010*/  @!P6 LDG.E R14, desc[UR12][R2.64+0x280] ;  /* 0x0002800c020ee981 */ /* 0x000f22000c1e1900 */
[----:B------:R-:W-:Y:S01]  /*2020*/  ISETP.GE.U32.AND P6, PT, R36, UR7, PT ;  /* 0x0000000724007c0c */ /* 0x000fe2000bfc6070 */
[----:B------:R-:W-:Y:S02]  /*2030*/  IMAD.MOV.U32 R20, RZ, RZ, R4 ;  /* 0x000000ffff147224 */ /* 0x000fe400078e0004 */
[----:B------:R-:W4:Y:S01]  /*2040*/  @!P0 LDG.E R16, desc[UR12][R2.64+0x300] ;  /* 0x0003000c02108981 */ /* 0x000f22000c1e1900 */
[----:B------:R-:W-:Y:S01]  /*2050*/  ISETP.GE.U32.AND P0, PT, R5, UR7, PT ;  /* 0x0000000705007c0c */ /* 0x000fe2000bf06070 */
[----:B------:R-:W-:-:S02]  /*2060*/  VIADD R7, R30, 0x180 ;  /* 0x000001801e077836 */ /* 0x000fc40000000000 */
[C---:B------:R-:W-:Y:S01]  /*2070*/  VIADD R5, R30.reuse, 0x1e0 ;  /* 0x000001e01e057836 */ /* 0x040fe20000000000 */
[----:B------:R-:W4:Y:S01]  /*2080*/  @!P4 LDG.E R10, desc[UR12][R2.64+0x180] ;  /* 0x0001800c020ac981 */ /* 0x000f22000c1e1900 */
[--C-:B------:R-:W-:Y:S01]  /*2090*/  IMAD.MOV.U32 R18, RZ, RZ, R4.reuse ;  /* 0x000000ffff127224 */ /* 0x100fe200078e0004 */
[----:B------:R-:W-:Y:S01]  /*20a0*/  ISETP.GE.U32.AND P4, PT, R7, UR7, PT ;  /* 0x0000000707007c0c */ /* 0x000fe2000bf86070 */
[--C-:B------:R-:W-:Y:S01]  /*20b0*/  IMAD.MOV.U32 R22, RZ, RZ, R4.reuse ;  /* 0x000000ffff167224 */ /* 0x100fe200078e0004 */
[----:B------:R-:W4:Y:S01]  /*20c0*/  @!P5 LDG.E R20, desc[UR12][R2.64+0x400] ;  /* 0x0004000c0214d981 */ /* 0x000f22000c1e1900 */
[--C-:B------:R-:W-:Y:S01]  /*20d0*/  IMAD.MOV.U32 R24, RZ, RZ, R4.reuse ;  /* 0x000000ffff187224 */ /* 0x100fe200078e0004 */
[----:B------:R-:W-:Y:S01]  /*20e0*/  ISETP.GE.U32.AND P5, PT, R5, UR7, PT ;  /* 0x0000000705007c0c */ /* 0x000fe2000bfa6070 */
[----:B------:R-:W-:Y:S01]  /*20f0*/  IMAD.MOV.U32 R26, RZ, RZ, R4 ;  /* 0x000000ffff1a7224 */ /* 0x000fe200078e0004 */
[----:B------:R-:W4:Y:S01]  /*2100*/  @!P1 LDG.E R18, desc[UR12][R2.64+0x380] ;  /* 0x0003800c02129981 */ /* 0x000f22000c1e1900 */
[----:B------:R-:W-:-:S02]  /*2110*/  VIADD R7, R30, 0x1c0 ;  /* 0x000001c01e077836 */ /* 0x000fc40000000000 */
[----:B------:R-:W-:Y:S01]  /*2120*/  VIADD R5, R30, 0x200 ;  /* 0x000002001e057836 */ /* 0x000fe20000000000 */
[----:B------:R-:W4:Y:S02]  /*2130*/  @!P6 LDG.E R22, desc[UR12][R2.64+0x480] ;  /* 0x0004800c0216e981 */ /* 0x000f24000c1e1900 */
[----:B------:R-:W-:Y:S02]  /*2140*/  ISETP.GE.U32.AND P1, PT, R7, UR7, PT ;  /* 0x0000000707007c0c */ /* 0x000fe4000bf26070 */
[----:B------:R-:W4:Y:S01]  /*2150*/  @!P2 LDG.E R24, desc[UR12][R2.64+0x500] ;  /* 0x0005000c0218a981 */ /* 0x000f22000c1e1900 */
[----:B------:R-:W-:Y:S02]  /*2160*/  ISETP.GE.U32.AND P6, PT, R5, UR7, PT ;  /* 0x0000000705007c0c */ /* 0x000fe4000bfc6070 */
[----:B------:R-:W-:Y:S01]  /*2170*/  ISETP.GE.U32.AND P2, PT, R35, UR7, PT ;  /* 0x0000000723007c0c */ /* 0x000fe2000bf46070 */
[----:B------:R-:W4:Y:S01]  /*2180*/  @!P3 LDG.E R26, desc[UR12][R2.64+0x580] ;  /* 0x0005800c021ab981 */ /* 0x000f22000c1e1900 */
[----:B------:R-:W-:Y:S01]  /*2190*/  ISETP.GE.U32.AND P3, PT, R34, UR7, PT ;  /* 0x0000000722007c0c */ /* 0x000fe2000bf66070 */
[----:B------:R-:W-:-:S02]  /*21a0*/  IMAD.MOV.U32 R28, RZ, RZ, R4 ;  /* 0x000000ffff1c7224 */ /* 0x000fc400078e0004 */
[--C-:B------:R-:W-:Y:S02]  /*21b0*/  IMAD.MOV.U32 R40, RZ, RZ, R4.reuse ;  /* 0x000000ffff287224 */ /* 0x100fe400078e0004 */
[--C-:B------:R-:W-:Y:S02]  /*21c0*/  IMAD.MOV.U32 R42, RZ, RZ, R4.reuse ;  /* 0x000000ffff2a7224 */ /* 0x100fe400078e0004 */
[--C-:B------:R-:W-:Y:S01]  /*21d0*/  IMAD.MOV.U32 R44, RZ, RZ, R4.reuse ;  /* 0x000000ffff2c7224 */ /* 0x100fe200078e0004 */
[----:B------:R-:W4:Y:S01]  /*21e0*/  @!P4 LDG.E R28, desc[UR12][R2.64+0x600] ;  /* 0x0006000c021cc981 */ /* 0x000f22000c1e1900 */
[--C-:B------:R-:W-:Y:S02]  /*21f0*/  IMAD.MOV.U32 R5, RZ, RZ, R4.reuse ;  /* 0x000000ffff057224 */ /* 0x100fe400078e0004 */
[----:B------:R-:W-:Y:S01]  /*2200*/  IMAD.MOV.U32 R7, RZ, RZ, R4 ;  /* 0x000000ffff077224 */ /* 0x000fe200078e0004 */
[----:B------:R-:W4:Y:S04]  /*2210*/  @!P0 LDG.E R40, desc[UR12][R2.64+0x680] ;  /* 0x0006800c02288981 */ /* 0x000f28000c1e1900 */
[----:B------:R-:W4:Y:S04]  /*2220*/  @!P1 LDG.E R42, desc[UR12][R2.64+0x700] ;  /* 0x0007000c022a9981 */ /* 0x000f28000c1e1900 */
[----:B------:R-:W4:Y:S04]  /*2230*/  @!P5 LDG.E R44, desc[UR12][R2.64+0x780] ;  /* 0x0007800c022cd981 */ /* 0x000f28000c1e1900 */
[----:B------:R-:W4:Y:S04]  /*2240*/  @!P6 LDG.E R5, desc[UR12][R2.64+0x800] ;  /* 0x0008000c0205e981 */ /* 0x000f28000c1e1900 */
[----:B------:R-:W4:Y:S04]  /*2250*/  @!P2 LDG.E R7, desc[UR12][R2.64+0x880] ;  /* 0x0008800c0207a981 */ /* 0x000f28000c1e1900 */
[----:B------:R-:W4:Y:S01]  /*2260*/  @!P3 LDG.E R4, desc[UR12][R2.64+0x900] ;  /* 0x0009000c0204b981 */ /* 0x000f22000c1e1900 */
[----:B------:R-:W0:Y:S01]  /*2270*/  S2R R38, SR_LANEID ;  /* 0x0000000000267919 */ /* 0x000e220000000000 */
[----:B------:R-:W1:Y:S01]  /*2280*/  S2UR UR5, SR_CgaCtaId ;  /* 0x00000000000579c3 */ /* 0x000e620000008800 */
[----:B------:R-:W-:Y:S01]  /*2290*/  SHF.R.U32.HI R41, RZ, 0x5, R31 ;  /* 0x00000005ff297819 */ /* 0x000fe2000001161f */
[----:B------:R-:W-:-:S02]  /*22a0*/  UMOV UR4, 0x400 ;  /* 0x0000040000047882 */ /* 0x000fc40000000000 */
[----:B-1----:R-:W-:Y:S02]  /*22b0*/  ULEA UR4, UR5, UR4, 0x18 ;  /* 0x0000000405047291 */ /* 0x002fe4000f8ec0ff */
[----:B0-----:R-:W-:-:S05]  /*22c0*/  IMAD R29, R41, 0x260, R38 ;  /* 0x00000260291d7824 */ /* 0x001fca00078e0226 */
[----:B------:R-:W-:Y:S01]  /*22d0*/  LEA R29, R29, UR4, 0x2 ;  /* 0x000000041d1d7c11 */ /* 0x000fe2000f8e10ff */
[----:B------:R-:W-:-:S04]  /*22e0*/  UISETP.NE.AND UP0, UPT, UR6, URZ, UPT ;  /* 0x000000ff0600728c */ /* 0x000fc8000bf05270 */
[----:B--2---:R-:W-:Y:S04]  /*22f0*/  STS [R29], R0 ;  /* 0x000000001d007388 */ /* 0x004fe80000000800 */
[----:B---3--:R-:W-:Y:S04]  /*2300*/  STS [R29+0x200], R12 ;  /* 0x0002000c1d007388 */ /* 0x008fe80000000800 */
[----:B----4-:R0:W-:Y:S04]  /*2310*/  STS [R29+0x100], R8 ;  /* 0x000100081d007388 */ /* 0x0101e80000000800 */
[----:B------:R1:W-:Y:S01]  /*2320*/  STS [R29+0x80], R6 ;  /* 0x000080061d007388 */ /* 0x0003e20000000800 */
[----:B0-----:R-:W-:-:S03]  /*2330*/  IMAD R8, R38, 0x48, R29 ;  /* 0x0000004826087824 */ /* 0x001fc600078e021d */
        /* <DEDUP_REMOVED lines=16> */
[----:B------:R1:W0:Y:S04]  /*2440*/  LDS R32, [R8] ;  /* 0x0000000008207984 */ /* 0x0002280000000800 */
        /* <DEDUP_REMOVED lines=19> */
[----:B--234-:R-:W-:Y:S05]  /*2580*/  BRA.U UP0, `(.L_x_17) ;  /* 0x0000000500047547 */ /* 0x01cfea000b800000 */
[----:B01----:R-:W-:Y:S02]  /*2590*/  IADD3 R8, PT, PT, R28, R33, R32 ;  /* 0x000000211c087210 */ /* 0x003fe40007ffe020 */
[----:B------:R-:W-:Y:S02]  /*25a0*/  ISETP.NE.AND P1, PT, R38, 0x1f, PT ;  /* 0x0000001f2600780c */ /* 0x000fe40003f25270 */
[----:B------:R-:W-:Y:S02]  /*25b0*/  IADD3 R8, PT, PT, R26, R27, R8 ;  /* 0x0000001b1a087210 */ /* 0x000fe40007ffe008 */
[----:B------:R-:W-:Y:S02]  /*25c0*/  ISETP.NE.AND P2, PT, R41, 0xc, PT ;  /* 0x0000000c2900780c */ /* 0x000fe40003f45270 */
        /* <DEDUP_REMOVED lines=47> */
[----:B------:R-:W-:-:S04]  /*28c0*/  ISETP.NE.AND P0, PT, R41, 0x8, PT ;  /* 0x000000082900780c */ /* 0x000fc80003f05270 */
[----:B------:R-:W-:Y:S02]  /*28d0*/  SEL R8, R15, R8, !P0 ;  /* 0x000000080f087207 */ /* 0x000fe40004000000 */
[C---:B------:R-:W-:Y:S02]  /*28e0*/  ISETP.NE.AND P0, PT, R41.reuse, 0xa, PT ;  /* 0x0000000a2900780c */ /* 0x040fe40003f05270 */
[----:B------:R-:W-:Y:S02]  /*28f0*/  SEL R8, R16, R8, !P1 ;  /* 0x0000000810087207 */ /* 0x000fe40004800000 */
[----:B------:R-:W-:Y:S02]  /*2900*/  ISETP.NE.AND P1, PT, R41, 0xb, PT ;  /* 0x0000000b2900780c */ /* 0x000fe40003f25270 */
[----:B------:R-:W-:Y:S02]  /*2910*/  SEL R8, R17, R8, !P0 ;  /* 0x0000000811087207 */ /* 0x000fe40004000000 */
[----:B------:R-:W-:-:S02]  /*2920*/  ISETP.GE.U32.AND P0, PT, R31, 0x20, PT ;  /* 0x000000201f00780c */ /* 0x000fc40003f06070 */
[----:B------:R-:W-:Y:S01]  /*2930*/  SEL R8, R18, R8, !P1 ;  /* 0x0000000812087207 */ /* 0x000fe20004800000 */
[----:B------:R-:W-:Y:S01]  /*2940*/  @!P2 IMAD.IADD R8, R19, 0x1, R18 ;  /* 0x000000011308a824 */ /* 0x000fe200078e0212 */
[----:B------:R-:W-:-:S04]  /*2950*/  ISETP.NE.AND P1, PT, R38, RZ, PT ;  /* 0x000000ff2600720c */ /* 0x000fc80003f25270 */
[----:B------:R-:W-:Y:S02]  /*2960*/  SEL R40, R40, RZ, P1 ;  /* 0x000000ff28287207 */ /* 0x000fe40000800000 */
[----:B------:R-:W-:-:S04]  /*2970*/  SEL R8, R8, RZ, P0 ;  /* 0x000000ff08087207 */ /* 0x000fc80000000000 */
[----:B-----5:R-:W-:Y:S01]  /*2980*/  IADD3 R39, PT, PT, R8, R40, R39 ;  /* 0x0000002808277210 */ /* 0x020fe20007ffe027 */
[----:B------:R-:W-:Y:S06]  /*2990*/  BRA `(.L_x_18) ;  /* 0x0000000c00547947 */ /* 0x000fec0003800000 */
.L_x_17:
[----:B01----:R-:W-:Y:S02]  /*29a0*/  IADD3 R8, PT, PT, R28, R33, R32 ;  /* 0x000000211c087210 */ /* 0x003fe40007ffe020 */
[----:B------:R-:W-:Y:S02]  /*29b0*/  ISETP.NE.AND P1, PT, R38, 0x1f, PT ;  /* 0x0000001f2600780c */ /* 0x000fe40003f25270 */
        /* <DEDUP_REMOVED lines=9> */
[----:B-----5:R-:W-:-:S05]  /*2a50*/  IADD3 R39, PT, PT, R9, R0, R8 ;  /* 0x0000000009277210 */ /* 0x020fca0007ffe008 */
        /* <DEDUP_REMOVED lines=28> */
[----:B------:R-:W-:Y:S01]  /*2c20*/  IMAD.IADD R14, R14, 0x1, R13 ;  /* 0x000000010e0e7824 */ /* 0x000fe200078e020d */
[----:B------:R-:W0:Y:S02]  /*2c30*/  LDS R11, [UR4+0x40] ;  /* 0x00004004ff0b7984 */ /* 0x000e240008000800 */
        /* <DEDUP_REMOVED lines=14> */
[----:B------:R-:W-:-:S04]  /*2d20*/  ISETP.NE.AND P0, PT, R41, 0xa, PT ;  /* 0x0000000a2900780c */ /* 0x000fc80003f05270 */
[----:B------:R-:W-:Y:S01]  /*2d30*/  SEL R8, R17, R8, !P0 ;  /* 0x0000000811087207 */ /* 0x000fe20004000000 */
[----:B------:R-:W-:Y:S01]  /*2d40*/  IMAD.IADD R17, R40, 0x1, -R39 ;  /* 0x0000000128117824 */ /* 0x000fe200078e0a27 */
[----:B------:R-:W-:-:S04]  /*2d50*/  ISETP.NE.AND P0, PT, R41, 0xb, PT ;  /* 0x0000000b2900780c */ /* 0x000fc80003f05270 */
[----:B------:R-:W-:Y:S02]  /*2d60*/  SEL R8, R18, R8, !P0 ;  /* 0x0000000812087207 */ /* 0x000fe40004000000 */
[----:B------:R-:W-:Y:S01]  /*2d70*/  ISETP.GT.U32.AND P0, PT, R31, 0x1f, PT ;  /* 0x0000001f1f00780c */ /* 0x000fe20003f04070 */
[----:B0-----:R-:W-:Y:S01]  /*2d80*/  IMAD.IADD R11, R19, 0x1, R11 ;  /* 0x00000001130b7824 */ /* 0x001fe200078e020b */
        /* <DEDUP_REMOVED lines=22> */
.L_x_64:
[----:B------:R-:W-:Y:S05]  /*2ef0*/  @!P0 BRA `(.L_x_21) ;  /* 0x0000000000248947 */ /* 0x000fea0003800000 */
[----:B------:R-:W-:-:S07]  /*2f00*/  IMAD.MOV.U32 R14, RZ, RZ, 0x1de ;  /* 0x000001deff0e7424 */ /* 0x000fce00078e00ff */
.L_x_23:
[----:B------:R-:W-:Y:S05]  /*2f10*/  NANOSLEEP R14 ;  /* 0x0000000e0000735d */ /* 0x000fea0003800000 */
[----:B------:R-:W2:Y:S01]  /*2f20*/  LD.E.64.STRONG.GPU R8, desc[UR12][R12.64+0x100] ;  /* 0x0001000c0c087980 */ /* 0x000ea2000c10fb00 */
[----:B------:R-:W-:Y:S01]  /*2f30*/  UMOV UR5, 0xffffffff ;  /* 0xffffffff00057882 */ /* 0x000fe20000000000 */
[----:B------:R-:W-:Y:S02]  /*2f40*/  SHF.R.U32.HI R14, RZ, 0x1, R14 ;  /* 0x00000001ff0e7819 */ /* 0x000fe4000001160e */
[----:B--2---:R-:W-:Y:S01]  /*2f50*/  ISETP.NE.AND P0, PT, R8, 0x63, PT ;  /* 0x000000630800780c */ /* 0x004fe20003f05270 */
[----:B------:R-:W-:-:S12]  /*2f60*/  BRA.DIV UR5, `(.L_x_22) ;  /* 0x0000001a05607947 */ /* 0x000fd8000b800000 */
[----:B------:R-:W-:-:S13]  /*2f70*/  VOTE.ANY P0, !P0 ;  /* 0x0000000000ff7806 */ /* 0x000fda0004000100 */
.L_x_67:
[----:B------:R-:W-:Y:S05]  /*2f80*/  @P0 BRA `(.L_x_23) ;  /* 0xfffffffc00e00947 */ /* 0x000fea000383ffff */
.L_x_21:
[----:B------:R-:W-:Y:S01]  /*2f90*/  UMOV UR5, 0xffffffff ;  /* 0xffffffff00057882 */ /* 0x000fe20000000000 */
[----:B------:R-:W-:Y:S02]  /*2fa0*/  ISETP.NE.AND P2, PT, R8, 0x65, PT ;  /* 0x000000650800780c */ /* 0x000fe40003f45270 */
[----:B------:R-:W-:Y:S11]  /*2fb0*/  BRA.DIV UR5, `(.L_x_24) ;  /* 0x0000001a056c7947 */ /* 0x000ff6000b800000 */
[----:B------:R-:W0:Y:S01]  /*2fc0*/  S2R R19, SR_GEMASK ;  /* 0x0000000000137919 */ /* 0x000e220000003c00 */
[----:B------:R-:W-:-:S04]  /*2fd0*/  VOTE.ANY R10, PT, !P2 ;  /* 0x00000000000a7806 */ /* 0x000fc800050e0100 */
[----:B0-----:R-:W-:-:S05]  /*2fe0*/  LOP3.LUT R10, R10, 0x80000000, R19, 0xec, !PT ;  /* 0x800000000a0a7812 */ /* 0x001fca00078eec13 */
[----:B------:R-:W-:-:S05]  /*2ff0*/  VIADD R13, R10, 0xffffffff ;  /* 0xffffffff0a0d7836 */ /* 0x000fca0000000000 */
[----:B------:R-:W-:Y:S01]  /*3000*/  LOP3.LUT R13, R10, R13, RZ, 0xc, !PT ;  /* 0x0000000d0a0d7212 */ /* 0x000fe200078e0cff */
[----:B------:R-:W-:-:S03]  /*3010*/  VIADD R10, R38, 0x2 ;  /* 0x00000002260a7836 */ /* 0x000fc60000000000 */
[----:B------:R-:W0:Y:S02]  /*3020*/  POPC R15, R13 ;  /* 0x0000000d000f7309 */ /* 0x000e240000000000 */
[----:B0-----:R-:W0:Y:S01]  /*3030*/  SHFL.DOWN PT, R16, R9, 0x1, R15 ;  /* 0x0820000009107989 */ /* 0x001e2200000e000f */
[----:B------:R-:W-:-:S04]  /*3040*/  ISETP.GE.AND P0, PT, R38, R15, PT ;  /* 0x0000000f2600720c */ /* 0x000fc80003f06270 */
[----:B0-----:R-:W-:Y:S02]  /*3050*/  SEL R16, R16, RZ, !P0 ;  /* 0x000000ff10107207 */ /* 0x001fe40004000000 */
[----:B------:R-:W-:Y:S01]  /*3060*/  ISETP.GT.AND P0, PT, R10, R15, PT ;  /* 0x0000000f0a00720c */ /* 0x000fe20003f04270 */
[----:B------:R-:W-:Y:S02]  /*3070*/  VIADD R10, R38, 0x4 ;  /* 0x00000004260a7836 */ /* 0x000fe40000000000 */
[----:B------:R-:W-:-:S05]  /*3080*/  IMAD.IADD R12, R16, 0x1, R9 ;  /* 0x00000001100c7824 */ /* 0x000fca00078e0209 */
[----:B------:R-:W0:Y:S02]  /*3090*/  SHFL.DOWN PT, R16, R12, 0x2, R15 ;  /* 0x084000000c107989 */ /* 0x000e2400000e000f */
[----:B0-----:R-:W-:Y:S02]  /*30a0*/  SEL R39, R16, RZ, !P0 ;  /* 0x000000ff10277207 */ /* 0x001fe40004000000 */
[----:B------:R-:W-:Y:S01]  /*30b0*/  ISETP.GT.AND P0, PT, R10, R15, PT ;  /* 0x0000000f0a00720c */ /* 0x000fe20003f04270 */
[----:B------:R-:W-:Y:S02]  /*30c0*/  VIADD R10, R38, 0x8 ;  /* 0x00000008260a7836 */ /* 0x000fe40000000000 */
[----:B------:R-:W-:Y:S02]  /*30d0*/  IMAD.IADD R40, R12, 0x1, R39 ;  /* 0x000000010c287824 */ /* 0x000fe400078e0227 */
[----:B------:R-:W0:Y:S03]  /*30e0*/  LDC.64 R12, c[0x0][0x390] ;  /* 0x0000e400ff0c7b82 */ /* 0x000e260000000a00 */
[----:B------:R-:W1:Y:S02]  /*30f0*/  SHFL.DOWN PT, R16, R40, 0x4, R15 ;  /* 0x0880000028107989 */ /* 0x000e6400000e000f */
[----:B-1----:R-:W-:-:S02]  /*3100*/  SEL R9, R16, RZ, !P0 ;  /* 0x000000ff10097207 */ /* 0x002fc40004000000 */
[----:B------:R-:W-:-:S03]  /*3110*/  ISETP.GT.AND P0, PT, R10, R15, PT ;  /* 0x0000000f0a00720c */ /* 0x000fc60003f04270 */
[----:B------:R-:W-:Y:S01]  /*3120*/  IMAD.IADD R9, R40, 0x1, R9 ;  /* 0x0000000128097824 */ /* 0x000fe200078e0209 */
[----:B0-----:R-:W-:-:S04]  /*3130*/  IADD3 R40, P3, PT, R12, 0x100, RZ ;  /* 0x000001000c287810 */ /* 0x001fc80007f7e0ff */
[----:B------:R-:W0:Y:S01]  /*3140*/  SHFL.DOWN PT, R16, R9, 0x8, R15 ;  /* 0x0900000009107989 */ /* 0x000e2200000e000f */
[----:B------:R-:W-:Y:S01]  /*3150*/  IMAD.X R41, RZ, RZ, R13, P3 ;  /* 0x000000ffff297224 */ /* 0x000fe200018e060d */
[----:B0-----:R-:W-:Y:S02]  /*3160*/  SEL R16, R16, RZ, !P0 ;  /* 0x000000ff10107207 */ /* 0x001fe40004000000 */
[----:B------:R-:W-:Y:S01]  /*3170*/  ISETP.NE.AND P0, PT, R8, 0x65, PT ;  /* 0x000000650800780c */ /* 0x000fe20003f05270 */
[----:B------:R-:W-:Y:S02]  /*3180*/  VIADD R8, R38, 0x10 ;  /* 0x0000001026087836 */ /* 0x000fe40000000000 */
[----:B------:R-:W-:-:S03]  /*3190*/  IMAD.IADD R44, R9, 0x1, R16 ;  /* 0x00000001092c7824 */ /* 0x000fc600078e0210 */
[----:B------:R-:W-:Y:S02]  /*31a0*/  ISETP.GT.AND P2, PT, R8, R15, PT ;  /* 0x0000000f0800720c */ /* 0x000fe40003f44270 */
[----:B------:R-:W0:Y:S05]  /*31b0*/  SHFL.DOWN PT, R16, R44, 0x10, R15 ;  /* 0x0a0000002c107989 */ /* 0x000e2a00000e000f */
[----:B------:R-:W-:Y:S02]  /*31c0*/  VOTE.ALL P0, P0 ;  /* 0x0000000000ff7806 */ /* 0x000fe40000000000 */
[----:B0-----:R-:W-:-:S05]  /*31d0*/  SEL R9, R16, RZ, !P2 ;  /* 0x000000ff10097207 */ /* 0x001fca0005000000 */
[----:B------:R-:W-:-:S07]  /*31e0*/  IMAD.IADD R12, R44, 0x1, R9 ;  /* 0x000000012c0c7824 */ /* 0x000fce00078e0209 */
.L_x_76:
[----:B------:R-:W-:Y:S05]  /*31f0*/  @!P0 BRA `(.L_x_25) ;  /* 0x0000000000dc8947 */ /* 0x000fea0003800000 */
[----:B------:R-:W-:-:S07]  /*3200*/  IMAD.MOV.U32 R39, RZ, RZ, 0x1de ;  /* 0x000001deff277424 */ /* 0x000fce00078e00ff */
.L_x_31:
        /* <DEDUP_REMOVED lines=8> */
.L_x_79:
[----:B------:R-:W-:Y:S05]  /*3290*/  @!P0 BRA `(.L_x_27) ;  /* 0x0000000000248947 */ /* 0x000fea0003800000 */
[----:B------:R-:W-:-:S07]  /*32a0*/  IMAD.MOV.U32 R13, RZ, RZ, R39 ;  /* 0x000000ffff0d7224 */ /* 0x000fce00078e0027 */
.L_x_29:
[----:B------:R-:W-:Y:S05]  /*32b0*/  NANOSLEEP R13 ;  /* 0x0000000d0000735d */ /* 0x000fea0003800000 */
[----:B------:R-:W2:Y:S01]  /*32c0*/  LD.E.64.STRONG.GPU R8, desc[UR12][R14.64+-0x100] ;  /* 0xffff000c0e087980 */ /* 0x000ea2000c10fb00 */
[----:B------:R-:W-:Y:S01]  /*32d0*/  UMOV UR5, 0xffffffff ;  /* 0xffffffff00057882 */ /* 0x000fe20000000000 */
[----:B------:R-:W-:Y:S02]  /*32e0*/  SHF.R.U32.HI R13, RZ, 0x1, R13 ;  /* 0x00000001ff0d7819 */ /* 0x000fe4000001160d */
[----:B--2---:R-:W-:Y:S01]  /*32f0*/  ISETP.NE.AND P0, PT, R8, 0x63, PT ;  /* 0x000000630800780c */ /* 0x004fe20003f05270 */
[----:B------:R-:W-:-:S12]  /*3300*/  BRA.DIV UR5, `(.L_x_28) ;  /* 0x0000001a05bc7947 */ /* 0x000fd8000b800000 */
[----:B------:R-:W-:-:S13]  /*3310*/  VOTE.ANY P0, !P0 ;  /* 0x0000000000ff7806 */ /* 0x000fda0004000100 */
.L_x_82:
[----:B------:R-:W-:Y:S05]  /*3320*/  @P0 BRA `(.L_x_29) ;  /* 0xfffffffc00e00947 */ /* 0x000fea000383ffff */
.L_x_27:
[----:B------:R-:W-:Y:S01]  /*3330*/  UMOV UR5, 0xffffffff ;  /* 0xffffffff00057882 */ /* 0x000fe20000000000 */
[----:B------:R-:W-:Y:S02]  /*3340*/  ISETP.NE.AND P0, PT, R8, 0x65, PT ;  /* 0x000000650800780c */ /* 0x000fe40003f05270 */
[----:B------:R-:W-:Y:S11]  /*3350*/  BRA.DIV UR5, `(.L_x_30) ;  /* 0x0000001a05c87947 */ /* 0x000ff6000b800000 */
[----:B------:R-:W-:Y:S01]  /*3360*/  VOTE.ANY R10, PT, !P0 ;  /* 0x00000000000a7806 */ /* 0x000fe200040e0100 */
[----:B------:R-:W-:-:S03]  /*3370*/  VIADD R18, R18, 0xffffffe0 ;  /* 0xffffffe012127836 */ /* 0x000fc60000000000 */
[----:B------:R-:W-:-:S05]  /*3380*/  LOP3.LUT R10, R10, 0x80000000, R19, 0xec, !PT ;  /* 0x800000000a0a7812 */ /* 0x000fca00078eec13 */
        /* <DEDUP_REMOVED lines=14> */
[----:B------:R-:W-:-:S05]  /*3470*/  IMAD.IADD R45, R44, 0x1, R45 ;  /* 0x000000012c2d7824 */ /* 0x000fca00078e022d */
[----:B------:R-:W0:Y:S02]  /*3480*/  SHFL.DOWN PT, R16, R45, 0x4, R15 ;  /* 0x088000002d107989 */ /* 0x000e2400000e000f */
[----:B0-----:R-:W-:Y:S02]  /*3490*/  SEL R16, R16, RZ, !P0 ;  /* 0x000000ff10107207 */ /* 0x001fe40004000000 */
[----:B------:R-:W-:-:S03]  /*34a0*/  ISETP.GT.AND P0, PT, R10, R15, PT ;  /* 0x0000000f0a00720c */ /* 0x000fc60003f04270 */
[----:B------:R-:W-:-:S05]  /*34b0*/  IMAD.IADD R9, R45, 0x1, R16 ;  /* 0x000000012d097824 */ /* 0x000fca00078e0210 */
[----:B------:R-:W0:Y:S02]  /*34c0*/  SHFL.DOWN PT, R16, R9, 0x8, R15 ;  /* 0x0900000009107989 */ /* 0x000e2400000e000f */
[----:B0-----:R-:W-:Y:S02]  /*34d0*/  SEL R16, R16, RZ, !P0 ;  /* 0x000000ff10107207 */ /* 0x001fe40004000000 */
[----:B------:R-:W-:Y:S01]  /*34e0*/  ISETP.NE.AND P0, PT, R8, 0x65, PT ;  /* 0x000000650800780c */ /* 0x000fe20003f05270 */
[----:B------:R-:W-:Y:S02]  /*34f0*/  VIADD R8, R38, 0x10 ;  /* 0x0000001026087836 */ /* 0x000fe40000000000 */
[----:B------:R-:W-:-:S03]  /*3500*/  IMAD.IADD R44, R9, 0x1, R16 ;  /* 0x00000001092c7824 */ /* 0x000fc600078e0210 */
[----:B------:R-:W-:Y:S02]  /*3510*/  ISETP.GT.AND P2, PT, R8, R15, PT ;  /* 0x0000000f0800720c */ /* 0x000fe40003f44270 */
[----:B------:R-:W0:Y:S05]  /*3520*/  SHFL.DOWN PT, R16, R44, 0x10, R15 ;  /* 0x0a0000002c107989 */ /* 0x000e2a00000e000f */
[----:B------:R-:W-:Y:S02]  /*3530*/  VOTE.ALL P0, P0 ;  /* 0x0000000000ff7806 */ /* 0x000fe40000000000 */
[----:B0-----:R-:W-:-:S04]  /*3540*/  SEL R13, R16, RZ, !P2 ;  /* 0x000000ff100d7207 */ /* 0x001fc80005000000 */
[----:B------:R-:W-:-:S07]  /*3550*/  IADD3 R12, PT, PT, R44, R13, R12 ;  /* 0x0000000d2c0c7210 */ /* 0x000fce0007ffe00c */
.L_x_91:
[----:B------:R-:W-:Y:S05]  /*3560*/  @P0 BRA `(.L_x_31) ;  /* 0xfffffffc00280947 */ /* 0x000fea000383ffff */
.L_x_25:
[----:B------:R-:W-:Y:S01]  /*3570*/  ISETP.NE.AND P0, PT, R38, RZ, PT ;  /* 0x000000ff2600720c */ /* 0x000fe20003f05270 */
[----:B------:R-:W0:Y:S01]  /*3580*/  @!P1 S2R R9, SR_CgaCtaId ;  /* 0x0000000000099919 */ /* 0x000e220000008800 */
[----:B------:R-:W-:Y:S01]  /*3590*/  @!P1 MOV R8, 0x400 ;  /* 0x0000040000089802 */ /* 0x000fe20000000f00 */
[----:B------:R-:W-:Y:S02]  /*35a0*/  @!P1 IMAD.IADD R11, R11, 0x1, R12 ;  /* 0x000000010b0b9824 */ /* 0x000fe400078e020c */
[----:B------:R-:W-:-:S05]  /*35b0*/  @!P1 IMAD.MOV.U32 R10, RZ, RZ, 0x65 ;  /* 0x00000065ff0a9424 */ /* 0x000fca00078e00ff */
[----:B------:R1:W-:Y:S03]  /*35c0*/  @!P1 ST.E.64.STRONG.GPU desc[UR12][R42.64+0x100], R10 ;  /* 0x0001000a2a009985 */ /* 0x0003e6000c10fb0c */
[----:B------:R-:W-:Y:S01]  /*35d0*/  @!P0 MOV R13, 0x400 ;  /* 0x00000400000d8802 */ /* 0x000fe20000000f00 */
[----:B------:R-:W2:Y:S01]  /*35e0*/  @!P0 S2R R14, SR_CgaCtaId ;  /* 0x00000000000e8919 */ /* 0x000ea20000008800 */
[----:B0-----:R-:W-:Y:S01]  /*35f0*/  @!P1 LEA R9, R9, R8, 0x18 ;  /* 0x0000000809099211 */ /* 0x001fe200078ec0ff */
[----:B------:R-:W-:Y:S02]  /*3600*/  IMAD.MOV.U32 R8, RZ, RZ, R17 ;  /* 0x000000ffff087224 */ /* 0x000fe400078e0011 */
[----:B------:R-:W-:Y:S02]  /*3610*/  @!P0 IMAD.MOV.U32 R8, RZ, RZ, R12 ;  /* 0x000000ffff088224 */ /* 0x000fe400078e000c */
[----:B------:R1:W-:Y:S04]  /*3620*/  @!P1 STS [R9+0x8], R11 ;  /* 0x0000080b09009388 */ /* 0x0003e80000000800 */
[----:B------:R1:W-:Y:S01]  /*3630*/  @!P1 STS [R9+0x4], R12 ;  /* 0x0000040c09009388 */ /* 0x0003e20000000800 */
[----:B--2---:R-:W-:-:S05]  /*3640*/  @!P0 LEA R13, R14, R13, 0x18 ;  /* 0x0000000d0e0d8211 */ /* 0x004fca00078ec0ff */
[----:B------:R1:W-:Y:S02]  /*3650*/  @!P0 STS [R13+0x54], R12 ;  /* 0x0000540c0d008388 */ /* 0x0003e40000000800 */
.L_x_19:
        /* <DEDUP_REMOVED lines=9> */
.L_x_18:
[----:B------:R-:W-:Y:S01]  /*36f0*/  IMAD.IADD R32, R32, 0x1, R39 ;  /* 0x0000000120207824 */ /* 0x000fe200078e0227 */
[----:B------:R-:W0:Y:S01]  /*3700*/  S2R R8, SR_LANEID ;  /* 0x0000000000087919 */ /* 0x000e220000000000 */
[----:B------:R-:W-:Y:S02]  /*3710*/  BAR.SYNC.DEFER_BLOCKING 0x0 ;  /* 0x0000000000007b1d */ /* 0x000fe40000010000 */
[----:B------:R-:W-:Y:S01]  /*3720*/  IMAD.IADD R33, R33, 0x1, R32 ;  /* 0x0000000121217824 */ /* 0x000fe200078e0220 */
[----:B------:R-:W-:Y:S01]  /*3730*/  ISETP.NE.AND P0, PT, R31, RZ, PT ;  /* 0x000000ff1f00720c */ /* 0x000fe20003f05270 */
[----:B------:R-:W-:Y:S02]  /*3740*/  IMAD.U32 R12, RZ, RZ, UR7 ;  /* 0x00000007ff0c7e24 */ /* 0x000fe4000f8e00ff */
[----:B------:R-:W-:Y:S01]  /*3750*/  IMAD.IADD R28, R28, 0x1, R33 ;  /* 0x000000011c1c7824 */ /* 0x000fe200078e0221 */
[----:B------:R-:W1:Y:S03]  /*3760*/  LDCU.64 UR8, c[0x0][0x388] ;  /* 0x00007100ff0877ac */ /* 0x000e660008000a00 */
[----:B------:R-:W-:-:S04]  /*3770*/  IMAD.IADD R27, R27, 0x1, R28 ;  /* 0x000000011b1b7824 */ /* 0x000fc800078e021c */
[----:B------:R-:W-:-:S04]  /*3780*/  IMAD.IADD R26, R26, 0x1, R27 ;  /* 0x000000011a1a7824 */ /* 0x000fc800078e021b */
[----:B------:R-:W-:-:S04]  /*3790*/  IMAD.IADD R25, R25, 0x1, R26 ;  /* 0x0000000119197824 */ /* 0x000fc800078e021a */
[----:B------:R-:W-:-:S04]  /*37a0*/  IMAD.IADD R24, R24, 0x1, R25 ;  /* 0x0000000118187824 */ /* 0x000fc800078e0219 */
[----:B------:R-:W-:Y:S02]  /*37b0*/  IMAD.IADD R23, R23, 0x1, R24 ;  /* 0x0000000117177824 */ /* 0x000fe400078e0218 */
[----:B0-----:R-:W-:Y:S02]  /*37c0*/  IMAD R8, R8, 0x48, R29 ;  /* 0x0000004808087824 */ /* 0x001fe400078e021d */
[----:B------:R-:W-:-:S03]  /*37d0*/  IMAD.IADD R22, R22, 0x1, R23 ;  /* 0x0000000116167824 */ /* 0x000fc600078e0217 */
[----:B------:R-:W-:Y:S01]  /*37e0*/  STS [R8], R39 ;  /* 0x0000002708007388 */ /* 0x000fe20000000800 */
[----:B------:R-:W-:-:S03]  /*37f0*/  IMAD.IADD R21, R21, 0x1, R22 ;  /* 0x0000000115157824 */ /* 0x000fc600078e0216 */
[----:B------:R-:W-:Y:S01]  /*3800*/  STS [R8+0x4], R32 ;  /* 0x0000042008007388 */ /* 0x000fe20000000800 */
        /* <DEDUP_REMOVED lines=15> */
[----:B------:R-:W-:Y:S04]  /*3900*/  STS [R8+0x24], R22 ;  /* 0x0000241608007388 */ /* 0x000fe80000000800 */
        /* <DEDUP_REMOVED lines=8> */
[----:B------:R0:W-:Y:S01]  /*3990*/  STS [R8+0x48], R0 ;  /* 0x0000480008007388 */ /* 0x0001e20000000800 */
[----:B------:R-:W-:-:S03]  /*39a0*/  NOP ;  /* 0x0000000000007918 */ /* 0x000fc60000000000 */
[----:B------:R-:W-:Y:S04]  /*39b0*/  LDS R39, [R29] ;  /* 0x000000001d277984 */ /* 0x000fe80000000800 */
[----:B------:R-:W-:Y:S04]  /*39c0*/  LDS R41, [R29+0x80] ;  /* 0x000080001d297984 */ /* 0x000fe80000000800 */
        /* <DEDUP_REMOVED lines=17> */
[----:B------:R2:W-:Y:S01]  /*3ae0*/  @!P0 STS [UR4+0x7b80], R12 ;  /* 0x007b800cff008988 */ /* 0x0005e20008000804 */
[----:B------:R-:W-:Y:S01]  /*3af0*/  BAR.SYNC.DEFER_BLOCKING 0x0 ;  /* 0x0000000000007b1d */ /* 0x000fe20000010000 */
[----:B0-----:R-:W-:-:S05]  /*3b00*/  IADD3 R0, P0, PT, R30, UR10, RZ ;  /* 0x0000000a1e007c10 */ /* 0x001fca000ff1e0ff */
[----:B------:R-:W0:Y:S01]  /*3b10*/  S2R R2, SR_TID.X ;  /* 0x0000000000027919 */ /* 0x000e220000002100 */
[----:B------:R-:W3:Y:S01]  /*3b20*/  LDS R31, [UR4+0x7b80] ;  /* 0x007b8004ff1f7984 */ /* 0x000ee20008000800 */
[C---:B0-----:R-:W-:Y:S02]  /*3b30*/  LOP3.LUT R3, R2.reuse, 0x3e0, RZ, 0xc0, !PT ;  /* 0x000003e002037812 */ /* 0x041fe400078ec0ff */
[----:B------:R-:W-:-:S05]  /*3b40*/  LOP3.LUT R2, R2, 0x1f, RZ, 0xc0, !PT ;  /* 0x0000001f02027812 */ /* 0x000fca00078ec0ff */
[----:B------:R-:W-:Y:S02]  /*3b50*/  IMAD R8, R3, 0x13, R2 ;  /* 0x0000001303087824 */ /* 0x000fe400078e0202 */
[----:B------:R-:W-:Y:S01]  /*3b60*/  IMAD.X R3, RZ, RZ, UR11, P0 ;  /* 0x0000000bff037e24 */ /* 0x000fe200080e06ff */
[----:B-1----:R-:W-:Y:S01]  /*3b70*/  LEA R2, P0, R0, UR8, 0x2 ;  /* 0x0000000800027c11 */ /* 0x002fe2000f8010ff */
[C---:B------:R-:W-:Y:S02]  /*3b80*/  VIADD R10, R8.reuse, 0x20 ;  /* 0x00000020080a7836 */ /* 0x040fe40000000000 */
[----:B--2---:R-:W-:Y:S01]  /*3b90*/  VIADD R12, R8, 0xa0 ;  /* 0x000000a0080c7836 */ /* 0x004fe20000000000 */
[----:B------:R-:W-:Y:S01]  /*3ba0*/  LEA.HI.X R3, R0, UR9, R3, 0x2, P0 ;  /* 0x0000000900037c11 */ /* 0x000fe200080f1403 */
[----:B------:R-:W-:Y:S01]  /*3bb0*/  VIADD R0, R8, 0x40 ;  /* 0x0000004008007836 */ /* 0x000fe20000000000 */
[-C--:B---3--:R-:W-:Y:S02]  /*3bc0*/  ISETP.GE.AND P1, PT, R30, R31.reuse, PT ;  /* 0x0000001f1e00720c */ /* 0x088fe40003f26270 */
[-C--:B------:R-:W-:Y:S01]  /*3bd0*/  ISETP.GE.AND P2, PT, R10, R31.reuse, PT ;  /* 0x0000001f0a00720c */ /* 0x080fe20003f46270 */
[----:B------:R-:W-:Y:S01]  /*3be0*/  VIADD R10, R8, 0x60 ;  /* 0x00000060080a7836 */ /* 0x000fe20000000000 */
[-C--:B------:R-:W-:Y:S01]  /*3bf0*/  ISETP.GE.AND P3, PT, R0, R31.reuse, PT ;  /* 0x0000001f0000720c */ /* 0x080fe20003f66270 */
[----:B------:R-:W-:Y:S01]  /*3c00*/  VIADD R0, R8, 0x80 ;  /* 0x0000008008007836 */ /* 0x000fe20000000000 */
[----:B------:R-:W-:-:S02]  /*3c10*/  ISETP.GE.AND P6, PT, R12, R31, PT ;  /* 0x0000001f0c00720c */ /* 0x000fc40003fc6270 */
[-C--:B------:R-:W-:Y:S01]  /*3c20*/  ISETP.GE.AND P4, PT, R10, R31.reuse, PT ;  /* 0x0000001f0a00720c */ /* 0x080fe20003f86270 */
[----:B------:R-:W-:Y:S01]  /*3c30*/  VIADD R10, R8, 0xc0 ;  /* 0x000000c0080a7836 */ /* 0x000fe20000000000 */
[-C--:B------:R-:W-:Y:S01]  /*3c40*/  ISETP.GE.AND P5, PT, R0, R31.reuse, PT ;  /* 0x0000001f0000720c */ /* 0x080fe20003fa6270 */
[----:B------:R-:W-:Y:S02]  /*3c50*/  VIADD R0, R8, 0xe0 ;  /* 0x000000e008007836 */ /* 0x000fe40000000000 */
[----:B------:R0:W-:Y:S01]  /*3c60*/  @!P1 STG.E desc[UR12][R2.64], R39 ;  /* 0x0000002702009986 */ /* 0x0001e2000c10190c */
[-C--:B------:R-:W-:Y:S01]  /*3c70*/  ISETP.GE.AND P0, PT, R10, R31.reuse, PT ;  /* 0x0000001f0a00720c */ /* 0x080fe20003f06270 */
[----:B------:R-:W-:Y:S01]  /*3c80*/  VIADD R10, R8, 0x160 ;  /* 0x00000160080a7836 */ /* 0x000fe20000000000 */
[-C--:B------:R-:W-:Y:S01]  /*3c90*/  ISETP.GE.AND P1, PT, R0, R31.reuse, PT ;  /* 0x0000001f0000720c */ /* 0x080fe20003f26270 */
[----:B------:R-:W-:Y:S01]  /*3ca0*/  VIADD R0, R8, 0x140 ;  /* 0x0000014008007836 */ /* 0x000fe20000000000 */
[----:B------:R0:W-:Y:S01]  /*3cb0*/  @!P2 STG.E desc[UR12][R2.64+0x80], R41 ;  /* 0x000080290200a986 */ /* 0x0001e2000c10190c */
[----:B------:R-:W-:-:S03]  /*3cc0*/  ISETP.GE.AND P2, PT, R37, R31, PT ;  /* 0x0000001f2500720c */ /* 0x000fc60003f46270 */
[----:B------:R0:W-:Y:S01]  /*3cd0*/  @!P3 STG.E desc[UR12][R2.64+0x100], R43 ;  /* 0x0001002b0200b986 */ /* 0x0001e2000c10190c */
[----:B------:R-:W-:-:S03]  /*3ce0*/  ISETP.GE.AND P3, PT, R36, R31, PT ;  /* 0x0000001f2400720c */ /* 0x000fc60003f66270 */
[----:B------:R0:W-:Y:S01]  /*3cf0*/  @!P4 STG.E desc[UR12][R2.64+0x180], R45 ;  /* 0x0001802d0200c986 */ /* 0x0001e2000c10190c */
[-C--:B------:R-:W-:Y:S01]  /*3d00*/  ISETP.GE.AND P4, PT, R0, R31.reuse, PT ;  /* 0x0000001f0000720c */ /* 0x080fe20003f86270 */
[----:B------:R-:W-:Y:S02]  /*3d10*/  VIADD R0, R8, 0x180 ;  /* 0x0000018008007836 */ /* 0x000fe40000000000 */
[----:B------:R0:W-:Y:S01]  /*3d20*/  @!P5 STG.E desc[UR12][R2.64+0x200], R4 ;  /* 0x000200040200d986 */ /* 0x0001e2000c10190c */
[-C--:B------:R-:W-:Y:S01]  /*3d30*/  ISETP.GE.AND P5, PT, R10, R31.reuse, PT ;  /* 0x0000001f0a00720c */ /* 0x080fe20003fa6270 */
[----:B------:R-:W-:Y:S02]  /*3d40*/  VIADD R10, R8, 0x1a0 ;  /* 0x000001a0080a7836 */ /* 0x000fe40000000000 */
[----:B------:R0:W-:Y:S01]  /*3d50*/  @!P6 STG.E desc[UR12][R2.64+0x280], R6 ;  /* 0x000280060200e986 */ /* 0x0001e2000c10190c */
[----:B------:R-:W-:Y:S01]  /*3d60*/  ISETP.GE.AND P6, PT, R0, R31, PT ;  /* 0x0000001f0000720c */ /* 0x000fe20003fc6270 */
[----:B------:R-:W-:-:S02]  /*3d70*/  VIADD R0, R8, 0x1c0 ;  /* 0x000001c008007836 */ /* 0x000fc40000000000 */
[----:B------:R0:W-:Y:S01]  /*3d80*/  @!P0 STG.E desc[UR12][R2.64+0x300], R33 ;  /* 0x0003002102008986 */ /* 0x0001e2000c10190c */
[-C--:B------:R-:W-:Y:S01]  /*3d90*/  ISETP.GE.AND P0, PT, R10, R31.reuse, PT ;  /* 0x0000001f0a00720c */ /* 0x080fe20003f06270 */
[C---:B------:R-:W-:Y:S02]  /*3da0*/  VIADD R10, R8.reuse, 0x1e0 ;  /* 0x000001e0080a7836 */ /* 0x040fe40000000000 */
[----:B------:R-:W-:Y:S01]  /*3db0*/  VIADD R8, R8, 0x200 ;  /* 0x0000020008087836 */ /* 0x000fe20000000000 */
[----:B------:R0:W-:Y:S01]  /*3dc0*/  @!P1 STG.E desc[UR12][R2.64+0x380], R25 ;  /* 0x0003801902009986 */ /* 0x0001e2000c10190c */
[----:B------:R-:W-:-:S03]  /*3dd0*/  ISETP.GE.AND P1, PT, R0, R31, PT ;  /* 0x0000001f0000720c */ /* 0x000fc60003f26270 */
        /* <DEDUP_REMOVED lines=8> */
[----:B------:R0:W-:Y:S04]  /*3e60*/  @!P6 STG.E desc[UR12][R2.64+0x600], R15 ;  /* 0x0006000f0200e986 */ /* 0x0001e8000c10190c */
[----:B------:R0:W-:Y:S04]  /*3e70*/  @!P0 STG.E desc[UR12][R2.64+0x680], R13 ;  /* 0x0006800d02008986 */ /* 0x0001e8000c10190c */
[----:B------:R0:W-:Y:S04]  /*3e80*/  @!P1 STG.E desc[UR12][R2.64+0x700], R11 ;  /* 0x0007000b02009986 */ /* 0x0001e8000c10190c */
[----:B------:R0:W-:Y:S04]  /*3e90*/  @!P2 STG.E desc[UR12][R2.64+0x780], R9 ;  /* 0x000780090200a986 */ /* 0x0001e8000c10190c */
[----:B------:R0:W-:Y:S04]  /*3ea0*/  @!P3 STG.E desc[UR12][R2.64+0x800], R7 ;  /* 0x000800070200b986 */ /* 0x0001e8000c10190c */
[----:B------:R0:W-:Y:S01]  /*3eb0*/  @!P4 STG.E desc[UR12][R2.64+0x880], R5 ;  /* 0x000880050200c986 */ /* 0x0001e2000c10190c */
[----:B------:R-:W-:Y:S05]  /*3ec0*/  @P5 EXIT ;  /* 0x000000000000594d */ /* 0x000fea0003800000 */
[----:B------:R-:W-:Y:S01]  /*3ed0*/  STG.E desc[UR12][R2.64+0x900], R27 ;  /* 0x0009001b02007986 */ /* 0x000fe2000c10190c */
[----:B------:R-:W-:Y:S05]  /*3ee0*/  EXIT ;  /* 0x000000000000794d */ /* 0x000fea0003800000 */
.L_x_5:
[----:B------:R-:W-:Y:S01]  /*3ef0*/  BSSY B1, `(.L_x_32) ;  /* 0x0000006000017945 */ /* 0x000fe20003800000 */
[----:B------:R-:W-:Y:S01]  /*3f00*/  PLOP3.LUT P0, PT, P0, PT, PT, 0x8, 0x80 ;  /* 0x000000000080781c */ /* 0x000fe2000070e170 */
[----:B------:R-:W-:-:S12]  /*3f10*/  IMAD.MOV.U32 R10, RZ, RZ, -0x1 ;  /* 0xffffffffff0a7424 */ /* 0x000fd800078e00ff */
[----:B------:R-:W-:Y:S05]  /*3f20*/  WARPSYNC.COLLECTIVE R10, `(.L_x_33) ;  /* 0x000000000a087348 */ /* 0x000fea0003c00000 */
[----:B------:R-:W-:Y:S01]  /*3f30*/  VOTE.ANY P0, P0 ;  /* 0x0000000000ff7806 */ /* 0x000fe20000000100 */
[----:B------:R-:W-:-:S12]  /*3f40*/  ENDCOLLECTIVE ;  /* 0x000000000000791b */ /* 0x000fd80003800000 */
.L_x_33:
[----:B------:R-:W-:Y:S05]  /*3f50*/  BSYNC B1 ;  /* 0x0000000000017941 */ /* 0x000fea0003800000 */
.L_x_32:
[----:B------:R-:W-:Y:S05]  /*3f60*/  BRA `(.L_x_34) ;  /* 0xffffffd000287947 */ /* 0x000fea000383ffff */
.L_x_7:
[----:B------:R-:W-:Y:S01]  /*3f70*/  BSSY B1, `(.L_x_35) ;  /* 0x0000006000017945 */ /* 0x000fe20003800000 */
[----:B------:R-:W-:Y:S01]  /*3f80*/  PLOP3.LUT P0, PT, P0, PT, PT, 0x8, 0x80 ;  /* 0x000000000080781c */ /* 0x000fe2000070e170 */
[----:B------:R-:W-:-:S12]  /*3f90*/  IMAD.MOV.U32 R10, RZ, RZ, -0x1 ;  /* 0xffffffffff0a7424 */ /* 0x000fd800078e00ff */
[----:B------:R-:W-:Y:S05]  /*3fa0*/  WARPSYNC.COLLECTIVE R10, `(.L_x_36) ;  /* 0x000000000a087348 */ /* 0x000fea0003c00000 */
[----:B------:R-:W-:Y:S01]  /*3fb0*/  VOTE.ANY P0, P0 ;  /* 0x0000000000ff7806 */ /* 0x000fe20000000100 */
[----:B------:R-:W-:-:S12]  /*3fc0*/  ENDCOLLECTIVE ;  /* 0x000000000000791b */ /* 0x000fd80003800000 */
.L_x_36:
[----:B------:R-:W-:Y:S05]  /*3fd0*/  BSYNC B1 ;  /* 0x0000000000017941 */ /* 0x000fea0003800000 */
.L_x_35:
[----:B------:R-:W-:Y:S05]  /*3fe0*/  BRA `(.L_x_37) ;  /* 0xffffffd0002c7947 */ /* 0x000fea000383ffff */
.L_x_9:
[----:B------:R-:W0:Y:S01]  /*3ff0*/  S2R R8, SR_GEMASK ;  /* 0x0000000000087919 */ /* 0x000e220000003c00 */
[----:B------:R-:W-:Y:S01]  /*4000*/  BSSY B1, `(.L_x_38) ;  /* 0x0000006000017945 */ /* 0x000fe20003800000 */
[----:B------:R-:W-:Y:S01]  /*4010*/  PLOP3.LUT P2, PT, P0, PT, PT, 0x8, 0x80 ;  /* 0x000000000080781c */ /* 0x000fe2000074e170 */
[----:B------:R-:W-:-:S12]  /*4020*/  IMAD.MOV.U32 R10, RZ, RZ, -0x1 ;  /* 0xffffffffff0a7424 */ /* 0x000fd800078e00ff */
[----:B0-----:R-:W-:Y:S05]  /*4030*/  WARPSYNC.COLLECTIVE R10, `(.L_x_39) ;  /* 0x000000000a087348 */ /* 0x001fea0003c00000 */
[----:B------:R-:W-:Y:S01]  /*4040*/  VOTE.ANY R10, PT, P2 ;  /* 0x00000000000a7806 */ /* 0x000fe200010e0100 */
[----:B0-----:R-:W-:Y:S06]  /*4050*/  ENDCOLLECTIVE ;  /* 0x000000000000791b */ /* 0x001fec0003800000 */
.L_x_39:
[----:B------:R-:W-:Y:S05]  /*4060*/  BSYNC B1 ;  /* 0x0000000000017941 */ /* 0x000fea0003800000 */
.L_x_38:
[----:B------:R-:W-:Y:S01]  /*4070*/  LOP3.LUT R10, R10, 0x80000000, R8, 0xec, !PT ;  /* 0x800000000a0a7812 */ /* 0x000fe200078eec08 */
[----:B------:R-:W-:Y:S01]  /*4080*/  IMAD.MOV.U32 R14, RZ, RZ, 0x1 ;  /* 0x00000001ff0e7424 */ /* 0x000fe200078e00ff */
[----:B------:R-:W-:Y:S01]  /*4090*/  ISETP.NE.AND P0, PT, R12, 0x65, PT ;  /* 0x000000650c00780c */ /* 0x000fe20003f05270 */
[C---:B------:R-:W-:Y:S02]  /*40a0*/  VIADD R38, R37.reuse, 0x2 ;  /* 0x0000000225267836 */ /* 0x040fe40000000000 */
[C---:B------:R-:W-:Y:S02]  /*40b0*/  VIADD R11, R10.reuse, 0xffffffff ;  /* 0xffffffff0a0b7836 */ /* 0x040fe40000000000 */
[C---:B------:R-:W-:Y:S02]  /*40c0*/  VIADD R19, R37.reuse, 0x4 ;  /* 0x0000000425137836 */ /* 0x040fe40000000000 */
[----:B------:R-:W-:Y:S01]  /*40d0*/  VIADD R39, R37, 0x10 ;  /* 0x0000001025277836 */ /* 0x000fe20000000000 */
[----:B------:R-:W-:Y:S01]  /*40e0*/  LOP3.LUT R11, R10, R11, RZ, 0xc, !PT ;  /* 0x0000000b0a0b7212 */ /* 0x000fe200078e0cff */
[----:B------:R-:W-:-:S03]  /*40f0*/  IMAD.MOV.U32 R10, RZ, RZ, -0x1 ;  /* 0xffffffffff0a7424 */ /* 0x000fc600078e00ff */
[----:B------:R0:W1:Y:S04]  /*4100*/  POPC R15, R11 ;  /* 0x0000000b000f7309 */ /* 0x0000680000000000 */
[----:B01----:R-:W-:Y:S05]  /*4110*/  WARPSYNC.COLLECTIVE R10, `(.L_x_40) ;  /* 0x000000000a087348 */ /* 0x003fea0003c00000 */
[----:B-1----:R1:W2:Y:S02]  /*4120*/  SHFL.DOWN P2, R16, R13, R14, R15 ;  /* 0x0800000e0d107389 */ /* 0x0022a4000004000f */
[----:B012---:R-:W-:Y:S05]  /*4130*/  ENDCOLLECTIVE ;  /* 0x000000000000791b */ /* 0x007fea0003800000 */
.L_x_40:
[----:B------:R-:W-:Y:S01]  /*4140*/  IMAD.MOV.U32 R14, RZ, RZ, 0x2 ;  /* 0x00000002ff0e7424 */ /* 0x000fe200078e00ff */
[----:B------:R-:W-:-:S04]  /*4150*/  ISETP.GE.AND P2, PT, R37, R15, PT ;  /* 0x0000000f2500720c */ /* 0x000fc80003f46270 */
[----:B------:R-:W-:-:S05]  /*4160*/  SEL R16, R16, RZ, !P2 ;  /* 0x000000ff10107207 */ /* 0x000fca0005000000 */
[----:B------:R-:W-:-:S04]  /*4170*/  IMAD.IADD R36, R16, 0x1, R13 ;  /* 0x0000000110247824 */ /* 0x000fc800078e020d */
[----:B------:R-:W-:-:S07]  /*4180*/  IMAD.MOV.U32 R13, RZ, RZ, R36 ;  /* 0x000000ffff0d7224 */ /* 0x000fce00078e0024 */
[----:B------:R-:W-:Y:S05]  /*4190*/  WARPSYNC.COLLECTIVE R10, `(.L_x_41) ;  /* 0x000000000a087348 */ /* 0x000fea0003c00000 */
[----:B------:R0:W1:Y:S02]  /*41a0*/  SHFL.DOWN P2, R16, R13, R14, R15 ;  /* 0x0800000e0d107389 */ /* 0x000064000004000f */
[----:B01----:R-:W-:Y:S05]  /*41b0*/  ENDCOLLECTIVE ;  /* 0x000000000000791b */ /* 0x003fea0003800000 */
.L_x_41:
[----:B------:R-:W-:Y:S01]  /*41c0*/  IMAD.MOV.U32 R14, RZ, RZ, 0x4 ;  /* 0x00000004ff0e7424 */ /* 0x000fe200078e00ff */
[----:B------:R-:W-:-:S04]  /*41d0*/  ISETP.GT.AND P2, PT, R38, R15, PT ;  /* 0x0000000f2600720c */ /* 0x000fc80003f44270 */
[----:B------:R-:W-:-:S05]  /*41e0*/  SEL R11, R16, RZ, !P2 ;  /* 0x000000ff100b7207 */ /* 0x000fca0005000000 */
[----:B------:R-:W-:Y:S02]  /*41f0*/  IMAD.IADD R40, R36, 0x1, R11 ;  /* 0x0000000124287824 */ /* 0x000fe400078e020b */
[----:B------:R-:W-:Y:S02]  /*4200*/  VIADD R36, R37, 0x8 ;  /* 0x0000000825247836 */ /* 0x000fe40000000000 */
[----:B------:R-:W-:-:S07]  /*4210*/  IMAD.MOV.U32 R13, RZ, RZ, R40 ;  /* 0x000000ffff0d7224 */ /* 0x000fce00078e0028 */
[----:B------:R-:W-:Y:S05]  /*4220*/  WARPSYNC.COLLECTIVE R10, `(.L_x_42) ;  /* 0x000000000a087348 */ /* 0x000fea0003c00000 */
[----:B------:R0:W1:Y:S02]  /*4230*/  SHFL.DOWN P2, R16, R13, R14, R15 ;  /* 0x0800000e0d107389 */ /* 0x000064000004000f */
[----:B01----:R-:W-:Y:S05]  /*4240*/  ENDCOLLECTIVE ;  /* 0x000000000000791b */ /* 0x003fea0003800000 */
.L_x_42:
[----:B------:R-:W-:Y:S01]  /*4250*/  IMAD.MOV.U32 R14, RZ, RZ, 0x8 ;  /* 0x00000008ff0e7424 */ /* 0x000fe200078e00ff */
[----:B------:R-:W-:-:S04]  /*4260*/  ISETP.GT.AND P2, PT, R19, R15, PT ;  /* 0x0000000f1300720c */ /* 0x000fc80003f44270 */
[----:B------:R-:W-:-:S05]  /*4270*/  SEL R11, R16, RZ, !P2 ;  /* 0x000000ff100b7207 */ /* 0x000fca0005000000 */
[----:B------:R-:W-:-:S04]  /*4280*/  IMAD.IADD R42, R40, 0x1, R11 ;  /* 0x00000001282a7824 */ /* 0x000fc800078e020b */
[----:B------:R-:W-:-:S07]  /*4290*/  IMAD.MOV.U32 R13, RZ, RZ, R42 ;  /* 0x000000ffff0d7224 */ /* 0x000fce00078e002a */
[----:B------:R-:W-:Y:S05]  /*42a0*/  WARPSYNC.COLLECTIVE R10, `(.L_x_43) ;  /* 0x000000000a087348 */ /* 0x000fea0003c00000 */
[----:B------:R0:W1:Y:S02]  /*42b0*/  SHFL.DOWN P2, R16, R13, R14, R15 ;  /* 0x0800000e0d107389 */ /* 0x000064000004000f */
[----:B01----:R-:W-:Y:S05]  /*42c0*/  ENDCOLLECTIVE ;  /* 0x000000000000791b */ /* 0x003fea0003800000 */
.L_x_43:
        /* <DEDUP_REMOVED lines=8> */
.L_x_44:
[----:B------:R-:W-:Y:S05]  /*4350*/  WARPSYNC.COLLECTIVE R10, `(.L_x_45) ;  /* 0x000000000a087348 */ /* 0x000fea0003c00000 */
[----:B------:R-:W-:Y:S01]  /*4360*/  VOTE.ALL P0, P0 ;  /* 0x0000000000ff7806 */ /* 0x000fe20000000000 */
[----:B------:R-:W-:-:S12]  /*4370*/  ENDCOLLECTIVE ;  /* 0x000000000000791b */ /* 0x000fd80003800000 */
.L_x_45:
[----:B------:R-:W0:Y:S01]  /*4380*/  LDC.64 R12, c[0x0][0x390] ;  /* 0x0000e400ff0c7b82 */ /* 0x000e220000000a00 */
[----:B------:R-:W-:-:S04]  /*4390*/  ISETP.GT.AND P2, PT, R39, R15, PT ;  /* 0x0000000f2700720c */ /* 0x000fc80003f44270 */
[----:B------:R-:W-:-:S05]  /*43a0*/  SEL R16, R16, RZ, !P2 ;  /* 0x000000ff10107207 */ /* 0x000fca0005000000 */
[----:B------:R-:W-:Y:S01]  /*43b0*/  IMAD.IADD R40, R41, 0x1, R16 ;  /* 0x0000000129287824 */ /* 0x000fe200078e0210 */
[----:B0-----:R-:W-:-:S05]  /*43c0*/  IADD3 R42, P2, PT, R12, 0x100, RZ ;  /* 0x000001000c2a7810 */ /* 0x001fca0007f5e0ff */
[----:B------:R-:W-:Y:S01]  /*43d0*/  IMAD.X R43, RZ, RZ, R13, P2 ;  /* 0x000000ffff2b7224 */ /* 0x000fe200010e060d */
[----:B------:R-:W-:Y:S07]  /*43e0*/  BRA `(.L_x_46) ;  /* 0xffffffcc00c87947 */ /* 0x000fee000383ffff */
.L_x_11:
[----:B------:R-:W-:Y:S01]  /*43f0*/  BSSY B1, `(.L_x_47) ;  /* 0x0000006000017945 */ /* 0x000fe20003800000 */
[----:B------:R-:W-:Y:S01]  /*4400*/  PLOP3.LUT P0, PT, P0, PT, PT, 0x8, 0x80 ;  /* 0x000000000080781c */ /* 0x000fe2000070e170 */
[----:B------:R-:W-:-:S12]  /*4410*/  IMAD.MOV.U32 R10, RZ, RZ, -0x1 ;  /* 0xffffffffff0a7424 */ /* 0x000fd800078e00ff */
[----:B------:R-:W-:Y:S05]  /*4420*/  WARPSYNC.COLLECTIVE R10, `(.L_x_48) ;  /* 0x000000000a087348 */ /* 0x000fea0003c00000 */
[----:B------:R-:W-:Y:S01]  /*4430*/  VOTE.ANY P0, P0 ;  /* 0x0000000000ff7806 */ /* 0x000fe20000000100 */
[----:B------:R-:W-:-:S12]  /*4440*/  ENDCOLLECTIVE ;  /* 0x000000000000791b */ /* 0x000fd80003800000 */
.L_x_48:
[----:B------:R-:W-:Y:S05]  /*4450*/  BSYNC B1 ;  /* 0x0000000000017941 */ /* 0x000fea0003800000 */
.L_x_47:
[----:B------:R-:W-:Y:S05]  /*4460*/  BRA `(.L_x_49) ;  /* 0xffffffcc00d07947 */ /* 0x000fea000383ffff */
.L_x_13:
[----:B------:R-:W-:Y:S01]  /*4470*/  BSSY B1, `(.L_x_50) ;  /* 0x0000006000017945 */ /* 0x000fe20003800000 */
[----:B------:R-:W-:Y:S01]  /*4480*/  PLOP3.LUT P0, PT, P0, PT, PT, 0x8, 0x80 ;  /* 0x000000000080781c */ /* 0x000fe2000070e170 */
[----:B------:R-:W-:-:S12]  /*4490*/  IMAD.MOV.U32 R10, RZ, RZ, -0x1 ;  /* 0xffffffffff0a7424 */ /* 0x000fd800078e00ff */
[----:B------:R-:W-:Y:S05]  /*44a0*/  WARPSYNC.COLLECTIVE R10, `(.L_x_51) ;  /* 0x000000000a087348 */ /* 0x000fea0003c00000 */
[----:B------:R-:W-:Y:S01]  /*44b0*/  VOTE.ANY P0, P0 ;  /* 0x0000000000ff7806 */ /* 0x000fe20000000100 */
[----:B------:R-:W-:-:S12]  /*44c0*/  ENDCOLLECTIVE ;  /* 0x000000000000791b */ /* 0x000fd80003800000 */
.L_x_51:
[----:B------:R-:W-:Y:S05]  /*44d0*/  BSYNC B1 ;  /* 0x0000000000017941 */ /* 0x000fea0003800000 */
.L_x_50:
[----:B------:R-:W-:Y:S05]  /*44e0*/  BRA `(.L_x_52) ;  /* 0xffffffcc00d47947 */ /* 0x000fea000383ffff */
.L_x_15:
[----:B------:R-:W-:Y:S01]  /*44f0*/  BSSY B1, `(.L_x_53) ;  /* 0x0000006000017945 */ /* 0x000fe20003800000 */
[----:B------:R-:W-:Y:S01]  /*4500*/  PLOP3.LUT P2, PT, P0, PT, PT, 0x8, 0x80 ;  /* 0x000000000080781c */ /* 0x000fe2000074e170 */
[----:B------:R-:W-:-:S12]  /*4510*/  IMAD.MOV.U32 R10, RZ, RZ, -0x1 ;  /* 0xffffffffff0a7424 */ /* 0x000fd800078e00ff */
[----:B------:R-:W-:Y:S05]  /*4520*/  WARPSYNC.COLLECTIVE R10, `(.L_x_54) ;  /* 0x000000000a087348 */ /* 0x000fea0003c00000 */
[----:B------:R-:W-:Y:S01]  /*4530*/  VOTE.ANY R10, PT, P2 ;  /* 0x00000000000a7806 */ /* 0x000fe200010e0100 */
[----:B------:R-:W-:Y:S06]  /*4540*/  ENDCOLLECTIVE ;  /* 0x000000000000791b */ /* 0x000fec0003800000 */
.L_x_54:
[----:B------:R-:W-:Y:S05]  /*4550*/  BSYNC B1 ;  /* 0x0000000000017941 */ /* 0x000fea0003800000 */
.L_x_53:
[----:B------:R-:W-:Y:S01]  /*4560*/  LOP3.LUT R10, R10, 0x80000000, R8, 0xec, !PT ;  /* 0x800000000a0a7812 */ /* 0x000fe200078eec08 */
[----:B------:R-:W-:Y:S02]  /*4570*/  IMAD.MOV.U32 R14, RZ, RZ, 0x1 ;  /* 0x00000001ff0e7424 */ /* 0x000fe400078e00ff */
[----:B------:R-:W-:Y:S02]  /*4580*/  VIADD R18, R18, 0xffffffe0 ;  /* 0xffffffe012127836 */ /* 0x000fe40000000000 */
[----:B------:R-:W-:-:S05]  /*4590*/  VIADD R15, R10, 0xffffffff ;  /* 0xffffffff0a0f7836 */ /* 0x000fca0000000000 */
[----:B------:R-:W-:Y:S01]  /*45a0*/  LOP3.LUT R15, R10, R15, RZ, 0xc, !PT ;  /* 0x0000000f0a0f7212 */ /* 0x000fe200078e0cff */
[----:B------:R-:W-:-:S05]  /*45b0*/  IMAD.MOV.U32 R10, RZ, RZ, -0x1 ;  /* 0xffffffffff0a7424 */ /* 0x000fca00078e00ff */
[----:B------:R-:W0:Y:S02]  /*45c0*/  POPC R15, R15 ;  /* 0x0000000f000f7309 */ /* 0x000e240000000000 */
[----:B0-----:R-:W-:Y:S05]  /*45d0*/  WARPSYNC.COLLECTIVE R10, `(.L_x_55) ;  /* 0x000000000a087348 */ /* 0x001fea0003c00000 */
[----:B0-----:R0:W1:Y:S02]  /*45e0*/  SHFL.DOWN P2, R16, R13, R14, R15 ;  /* 0x0800000e0d107389 */ /* 0x001064000004000f */
[----:B01----:R-:W-:Y:S05]  /*45f0*/  ENDCOLLECTIVE ;  /* 0x000000000000791b */ /* 0x003fea0003800000 */
.L_x_55:
[----:B------:R-:W-:Y:S01]  /*4600*/  ISETP.GE.AND P0, PT, R37, R15, PT ;  /* 0x0000000f2500720c */ /* 0x000fe20003f06270 */
[----:B------:R-:W-:-:S03]  /*4610*/  IMAD.MOV.U32 R14, RZ, RZ, 0x2 ;  /* 0x00000002ff0e7424 */ /* 0x000fc600078e00ff */
[----:B------:R-:W-:Y:S02]  /*4620*/  SEL R16, R16, RZ, !P0 ;  /* 0x000000ff10107207 */ /* 0x000fe40004000000 */
[----:B------:R-:W-:-:S03]  /*4630*/  ISETP.GT.AND P0, PT, R38, R15, PT ;  /* 0x0000000f2600720c */ /* 0x000fc60003f04270 */
[----:B------:R-:W-:-:S04]  /*4640*/  IMAD.IADD R41, R16, 0x1, R13 ;  /* 0x0000000110297824 */ /* 0x000fc800078e020d */
[----:B------:R-:W-:-:S07]  /*4650*/  IMAD.MOV.U32 R13, RZ, RZ, R41 ;  /* 0x000000ffff0d7224 */ /* 0x000fce00078e0029 */
[----:B------:R-:W-:Y:S05]  /*4660*/  WARPSYNC.COLLECTIVE R10, `(.L_x_56) ;  /* 0x000000000a087348 */ /* 0x000fea0003c00000 */
[----:B------:R0:W1:Y:S02]  /*4670*/  SHFL.DOWN P2, R16, R13, R14, R15 ;  /* 0x0800000e0d107389 */ /* 0x000064000004000f */
[----:B01----:R-:W-:Y:S05]  /*4680*/  ENDCOLLECTIVE ;  /* 0x000000000000791b */ /* 0x003fea0003800000 */
.L_x_56:
[----:B------:R-:W-:Y:S01]  /*4690*/  IMAD.MOV.U32 R14, RZ, RZ, 0x4 ;  /* 0x00000004ff0e7424 */ /* 0x000fe200078e00ff */
[----:B------:R-:W-:Y:S02]  /*46a0*/  SEL R16, R16, RZ, !P0 ;  /* 0x000000ff10107207 */ /* 0x000fe40004000000 */
[----:B------:R-:W-:-:S03]  /*46b0*/  ISETP.GT.AND P0, PT, R19, R15, PT ;  /* 0x0000000f1300720c */ /* 0x000fc60003f04270 */
[----:B------:R-:W-:-:S04]  /*46c0*/  IMAD.IADD R41, R41, 0x1, R16 ;  /* 0x0000000129297824 */ /* 0x000fc800078e0210 */
[----:B------:R-:W-:-:S07]  /*46d0*/  IMAD.MOV.U32 R13, RZ, RZ, R41 ;  /* 0x000000ffff0d7224 */ /* 0x000fce00078e0029 */
[----:B------:R-:W-:Y:S05]  /*46e0*/  WARPSYNC.COLLECTIVE R10, `(.L_x_57) ;  /* 0x000000000a087348 */ /* 0x000fea0003c00000 */
[----:B------:R0:W1:Y:S02]  /*46f0*/  SHFL.DOWN P2, R16, R13, R14, R15 ;  /* 0x0800000e0d107389 */ /* 0x000064000004000f */
[----:B01----:R-:W-:Y:S05]  /*4700*/  ENDCOLLECTIVE ;  /* 0x000000000000791b */ /* 0x003fea0003800000 */
.L_x_57:
[----:B------:R-:W-:Y:S01]  /*4710*/  IMAD.MOV.U32 R14, RZ, RZ, 0x8 ;  /* 0x00000008ff0e7424 */ /* 0x000fe200078e00ff */
[----:B------:R-:W-:Y:S02]  /*4720*/  SEL R16, R16, RZ, !P0 ;  /* 0x000000ff10107207 */ /* 0x000fe40004000000 */
[----:B------:R-:W-:-:S03]  /*4730*/  ISETP.GT.AND P0, PT, R36, R15, PT ;  /* 0x0000000f2400720c */ /* 0x000fc60003f04270 */
[----:B------:R-:W-:-:S10]  /*4740*/  IMAD.IADD R13, R41, 0x1, R16 ;  /* 0x00000001290d7824 */ /* 0x000fd400078e0210 */
[----:B------:R-:W-:Y:S05]  /*4750*/  WARPSYNC.COLLECTIVE R10, `(.L_x_58) ;  /* 0x000000000a087348 */ /* 0x000fea0003c00000 */
[----:B------:R0:W1:Y:S02]  /*4760*/  SHFL.DOWN P2, R16, R13, R14, R15 ;  /* 0x0800000e0d107389 */ /* 0x000064000004000f */
[----:B01----:R-:W-:Y:S05]  /*4770*/  ENDCOLLECTIVE ;  /* 0x000000000000791b */ /* 0x003fea0003800000 */
.L_x_58:
        /* <DEDUP_REMOVED lines=8> */
.L_x_59:
[----:B------:R-:W-:Y:S02]  /*4800*/  SEL R16, R16, RZ, !P0 ;  /* 0x000000ff10107207 */ /* 0x000fe40004000000 */
[----:B------:R-:W-:Y:S02]  /*4810*/  ISETP.NE.AND P0, PT, R12, 0x65, PT ;  /* 0x000000650c00780c */ /* 0x000fe40003f05270 */
[----:B------:R-:W-:-:S11]  /*4820*/  IADD3 R40, PT, PT, R41, R16, R40 ;  /* 0x0000001029287210 */ /* 0x000fd60007ffe028 */
[----:B------:R-:W-:Y:S05]  /*4830*/  WARPSYNC.COLLECTIVE R10, `(.L_x_60) ;  /* 0x000000000a087348 */ /* 0x000fea0003c00000 */
[----:B------:R-:W-:Y:S01]  /*4840*/  VOTE.ALL P0, P0 ;  /* 0x0000000000ff7806 */ /* 0x000fe20000000000 */
[----:B------:R-:W-:-:S12]  /*4850*/  ENDCOLLECTIVE ;  /* 0x000000000000791b */ /* 0x000fd80003800000 */
.L_x_60:
[----:B------:R-:W-:Y:S05]  /*4860*/  BRA `(.L_x_61) ;  /* 0xffffffcc00747947 */ /* 0x000fea000383ffff */
.L_x_20:
[----:B------:R-:W-:Y:S01]  /*4870*/  BSSY B0, `(.L_x_62) ;  /* 0x0000006000007945 */ /* 0x000fe20003800000 */
[----:B------:R-:W-:Y:S01]  /*4880*/  PLOP3.LUT P0, PT, P0, PT, PT, 0x8, 0x80 ;  /* 0x000000000080781c */ /* 0x000fe2000070e170 */
[----:B------:R-:W-:-:S12]  /*4890*/  IMAD.MOV.U32 R10, RZ, RZ, -0x1 ;  /* 0xffffffffff0a7424 */ /* 0x000fd800078e00ff */
[----:B------:R-:W-:Y:S05]  /*48a0*/  WARPSYNC.COLLECTIVE R10, `(.L_x_63) ;  /* 0x000000000a087348 */ /* 0x000fea0003c00000 */
[----:B------:R-:W-:Y:S01]  /*48b0*/  VOTE.ANY P0, P0 ;  /* 0x0000000000ff7806 */ /* 0x000fe20000000100 */
[----:B------:R-:W-:-:S12]  /*48c0*/  ENDCOLLECTIVE ;  /* 0x000000000000791b */ /* 0x000fd80003800000 */
.L_x_63:
[----:B------:R-:W-:Y:S05]  /*48d0*/  BSYNC B0 ;  /* 0x0000000000007941 */ /* 0x000fea0003800000 */
.L_x_62:
[----:B------:R-:W-:Y:S05]  /*48e0*/  BRA `(.L_x_64) ;  /* 0xffffffe400807947 */ /* 0x000fea000383ffff */
.L_x_22:
[----:B------:R-:W-:Y:S01]  /*48f0*/  BSSY B0, `(.L_x_65) ;  /* 0x0000006000007945 */ /* 0x000fe20003800000 */
[----:B------:R-:W-:Y:S01]  /*4900*/  PLOP3.LUT P0, PT, P0, PT, PT, 0x8, 0x80 ;  /* 0x000000000080781c */ /* 0x000fe2000070e170 */
[----:B------:R-:W-:-:S12]  /*4910*/  IMAD.MOV.U32 R10, RZ, RZ, -0x1 ;  /* 0xffffffffff0a7424 */ /* 0x000fd800078e00ff */
[----:B------:R-:W-:Y:S05]  /*4920*/  WARPSYNC.COLLECTIVE R10, `(.L_x_66) ;  /* 0x000000000a087348 */ /* 0x000fea0003c00000 */
[----:B------:R-:W-:Y:S01]  /*4930*/  VOTE.ANY P0, P0 ;  /* 0x0000000000ff7806 */ /* 0x000fe20000000100 */
[----:B------:R-:W-:-:S12]  /*4940*/  ENDCOLLECTIVE ;  /* 0x000000000000791b */ /* 0x000fd80003800000 */
.L_x_66:
[----:B------:R-:W-:Y:S05]  /*4950*/  BSYNC B0 ;  /* 0x0000000000007941 */ /* 0x000fea0003800000 */
.L_x_65:
[----:B------:R-:W-:Y:S05]  /*4960*/  BRA `(.L_x_67) ;  /* 0xffffffe400847947 */ /* 0x000fea000383ffff */
.L_x_24:
[----:B------:R-:W0:Y:S01]  /*4970*/  S2R R19, SR_GEMASK ;  /* 0x0000000000137919 */ /* 0x000e220000003c00 */
[----:B------:R-:W-:Y:S01]  /*4980*/  BSSY B0, `(.L_x_68) ;  /* 0x0000007000007945 */ /* 0x000fe20003800000 */
[----:B------:R-:W-:Y:S01]  /*4990*/  ISETP.NE.AND P0, PT, R8, 0x65, PT ;  /* 0x000000650800780c */ /* 0x000fe20003f05270 */
[----:B------:R-:W-:Y:S01]  /*49a0*/  IMAD.MOV.U32 R10, RZ, RZ, -0x1 ;  /* 0xffffffffff0a7424 */ /* 0x000fe200078e00ff */
[----:B------:R-:W-:-:S13]  /*49b0*/  PLOP3.LUT P2, PT, P2, PT, PT, 0x8, 0x80 ;  /* 0x000000000080781c */ /* 0x000fda000174e170 */
[----:B0-----:R-:W-:Y:S05]  /*49c0*/  WARPSYNC.COLLECTIVE R10, `(.L_x_69) ;  /* 0x000000000a087348 */ /* 0x001fea0003c00000 */
[----:B------:R-:W-:Y:S01]  /*49d0*/  VOTE.ANY R10, PT, P2 ;  /* 0x00000000000a7806 */ /* 0x000fe200010e0100 */
[----:B0-----:R-:W-:Y:S06]  /*49e0*/  ENDCOLLECTIVE ;  /* 0x000000000000791b */ /* 0x001fec0003800000 */
.L_x_69:
[----:B------:R-:W-:Y:S05]  /*49f0*/  BSYNC B0 ;  /* 0x0000000000007941 */ /* 0x000fea0003800000 */
.L_x_68:
[----:B------:R-:W-:Y:S01]  /*4a00*/  LOP3.LUT R10, R10, 0x80000000, R19, 0xec, !PT ;  /* 0x800000000a0a7812 */ /* 0x000fe200078eec13 */
[----:B------:R-:W-:-:S04]  /*4a10*/  IMAD.MOV.U32 R14, RZ, RZ, 0x1 ;  /* 0x00000001ff0e7424 */ /* 0x000fc800078e00ff */
[----:B------:R-:W-:-:S05]  /*4a20*/  VIADD R13, R10, 0xffffffff ;  /* 0xffffffff0a0d7836 */ /* 0x000fca0000000000 */
[----:B------:R-:W-:Y:S01]  /*4a30*/  LOP3.LUT R8, R10, R13, RZ, 0xc, !PT ;  /* 0x0000000d0a087212 */ /* 0x000fe200078e0cff */
[----:B------:R-:W-:Y:S02]  /*4a40*/  IMAD.MOV.U32 R13, RZ, RZ, R9 ;  /* 0x000000ffff0d7224 */ /* 0x000fe400078e0009 */
[----:B------:R-:W-:Y:S01]  /*4a50*/  IMAD.MOV.U32 R10, RZ, RZ, -0x1 ;  /* 0xffffffffff0a7424 */ /* 0x000fe200078e00ff */
[----:B------:R0:W1:Y:S02]  /*4a60*/  POPC R15, R8 ;  /* 0x00000008000f7309 */ /* 0x0000640000000000 */
[----:B0-----:R-:W-:-:S07]  /*4a70*/  VIADD R8, R38, 0x4 ;  /* 0x0000000426087836 */ /* 0x001fce0000000000 */
[----:B-1----:R-:W-:Y:S05]  /*4a80*/  WARPSYNC.COLLECTIVE R10, `(.L_x_70) ;  /* 0x000000000a087348 */ /* 0x002fea0003c00000 */
[----:B-1----:R0:W1:Y:S02]  /*4a90*/  SHFL.DOWN P2, R16, R13, R14, R15 ;  /* 0x0800000e0d107389 */ /* 0x002064000004000f */
[----:B01----:R-:W-:Y:S05]  /*4aa0*/  ENDCOLLECTIVE ;  /* 0x000000000000791b */ /* 0x003fea0003800000 */
.L_x_70:
[----:B------:R-:W-:Y:S01]  /*4ab0*/  IMAD.MOV.U32 R14, RZ, RZ, 0x2 ;  /* 0x00000002ff0e7424 */ /* 0x000fe200078e00ff */
[----:B------:R-:W-:-:S04]  /*4ac0*/  ISETP.GE.AND P2, PT, R38, R15, PT ;  /* 0x0000000f2600720c */ /* 0x000fc80003f46270 */
[----:B------:R-:W-:Y:S01]  /*4ad0*/  SEL R12, R16, RZ, !P2 ;  /* 0x000000ff100c7207 */ /* 0x000fe20005000000 */
[----:B------:R-:W-:-:S04]  /*4ae0*/  VIADD R16, R38, 0x2 ;  /* 0x0000000226107836 */ /* 0x000fc80000000000 */
[----:B------:R-:W-:Y:S01]  /*4af0*/  IMAD.IADD R12, R12, 0x1, R9 ;  /* 0x000000010c0c7824 */ /* 0x000fe200078e0209 */
[----:B------:R-:W-:-:S03]  /*4b00*/  ISETP.GT.AND P3, PT, R16, R15, PT ;  /* 0x0000000f1000720c */ /* 0x000fc60003f64270 */
[----:B------:R-:W-:-:S10]  /*4b10*/  IMAD.MOV.U32 R13, RZ, RZ, R12 ;  /* 0x000000ffff0d7224 */ /* 0x000fd400078e000c */
[----:B------:R-:W-:Y:S05]  /*4b20*/  WARPSYNC.COLLECTIVE R10, `(.L_x_71) ;  /* 0x000000000a087348 */ /* 0x000fea0003c00000 */
[----:B------:R0:W1:Y:S02]  /*4b30*/  SHFL.DOWN P2, R16, R13, R14, R15 ;  /* 0x0800000e0d107389 */ /* 0x000064000004000f */
[----:B01----:R-:W-:Y:S05]  /*4b40*/  ENDCOLLECTIVE ;  /* 0x000000000000791b */ /* 0x003fea0003800000 */
.L_x_71:
[----:B------:R-:W-:Y:S01]  /*4b50*/  IMAD.MOV.U32 R14, RZ, RZ, 0x4 ;  /* 0x00000004ff0e7424 */ /* 0x000fe200078e00ff */
[----:B------:R-:W-:Y:S02]  /*4b60*/  SEL R9, R16, RZ, !P3 ;  /* 0x000000ff10097207 */ /* 0x000fe40005800000 */
[----:B------:R-:W-:Y:S01]  /*4b70*/  ISETP.GT.AND P3, PT, R8, R15, PT ;  /* 0x0000000f0800720c */ /* 0x000fe20003f64270 */
[----:B------:R-:W-:Y:S02]  /*4b80*/  VIADD R8, R38, 0x8 ;  /* 0x0000000826087836 */ /* 0x000fe40000000000 */
[----:B------:R-:W-:-:S04]  /*4b90*/  IMAD.IADD R40, R12, 0x1, R9 ;  /* 0x000000010c287824 */ /* 0x000fc800078e0209 */
[----:B------:R-:W-:-:S07]  /*4ba0*/  IMAD.MOV.U32 R13, RZ, RZ, R40 ;  /* 0x000000ffff0d7224 */ /* 0x000fce00078e0028 */
[----:B------:R-:W-:Y:S05]  /*4bb0*/  WARPSYNC.COLLECTIVE R10, `(.L_x_72) ;  /* 0x000000000a087348 */ /* 0x000fea0003c00000 */
[----:B------:R0:W1:Y:S02]  /*4bc0*/  SHFL.DOWN P2, R16, R13, R14, R15 ;  /* 0x0800000e0d107389 */ /* 0x000064000004000f */
[----:B01----:R-:W-:Y:S05]  /*4bd0*/  ENDCOLLECTIVE ;  /* 0x000000000000791b */ /* 0x003fea0003800000 */
.L_x_72:
        /* <DEDUP_REMOVED lines=9> */
.L_x_73:
[----:B------:R-:W-:Y:S01]  /*4c70*/  IMAD.MOV.U32 R14, RZ, RZ, 0x10 ;  /* 0x00000010ff0e7424 */ /* 0x000fe200078e00ff */
[----:B------:R-:W-:-:S05]  /*4c80*/  SEL R16, R16, RZ, !P3 ;  /* 0x000000ff10107207 */ /* 0x000fca0005800000 */
[----:B------:R-:W-:-:S04]  /*4c90*/  IMAD.IADD R44, R9, 0x1, R16 ;  /* 0x00000001092c7824 */ /* 0x000fc800078e0210 */
[----:B------:R-:W-:-:S07]  /*4ca0*/  IMAD.MOV.U32 R13, RZ, RZ, R44 ;  /* 0x000000ffff0d7224 */ /* 0x000fce00078e002c */
[----:B------:R-:W-:Y:S05]  /*4cb0*/  WARPSYNC.COLLECTIVE R10, `(.L_x_74) ;  /* 0x000000000a087348 */ /* 0x000fea0003c00000 */
[----:B------:R0:W1:Y:S02]  /*4cc0*/  SHFL.DOWN P2, R16, R13, R14, R15 ;  /* 0x0800000e0d107389 */ /* 0x000064000004000f */
[----:B01----:R-:W-:Y:S05]  /*4cd0*/  ENDCOLLECTIVE ;  /* 0x000000000000791b */ /* 0x003fea0003800000 */
.L_x_74:
[----:B------:R-:W-:Y:S05]  /*4ce0*/  WARPSYNC.COLLECTIVE R10, `(.L_x_75) ;  /* 0x000000000a087348 */ /* 0x000fea0003c00000 */
[----:B------:R-:W-:Y:S01]  /*4cf0*/  VOTE.ALL P0, P0 ;  /* 0x0000000000ff7806 */ /* 0x000fe20000000000 */
[----:B------:R-:W-:-:S12]  /*4d00*/  ENDCOLLECTIVE ;  /* 0x000000000000791b */ /* 0x000fd80003800000 */
.L_x_75:
[----:B------:R-:W-:-:S04]  /*4d10*/  ISETP.GT.AND P2, PT, R8, R15, PT ;  /* 0x0000000f0800720c */ /* 0x000fc80003f44270 */
[----:B------:R-:W-:-:S05]  /*4d20*/  SEL R9, R16, RZ, !P2 ;  /* 0x000000ff10097207 */ /* 0x000fca0005000000 */
[----:B------:R-:W-:Y:S02]  /*4d30*/  IMAD.IADD R12, R44, 0x1, R9 ;  /* 0x000000012c0c7824 */ /* 0x000fe400078e0209 */
[----:B------:R-:W0:Y:S02]  /*4d40*/  LDC.64 R8, c[0x0][0x390] ;  /* 0x0000e400ff087b82 */ /* 0x000e240000000a00 */
[----:B0-----:R-:W-:-:S05]  /*4d50*/  IADD3 R40, P2, PT, R8, 0x100, RZ ;  /* 0x0000010008287810 */ /* 0x001fca0007f5e0ff */
[----:B------:R-:W-:Y:S01]  /*4d60*/  IMAD.X R41, RZ, RZ, R9, P2 ;  /* 0x000000ffff297224 */ /* 0x000fe200010e0609 */
[----:B------:R-:W-:Y:S07]  /*4d70*/  BRA `(.L_x_76) ;  /* 0xffffffe4001c7947 */ /* 0x000fee000383ffff */
.L_x_26:
[----:B------:R-:W-:Y:S01]  /*4d80*/  BSSY B0, `(.L_x_77) ;  /* 0x0000006000007945 */ /* 0x000fe20003800000 */
[----:B------:R-:W-:Y:S01]  /*4d90*/  PLOP3.LUT P0, PT, P0, PT, PT, 0x8, 0x80 ;  /* 0x000000000080781c */ /* 0x000fe2000070e170 */
[----:B------:R-:W-:-:S12]  /*4da0*/  IMAD.MOV.U32 R10, RZ, RZ, -0x1 ;  /* 0xffffffffff0a7424 */ /* 0x000fd800078e00ff */
[----:B------:R-:W-:Y:S05]  /*4db0*/  WARPSYNC.COLLECTIVE R10, `(.L_x_78) ;  /* 0x000000000a087348 */ /* 0x000fea0003c00000 */
[----:B------:R-:W-:Y:S01]  /*4dc0*/  VOTE.ANY P0, P0 ;  /* 0x0000000000ff7806 */ /* 0x000fe20000000100 */
[----:B------:R-:W-:-:S12]  /*4dd0*/  ENDCOLLECTIVE ;  /* 0x000000000000791b */ /* 0x000fd80003800000 */
.L_x_78:
[----:B------:R-:W-:Y:S05]  /*4de0*/  BSYNC B0 ;  /* 0x0000000000007941 */ /* 0x000fea0003800000 */
.L_x_77:
[----:B------:R-:W-:Y:S05]  /*4df0*/  BRA `(.L_x_79) ;  /* 0xffffffe400247947 */ /* 0x000fea000383ffff */
.L_x_28:
[----:B------:R-:W-:Y:S01]  /*4e00*/  BSSY B0, `(.L_x_80) ;  /* 0x0000006000007945 */ /* 0x000fe20003800000 */
[----:B------:R-:W-:Y:S01]  /*4e10*/  PLOP3.LUT P0, PT, P0, PT, PT, 0x8, 0x80 ;  /* 0x000000000080781c */ /* 0x000fe2000070e170 */
[----:B------:R-:W-:-:S12]  /*4e20*/  IMAD.MOV.U32 R10, RZ, RZ, -0x1 ;  /* 0xffffffffff0a7424 */ /* 0x000fd800078e00ff */
[----:B------:R-:W-:Y:S05]  /*4e30*/  WARPSYNC.COLLECTIVE R10, `(.L_x_81) ;  /* 0x000000000a087348 */ /* 0x000fea0003c00000 */
[----:B------:R-:W-:Y:S01]  /*4e40*/  VOTE.ANY P0, P0 ;  /* 0x0000000000ff7806 */ /* 0x000fe20000000100 */
[----:B------:R-:W-:-:S12]  /*4e50*/  ENDCOLLECTIVE ;  /* 0x000000000000791b */ /* 0x000fd80003800000 */
.L_x_81:
[----:B------:R-:W-:Y:S05]  /*4e60*/  BSYNC B0 ;  /* 0x0000000000007941 */ /* 0x000fea0003800000 */
.L_x_80:
[----:B------:R-:W-:Y:S05]  /*4e70*/  BRA `(.L_x_82) ;  /* 0xffffffe400287947 */ /* 0x000fea000383ffff */
.L_x_30:
[----:B------:R-:W-:Y:S01]  /*4e80*/  BSSY B0, `(.L_x_83) ;  /* 0x0000006000007945 */ /* 0x000fe20003800000 */
[----:B------:R-:W-:Y:S01]  /*4e90*/  PLOP3.LUT P2, PT, P0, PT, PT, 0x8, 0x80 ;  /* 0x000000000080781c */ /* 0x000fe2000074e170 */
[----:B------:R-:W-:-:S12]  /*4ea0*/  IMAD.MOV.U32 R10, RZ, RZ, -0x1 ;  /* 0xffffffffff0a7424 */ /* 0x000fd800078e00ff */
[----:B------:R-:W-:Y:S05]  /*4eb0*/  WARPSYNC.COLLECTIVE R10, `(.L_x_84) ;  /* 0x000000000a087348 */ /* 0x000fea0003c00000 */
[----:B------:R-:W-:Y:S01]  /*4ec0*/  VOTE.ANY R10, PT, P2 ;  /* 0x00000000000a7806 */ /* 0x000fe200010e0100 */
[----:B------:R-:W-:Y:S06]  /*4ed0*/  ENDCOLLECTIVE ;  /* 0x000000000000791b */ /* 0x000fec0003800000 */
.L_x_84:
[----:B------:R-:W-:Y:S05]  /*4ee0*/  BSYNC B0 ;  /* 0x0000000000007941 */ /* 0x000fea0003800000 */
.L_x_83:
[----:B------:R-:W-:Y:S01]  /*4ef0*/  LOP3.LUT R10, R10, 0x80000000, R19, 0xec, !PT ;  /* 0x800000000a0a7812 */ /* 0x000fe200078eec13 */
[----:B------:R-:W-:Y:S02]  /*4f00*/  IMAD.MOV.U32 R14, RZ, RZ, 0x1 ;  /* 0x00000001ff0e7424 */ /* 0x000fe400078e00ff */
[----:B------:R-:W-:Y:S02]  /*4f10*/  VIADD R18, R18, 0xffffffe0 ;  /* 0xffffffe012127836 */ /* 0x000fe40000000000 */
[----:B------:R-:W-:-:S05]  /*4f20*/  VIADD R13, R10, 0xffffffff ;  /* 0xffffffff0a0d7836 */ /* 0x000fca0000000000 */
[----:B------:R-:W-:Y:S01]  /*4f30*/  LOP3.LUT R45, R10, R13, RZ, 0xc, !PT ;  /* 0x0000000d0a2d7212 */ /* 0x000fe200078e0cff */
[----:B------:R-:W-:Y:S02]  /*4f40*/  IMAD.MOV.U32 R13, RZ, RZ, R9 ;  /* 0x000000ffff0d7224 */ /* 0x000fe400078e0009 */
[----:B------:R-:W-:Y:S01]  /*4f50*/  IMAD.MOV.U32 R10, RZ, RZ, -0x1 ;  /* 0xffffffffff0a7424 */ /* 0x000fe200078e00ff */
[----:B------:R0:W1:Y:S06]  /*4f60*/  POPC R15, R45 ;  /* 0x0000002d000f7309 */ /* 0x00006c0000000000 */
[----:B01----:R-:W-:Y:S05]  /*4f70*/  WARPSYNC.COLLECTIVE R10, `(.L_x_85) ;  /* 0x000000000a087348 */ /* 0x003fea0003c00000 */
[----:B-1----:R1:W2:Y:S02]  /*4f80*/  SHFL.DOWN P2, R16, R13, R14, R15 ;  /* 0x0800000e0d107389 */ /* 0x0022a4000004000f */
[----:B012---:R-:W-:Y:S05]  /*4f90*/  ENDCOLLECTIVE ;  /* 0x000000000000791b */ /* 0x007fea0003800000 */
.L_x_85:
[----:B------:R-:W-:Y:S01]  /*4fa0*/  ISETP.GE.AND P0, PT, R38, R15, PT ;  /* 0x0000000f2600720c */ /* 0x000fe20003f06270 */
[----:B------:R-:W-:-:S03]  /*4fb0*/  IMAD.MOV.U32 R14, RZ, RZ, 0x2 ;  /* 0x00000002ff0e7424 */ /* 0x000fc600078e00ff */
[----:B------:R-:W-:-:S05]  /*4fc0*/  SEL R16, R16, RZ, !P0 ;  /* 0x000000ff10107207 */ /* 0x000fca0004000000 */
[----:B------:R-:W-:Y:S02]  /*4fd0*/  IMAD.IADD R44, R16, 0x1, R9 ;  /* 0x00000001102c7824 */ /* 0x000fe400078e0209 */
[----:B------:R-:W-:Y:S02]  /*4fe0*/  VIADD R16, R38, 0x2 ;  /* 0x0000000226107836 */ /* 0x000fe40000000000 */
[----:B------:R-:W-:-:S03]  /*4ff0*/  IMAD.MOV.U32 R13, RZ, RZ, R44 ;  /* 0x000000ffff0d7224 */ /* 0x000fc600078e002c */
[----:B------:R-:W-:-:S13]  /*5000*/  ISETP.GT.AND P0, PT, R16, R15, PT ;  /* 0x0000000f1000720c */ /* 0x000fda0003f04270 */
[----:B------:R-:W-:Y:S05]  /*5010*/  WARPSYNC.COLLECTIVE R10, `(.L_x_86) ;  /* 0x000000000a087348 */ /* 0x000fea0003c00000 */
[----:B------:R0:W1:Y:S02]  /*5020*/  SHFL.DOWN P2, R16, R13, R14, R15 ;  /* 0x0800000e0d107389 */ /* 0x000064000004000f */
[----:B01----:R-:W-:Y:S05]  /*5030*/  ENDCOLLECTIVE ;  /* 0x000000000000791b */ /* 0x003fea0003800000 */
.L_x_86:
[----:B------:R-:W-:Y:S01]  /*5040*/  IMAD.MOV.U32 R14, RZ, RZ, 0x4 ;  /* 0x00000004ff0e7424 */ /* 0x000fe200078e00ff */
        /* <DEDUP_REMOVED lines=8> */
.L_x_87:
[----:B------:R-:W-:Y:S01]  /*50d0*/  IMAD.MOV.U32 R14, RZ, RZ, 0x8 ;  /* 0x00000008ff0e7424 */ /* 0x000fe200078e00ff */
        /* <DEDUP_REMOVED lines=8> */
.L_x_88:
        /* <DEDUP_REMOVED lines=9> */
.L_x_89:
[----:B------:R-:W-:Y:S02]  /*51f0*/  SEL R9, R16, RZ, !P0 ;  /* 0x000000ff10097207 */ /* 0x000fe40004000000 */
[----:B------:R-:W-:Y:S02]  /*5200*/  ISETP.NE.AND P0, PT, R8, 0x65, PT ;  /* 0x000000650800780c */ /* 0x000fe40003f05270 */
[----:B------:R-:W-:-:S11]  /*5210*/  IADD3 R12, PT, PT, R44, R9, R12 ;  /* 0x000000092c0c7210 */ /* 0x000fd60007ffe00c */
[----:B------:R-:W-:Y:S05]  /*5220*/  WARPSYNC.COLLECTIVE R10, `(.L_x_90) ;  /* 0x000000000a087348 */ /* 0x000fea0003c00000 */
[----:B------:R-:W-:Y:S01]  /*5230*/  VOTE.ALL P0, P0 ;  /* 0x0000000000ff7806 */ /* 0x000fe20000000000 */
[----:B------:R-:W-:-:S12]  /*5240*/  ENDCOLLECTIVE ;  /* 0x000000000000791b */ /* 0x000fd80003800000 */
.L_x_90:
[----:B------:R-:W-:Y:S05]  /*5250*/  BRA `(.L_x_91) ;  /* 0xffffffe000c07947 */ /* 0x000fea000383ffff */
.L_x_92:
[----:B------:R-:W-:-:S00]  /*5260*/  BRA `(.L_x_92) ;  /* 0xfffffffc00fc7947 */ /* 0x000fc0000383ffff */
[----:B------:R-:W-:-:S00]  /*5270*/  NOP ;  /* 0x0000000000007918 */ /* 0x000fc00000000000 */
        /* <DEDUP_REMOVED lines=8> */
.L_x_196:


//--------------------- .text._ZN3cub18CUB_300001_SM_10006detail4scan16DeviceScanKernelINS2_10policy_hubIjjjjN4cuda3std3__44plusIvEEE10Policy1000EN6thrust24THRUST_300001_SM_1000_NS10device_ptrIjEESF_NS0_13ScanTileStateIjLb1EEES9_NS1_10InputValueIjPjEEjjLb0EjEEvT0_T1_T2_iT3_T4_T5_ --------------------------
	.section	.text._ZN3cub18CUB_300001_SM_10006detail4scan16DeviceScanKernelINS2_10policy_hubIjjjjN4cuda3std3__44plusIvEEE10Policy1000EN6thrust24THRUST_300001_SM_1000_NS10device_ptrIjEESF_NS0_13ScanTileStateIjLb1EEES9_NS1_10InputValueIjPjEEjjLb0EjEEvT0_T1_T2_iT3_T4_T5_,"ax",@progbits
	.align	128
        .global         _ZN3cub18CUB_300001_SM_10006detail4scan16DeviceScanKernelINS2_10policy_hubIjjjjN4cuda3std3__44plusIvEEE10Policy1000EN6thrust24THRUST_300001_SM_1000_NS10device_ptrIjEESF_NS0_13ScanTileStateIjLb1EEES9_NS1_10InputValueIjPjEEjjLb0EjEEvT0_T1_T2_iT3_T4_T5_
        .type           _ZN3cub18CUB_300001_SM_10006detail4scan16DeviceScanKernelINS2_10policy_hubIjjjjN4cuda3std3__44plusIvEEE10Policy1000EN6thrust24THRUST_300001_SM_1000_NS10device_ptrIjEESF_NS0_13ScanTileStateIjLb1EEES9_NS1_10InputValueIjPjEEjjLb0EjEEvT0_T1_T2_iT3_T4_T5_,@function
        .size           _ZN3cub18CUB_300001_SM_10006detail4scan16DeviceScanKernelINS2_10policy_hubIjjjjN4cuda3std3__44plusIvEEE10Policy1000EN6thrust24THRUST_300001_SM_1000_NS10device_ptrIjEESF_NS0_13ScanTileStateIjLb1EEES9_NS1_10InputValueIjPjEEjjLb0EjEEvT0_T1_T2_iT3_T4_T5_,(.L_x_197 - _ZN3cub18CUB_300001_SM_10006detail4scan16DeviceScanKernelINS2_10policy_hubIjjjjN4cuda3std3__44plusIvEEE10Policy1000EN6thrust24THRUST_300001_SM_1000_NS10device_ptrIjEESF_NS0_13ScanTileStateIjLb1EEES9_NS1_10InputValueIjPjEEjjLb0EjEEvT0_T1_T2_iT3_T4_T5_)
        .other          _ZN3cub18CUB_300001_SM_10006detail4scan16DeviceScanKernelINS2_10policy_hubIjjjjN4cuda3std3__44plusIvEEE10Policy1000EN6thrust24THRUST_300001_SM_1000_NS10device_ptrIjEESF_NS0_13ScanTileStateIjLb1EEES9_NS1_10InputValueIjPjEEjjLb0EjEEvT0_T1_T2_iT3_T4_T5_,@"STO_CUDA_ENTRY STV_DEFAULT"
_ZN3cub18CUB_300001_SM_10006detail4scan16DeviceScanKernelINS2_10policy_hubIjjjjN4cuda3std3__44plusIvEEE10Policy1000EN6thrust24THRUST_300001_SM_1000_NS10device_ptrIjEESF_NS0_13ScanTileStateIjLb1EEES9_NS1_10InputValueIjPjEEjjLb0EjEEvT0_T1_T2_iT3_T4_T5_:
.text._ZN3cub18CUB_300001_SM_10006detail4scan16DeviceScanKernelINS2_10policy_hubIjjjjN4cuda3std3__44plusIvEEE10Policy1000EN6thrust24THRUST_300001_SM_1000_NS10device_ptrIjEESF_NS0_13ScanTileStateIjLb1EEES9_NS1_10InputValueIjPjEEjjLb0EjEEvT0_T1_T2_iT3_T4_T5_:
[----:B------:R-:W-:Y:S01]  /*0000*/  LDC R1, c[0x0][0x37c] ;  /* 0x0000df00ff017b82 */ /* 0x000fe20000000800 */
[----:B------:R-:W0:Y:S07]  /*0010*/  LDCU UR4, c[0x0][0x3a0] ;  /* 0x00007400ff0477ac */ /* 0x000e2e0008000800 */
[----:B------:R-:W1:Y:S01]  /*0020*/  LDC R42, c[0x0][0x398] ;  /* 0x0000e600ff2a7b82 */ /* 0x000e620000000800 */
[----:B------:R-:W2:Y:S01]  /*0030*/  LDCU.64 UR8, c[0x0][0x358] ;  /* 0x00006b00ff0877ac */ /* 0x000ea20008000a00 */
[----:B------:R-:W3:Y:S01]  /*0040*/  LDCU UR5, c[0x0][0x3b0] ;  /* 0x00007600ff0577ac */ /* 0x000ee20008000800 */
[----:B0-----:R-:W-:-:S06]  /*0050*/  UPRMT UR4, UR4, 0x7770, URZ ;  /* 0x0000777004047896 */ /* 0x001fcc00080000ff */
[----:B------:R-:W-:-:S13]  /*0060*/  ISETP.NE.AND P0, PT, RZ, UR4, PT ;  /* 0x00000004ff007c0c */ /* 0x000fda000bf05270 */
[----:B------:R-:W2:Y:S02]  /*0070*/  @P0 LDC.64 R2, c[0x0][0x3a8] ;  /* 0x0000ea00ff020b82 */ /* 0x000ea40000000a00 */
[----:B--2---:R0:W5:Y:S06]  /*0080*/  @P0 LDG.E R44, desc[UR8][R2.64] ;  /* 0x00000008022c0981 */ /* 0x00416c000c1e1900 */
[----:B------:R-:W1:Y:S02]  /*0090*/  S2UR UR4, SR_CTAID.X ;  /* 0x00000000000479c3 */ /* 0x000e640000002500 */
[----:B-1----:R-:W-:-:S04]  /*00a0*/  VIADD R42, R42, UR4 ;  /* 0x000000042a2a7c36 */ /* 0x002fc80008000000 */
[----:B------:R-:W-:-:S05]  /*00b0*/  IMAD R7, R42, 0x2100, RZ ;  /* 0x000021002a077824 */ /* 0x000fca00078e02ff */
[----:B---3--:R-:W-:Y:S01]  /*00c0*/  IADD3 R0, PT, PT, -R7, UR5, RZ ;  /* 0x0000000507007c10 */ /* 0x008fe2000fffe1ff */
[----:B------:R-:W1:Y:S03]  /*00d0*/  @!P0 LDC R44, c[0x0][0x3a8] ;  /* 0x0000ea00ff2c8b82 */ /* 0x000e660000000800 */
[----:B------:R-:W-:-:S13]  /*00e0*/  ISETP.GE.U32.AND P0, PT, R0, 0x2101, PT ;  /* 0x000021010000780c */ /* 0x000fda0003f06070 */
[----:B0-----:R-:W-:Y:S05]  /*00f0*/  @!P0 BRA `(.L_x_93) ;  /* 0x0000001c00ac8947 */ /* 0x001fea0003800000 */
[----:B------:R-:W0:Y:S01]  /*0100*/  S2R R16, SR_TID.X ;  /* 0x0000000000107919 */ /* 0x000e220000002100 */
[----:B------:R-:W2:Y:S01]  /*0110*/  LDCU.64 UR4, c[0x0][0x380] ;  /* 0x00007000ff0477ac */ /* 0x000ea20008000a00 */
[C---:B0-----:R-:W-:Y:S02]  /*0120*/  LOP3.LUT R0, R16.reuse, 0x1f, RZ, 0xc0, !PT ;  /* 0x0000001f10007812 */ /* 0x041fe400078ec0ff */
[----:B------:R-:W-:-:S05]  /*0130*/  LOP3.LUT R3, R16, 0x3e0, RZ, 0xc0, !PT ;  /* 0x000003e010037812 */ /* 0x000fca00078ec0ff */
[----:B------:R-:W-:-:S05]  /*0140*/  IMAD R0, R3, 0x16, R0 ;  /* 0x0000001603007824 */ /* 0x000fca00078e0200 */
[----:B------:R-:W-:-:S05]  /*0150*/  IADD3 R0, P0, PT, R7, R0, RZ ;  /* 0x0000000007007210 */ /* 0x000fca0007f1e0ff */
[----:B------:R-:W-:Y:S02]  /*0160*/  IMAD.X R3, RZ, RZ, RZ, P0 ;  /* 0x000000ffff037224 */ /* 0x000fe400000e06ff */
        /* <DEDUP_REMOVED lines=30> */
[----:B------:R-:W-:Y:S01]  /*0350*/  ISETP.NE.AND P0, PT, R42, RZ, PT ;  /* 0x000000ff2a00720c */ /* 0x000fe20003f05270 */
        /* <DEDUP_REMOVED lines=28> */
[----:B------:R0:W1:Y:S04]  /*0520*/  LDS.64 R36, [R27] ;  /* 0x000000001b247984 */ /* 0x0000680000000a00 */
[----:B------:R0:W2:Y:S04]  /*0530*/  LDS.64 R34, [R27+0x8] ;  /* 0x000008001b227984 */ /* 0x0000a80000000a00 */
[----:B------:R0:W3:Y:S04]  /*0540*/  LDS.64 R32, [R27+0x10] ;  /* 0x000010001b207984 */ /* 0x0000e80000000a00 */
[----:B------:R0:W4:Y:S04]  /*0550*/  LDS.64 R18, [R27+0x18] ;  /* 0x000018001b127984 */ /* 0x0001280000000a00 */
[----:B------:R0:W0:Y:S04]  /*0560*/  LDS.64 R14, [R27+0x20] ;  /* 0x000020001b0e7984 */ /* 0x0000280000000a00 */
[----:B------:R0:W0:Y:S04]  /*0570*/  LDS.64 R12, [R27+0x28] ;  /* 0x000028001b0c7984 */ /* 0x0000280000000a00 */
[----:B------:R0:W0:Y:S04]  /*0580*/  LDS.64 R10, [R27+0x30] ;  /* 0x000030001b0a7984 */ /* 0x0000280000000a00 */
[----:B------:R0:W0:Y:S04]  /*0590*/  LDS.64 R8, [R27+0x38] ;  /* 0x000038001b087984 */ /* 0x0000280000000a00 */
[----:B------:R0:W0:Y:S04]  /*05a0*/  LDS.64 R6, [R27+0x40] ;  /* 0x000040001b067984 */ /* 0x0000280000000a00 */
[----:B------:R0:W0:Y:S04]  /*05b0*/  LDS.64 R4, [R27+0x48] ;  /* 0x000048001b047984 */ /* 0x0000280000000a00 */
[----:B------:R0:W0:Y:S01]  /*05c0*/  LDS.64 R2, [R27+0x50] ;  /* 0x000050001b027984 */ /* 0x0000220000000a00 */
[----:B------:R-:W-:Y:S06]  /*05d0*/  BAR.SYNC.DEFER_BLOCKING 0x0 ;  /* 0x0000000000007b1d */ /* 0x000fec0000010000 */
[----:B-1----:R-:W-:Y:S05]  /*05e0*/  @P0 BRA `(.L_x_95) ;  /* 0x00000004001c0947 */ /* 0x002fea0003800000 */
[----:B0-2---:R-:W-:Y:S02]  /*05f0*/  IADD3 R17, PT, PT, R34, R37, R36 ;  /* 0x0000002522117210 */ /* 0x005fe40007ffe024 */
[C---:B------:R-:W-:Y:S02]  /*0600*/  ISETP.NE.AND P1, PT, R39.reuse, 0x1f, PT ;  /* 0x0000001f2700780c */ /* 0x040fe40003f25270 */
[----:B---3--:R-:W-:Y:S02]  /*0610*/  IADD3 R17, PT, PT, R32, R35, R17 ;  /* 0x0000002320117210 */ /* 0x008fe40007ffe011 */
[----:B------:R-:W-:Y:S02]  /*0620*/  ISETP.NE.AND P2, PT, R39, RZ, PT ;  /* 0x000000ff2700720c */ /* 0x000fe40003f45270 */
[----:B----4-:R-:W-:-:S04]  /*0630*/  IADD3 R17, PT, PT, R18, R33, R17 ;  /* 0x0000002112117210 */ /* 0x010fc80007ffe011 */
[----:B------:R-:W-:-:S03]  /*0640*/  IADD3 R17, PT, PT, R14, R19, R17 ;  /* 0x000000130e117210 */ /* 0x000fc60007ffe011 */
[----:B------:R-:W-:Y:S02]  /*0650*/  @!P1 LEA R43, R40, UR4, 0x2 ;  /* 0x00000004282b9c11 */ /* 0x000fe4000f8e10ff */
[----:B------:R-:W-:-:S04]  /*0660*/  IADD3 R17, PT, PT, R12, R15, R17 ;  /* 0x0000000f0c117210 */ /* 0x000fc80007ffe011 */
[----:B------:R-:W-:-:S04]  /*0670*/  IADD3 R17, PT, PT, R10, R13, R17 ;  /* 0x0000000d0a117210 */ /* 0x000fc80007ffe011 */
[----:B------:R-:W-:-:S04]  /*0680*/  IADD3 R17, PT, PT, R8, R11, R17 ;  /* 0x0000000b08117210 */ /* 0x000fc80007ffe011 */
[----:B------:R-:W-:-:S04]  /*0690*/  IADD3 R17, PT, PT, R6, R9, R17 ;  /* 0x0000000906117210 */ /* 0x000fc80007ffe011 */
[----:B------:R-:W-:-:S04]  /*06a0*/  IADD3 R17, PT, PT, R4, R7, R17 ;  /* 0x0000000704117210 */ /* 0x000fc80007ffe011 */
[----:B------:R-:W-:-:S05]  /*06b0*/  IADD3 R20, PT, PT, R2, R5, R17 ;  /* 0x0000000502147210 */ /* 0x000fca0007ffe011 */
[----:B------:R-:W-:-:S05]  /*06c0*/  IMAD.IADD R3, R3, 0x1, R20 ;  /* 0x0000000103037824 */ /* 0x000fca00078e0214 */
        /* <DEDUP_REMOVED lines=37> */
[----:B------:R-:W-:Y:S02]  /*0920*/  SEL R20, R26, R20, !P0 ;  /* 0x000000141a147207 */ /* 0x000fe40004000000 */
[----:B------:R-:W-:-:S04]  /*0930*/  ISETP.NE.AND P0, PT, R40, 0x8, PT ;  /* 0x000000082800780c */ /* 0x000fc80003f05270 */
[----:B------:R-:W-:Y:S02]  /*0940*/  SEL R20, R27, R20, !P0 ;  /* 0x000000141b147207 */ /* 0x000fe40004000000 */
[----:B------:R-:W-:Y:S02]  /*0950*/  ISETP.NE.AND P0, PT, R40, 0xa, PT ;  /* 0x0000000a2800780c */ /* 0x000fe40003f05270 */
[----:B------:R-:W-:Y:S02]  /*0960*/  SEL R20, R28, R20, !P1 ;  /* 0x000000141c147207 */ /* 0x000fe40004800000 */
[----:B------:R-:W-:Y:S02]  /*0970*/  ISETP.NE.AND P1, PT, R40, 0xb, PT ;  /* 0x0000000b2800780c */ /* 0x000fe40003f25270 */
[----:B------:R-:W-:Y:S01]  /*0980*/  SEL R20, R29, R20, !P0 ;  /* 0x000000141d147207 */ /* 0x000fe20004000000 */
[----:B------:R-:W-:Y:S01]  /*0990*/  IMAD.IADD R29, R30, 0x1, R29 ;  /* 0x000000011e1d7824 */ /* 0x000fe200078e021d */
[----:B------:R-:W-:-:S04]  /*09a0*/  ISETP.GE.U32.AND P0, PT, R16, 0x20, PT ;  /* 0x000000201000780c */ /* 0x000fc80003f06070 */
[----:B------:R-:W-:Y:S02]  /*09b0*/  SEL R20, R29, R20, !P1 ;  /* 0x000000141d147207 */ /* 0x000fe40004800000 */
[----:B------:R-:W-:Y:S02]  /*09c0*/  ISETP.NE.AND P1, PT, R16, RZ, PT ;  /* 0x000000ff1000720c */ /* 0x000fe40003f25270 */
[----:B------:R-:W-:Y:S02]  /*09d0*/  SEL R16, R3, RZ, P2 ;  /* 0x000000ff03107207 */ /* 0x000fe40001000000 */
[----:B------:R-:W-:Y:S02]  /*09e0*/  SEL R3, R20, RZ, P0 ;  /* 0x000000ff14037207 */ /* 0x000fe40000000000 */
[--C-:B-----5:R-:W-:Y:S02]  /*09f0*/  IADD3 R31, PT, PT, R29, R31, R44.reuse ;  /* 0x0000001f1d1f7210 */ /* 0x120fe40007ffe02c */
[----:B------:R-:W-:-:S05]  /*0a00*/  IADD3 R44, PT, PT, R3, R16, R44 ;  /* 0x00000010032c7210 */ /* 0x000fca0007ffe02c */
[----:B------:R-:W-:Y:S05]  /*0a10*/  @P1 BRA `(.L_x_96) ;  /* 0x0000000c00f41947 */ /* 0x000fea0003800000 */
[----:B------:R-:W0:Y:S01]  /*0a20*/  LDC.64 R16, c[0x0][0x390] ;  /* 0x0000e400ff107b82 */ /* 0x000e220000000a00 */
[----:B------:R-:W-:-:S05]  /*0a30*/  IMAD.MOV.U32 R30, RZ, RZ, 0x65 ;  /* 0x00000065ff1e7424 */ /* 0x000fca00078e00ff */
[----:B0-----:R0:W-:Y:S01]  /*0a40*/  ST.E.64.STRONG.GPU desc[UR8][R16.64+0x100], R30 ;  /* 0x0001001e10007985 */ /* 0x0011e2000c10fb08 */
[----:B------:R-:W-:Y:S05]  /*0a50*/  BRA `(.L_x_96) ;  /* 0x0000000c00e47947 */ /* 0x000fea0003800000 */
.L_x_95:
        /* <DEDUP_REMOVED lines=57> */
[----:B------:R-:W-:Y:S02]  /*0df0*/  ISETP.NE.AND P0, PT, R40, 0xa, PT ;  /* 0x0000000a2800780c */ /* 0x000fe40003f05270 */
[----:B------:R-:W-:Y:S02]  /*0e00*/  SEL R20, R28, R20, !P1 ;  /* 0x000000141c147207 */ /* 0x000fe40004800000 */
[----:B------:R-:W-:Y:S02]  /*0e10*/  ISETP.NE.AND P1, PT, R40, 0xb, PT ;  /* 0x0000000b2800780c */ /* 0x000fe40003f25270 */
[----:B------:R-:W-:Y:S02]  /*0e20*/  SEL R20, R29, R20, !P0 ;  /* 0x000000141d147207 */ /* 0x000fe40004000000 */
[----:B------:R-:W-:-:S02]  /*0e30*/  ISETP.GT.U32.AND P0, PT, R16, 0x1f, PT ;  /* 0x0000001f1000780c */ /* 0x000fc40003f04070 */
[----:B------:R-:W-:Y:S02]  /*0e40*/  SEL R20, R30, R20, !P1 ;  /* 0x000000141e147207 */ /* 0x000fe40004800000 */
[----:B------:R-:W-:-:S03]  /*0e50*/  ISETP.GE.U32.AND P1, PT, R16, 0x20, PT ;  /* 0x000000201000780c */ /* 0x000fc60003f26070 */
[----:B------:R-:W-:-:S05]  /*0e60*/  IMAD.IADD R20, R20, 0x1, R17 ;  /* 0x0000000114147824 */ /* 0x000fca00078e0211 */
[----:B------:R-:W-:Y:S01]  /*0e70*/  SEL R23, R3, R20, !P1 ;  /* 0x0000001403177207 */ /* 0x000fe20004800000 */
[----:B------:R-:W-:Y:S06]  /*0e80*/  @P0 BRA `(.L_x_97) ;  /* 0x0000000800b00947 */ /* 0x000fec0003800000 */
[----:B------:R-:W0:Y:S01]  /*0e90*/  LDC.64 R20, c[0x0][0x390] ;  /* 0x0000e400ff147b82 */ /* 0x000e220000000a00 */
[----:B------:R-:W-:Y:S02]  /*0ea0*/  ISETP.NE.AND P1, PT, R16, RZ, PT ;  /* 0x000000ff1000720c */ /* 0x000fe40003f25270 */
[----:B------:R-:W-:-:S05]  /*0eb0*/  LOP3.LUT R3, RZ, R16, RZ, 0x33, !PT ;  /* 0x00000010ff037212 */ /* 0x000fca00078e33ff */
[----:B------:R-:W-:-:S06]  /*0ec0*/  IMAD.IADD R40, R42, 0x1, R3 ;  /* 0x000000012a287824 */ /* 0x000fcc00078e0203 */
        /* <DEDUP_REMOVED lines=11> */
.L_x_127:
[----:B------:R-:W-:Y:S05]  /*0f80*/  @!P0 BRA `(.L_x_99) ;  /* 0x0000000000748947 */ /* 0x000fea0003800000 */
[----:B------:R-:W-:-:S07]  /*0f90*/  IMAD.MOV.U32 R3, RZ, RZ, 0x3b8 ;  /* 0x000003b8ff037424 */ /* 0x000fce00078e00ff */
.L_x_101:
[----:B------:R-:W-:Y:S02]  /*0fa0*/  VIADD R27, R3, 0x1 ;  /* 0x00000001031b7836 */ /* 0x000fe40000000000 */
[----:B------:R-:W-:Y:S02]  /*0fb0*/  IMAD R42, R42, 0x41a7, RZ ;  /* 0x000041a72a2a7824 */ /* 0x000fe400078e02ff */
[----:B------:R-:W0:Y:S01]  /*0fc0*/  I2F.U32.RP R22, R27 ;  /* 0x0000001b00167306 */ /* 0x000e220000209000 */
[----:B------:R-:W-:Y:S01]  /*0fd0*/  IMAD.MOV R29, RZ, RZ, -R27 ;  /* 0x000000ffff1d7224 */ /* 0x000fe200078e0a1b */
[----:B------:R-:W-:Y:S02]  /*0fe0*/  ISETP.NE.U32.AND P2, PT, R27, RZ, PT ;  /* 0x000000ff1b00720c */ /* 0x000fe40003f45070 */
[----:B------:R-:W-:-:S04]  /*0ff0*/  LOP3.LUT R42, R42, 0x7fffffff, RZ, 0xc0, !PT ;  /* 0x7fffffff2a2a7812 */ /* 0x000fc800078ec0ff */
[----:B0-----:R-:W0:Y:S02]  /*1000*/  MUFU.RCP R22, R22 ;  /* 0x0000001600167308 */ /* 0x001e240000001000 */
[----:B0-----:R-:W-:-:S06]  /*1010*/  VIADD R20, R22, 0xffffffe ;  /* 0x0ffffffe16147836 */ /* 0x001fcc0000000000 */
[----:B------:R0:W1:Y:S02]  /*1020*/  F2I.FTZ.U32.TRUNC.NTZ R21, R20 ;  /* 0x0000001400157305 */ /* 0x000064000021f000 */
[----:B0-----:R-:W-:Y:S02]  /*1030*/  IMAD.MOV.U32 R20, RZ, RZ, RZ ;  /* 0x000000ffff147224 */ /* 0x001fe400078e00ff */
[----:B-1----:R-:W-:-:S04]  /*1040*/  IMAD R29, R29, R21, RZ ;  /* 0x000000151d1d7224 */ /* 0x002fc800078e02ff */
[----:B------:R-:W-:-:S06]  /*1050*/  IMAD.HI.U32 R21, R21, R29, R20 ;  /* 0x0000001d15157227 */ /* 0x000fcc00078e0014 */
[----:B------:R-:W-:-:S04]  /*1060*/  IMAD.HI.U32 R21, R21, R42, RZ ;  /* 0x0000002a15157227 */ /* 0x000fc800078e00ff */
[----:B------:R-:W-:-:S04]  /*1070*/  IMAD.MOV R21, RZ, RZ, -R21 ;  /* 0x000000ffff157224 */ /* 0x000fc800078e0a15 */
[----:B------:R-:W-:-:S05]  /*1080*/  IMAD R22, R27, R21, R42 ;  /* 0x000000151b167224 */ /* 0x000fca00078e022a */
[----:B------:R-:W-:-:S13]  /*1090*/  ISETP.GE.U32.AND P0, PT, R22, R27, PT ;  /* 0x0000001b1600720c */ /* 0x000fda0003f06070 */
[----:B------:R-:W-:-:S05]  /*10a0*/  @P0 IMAD.IADD R22, R22, 0x1, -R27 ;  /* 0x0000000116160824 */ /* 0x000fca00078e0a1b */
[----:B------:R-:W-:-:S13]  /*10b0*/  ISETP.GE.U32.AND P0, PT, R22, R27, PT ;  /* 0x0000001b1600720c */ /* 0x000fda0003f06070 */
[----:B------:R-:W-:Y:S01]  /*10c0*/  @P0 IMAD.IADD R22, R22, 0x1, -R27 ;  /* 0x0000000116160824 */ /* 0x000fe200078e0a1b */
[----:B------:R-:W-:-:S04]  /*10d0*/  @!P2 LOP3.LUT R22, RZ, R27, RZ, 0x33, !PT ;  /* 0x0000001bff16a212 */ /* 0x000fc800078e33ff */
[----:B------:R-:W-:Y:S05]  /*10e0*/  NANOSLEEP R22 ;  /* 0x000000160000735d */ /* 0x000fea0003800000 */
[----:B------:R-:W2:Y:S01]  /*10f0*/  LD.E.64.STRONG.GPU R26, desc[UR8][R16.64+0x100] ;  /* 0x00010008101a7980 */ /* 0x000ea2000c10fb00 */
[----:B------:R-:W-:Y:S01]  /*1100*/  UMOV UR5, 0xffffffff ;  /* 0xffffffff00057882 */ /* 0x000fe20000000000 */
[----:B------:R-:W-:Y:S02]  /*1110*/  SHF.R.U32.HI R3, RZ, 0x1, R3 ;  /* 0x00000001ff037819 */ /* 0x000fe40000011603 */
[----:B--2---:R-:W-:Y:S01]  /*1120*/  ISETP.NE.AND P0, PT, R26, 0x63, PT ;  /* 0x000000631a00780c */ /* 0x004fe20003f05270 */
[----:B------:R-:W-:-:S12]  /*1130*/  BRA.DIV UR5, `(.L_x_100) ;  /* 0x0000003605187947 */ /* 0x000fd8000b800000 */
[----:B------:R-:W-:-:S13]  /*1140*/  VOTE.ANY P0, !P0 ;  /* 0x0000000000ff7806 */ /* 0x000fda0004000100 */
.L_x_130:
[----:B------:R-:W-:Y:S05]  /*1150*/  @P0 BRA `(.L_x_101) ;  /* 0xfffffffc00900947 */ /* 0x000fea000383ffff */
.L_x_99:
[----:B------:R-:W-:Y:S01]  /*1160*/  UMOV UR5, 0xffffffff ;  /* 0xffffffff00057882 */ /* 0x000fe20000000000 */
[----:B------:R-:W-:Y:S02]  /*1170*/  ISETP.NE.AND P0, PT, R26, 0x65, PT ;  /* 0x000000651a00780c */ /* 0x000fe40003f05270 */
[----:B------:R-:W-:Y:S11]  /*1180*/  BRA.DIV UR5, `(.L_x_102) ;  /* 0x0000003605247947 */ /* 0x000ff6000b800000 */
[----:B------:R-:W0:Y:S01]  /*1190*/  S2R R30, SR_GEMASK ;  /* 0x00000000001e7919 */ /* 0x000e220000003c00 */
[----:B------:R-:W-:Y:S01]  /*11a0*/  VOTE.ANY R21, PT, !P0 ;  /* 0x0000000000157806 */ /* 0x000fe200040e0100 */
[C---:B------:R-:W-:Y:S02]  /*11b0*/  VIADD R41, R39.reuse, 0x2 ;  /* 0x0000000227297836 */ /* 0x040fe40000000000 */
[C---:B------:R-:W-:Y:S02]  /*11c0*/  VIADD R43, R39.reuse, 0x4 ;  /* 0x00000004272b7836 */ /* 0x040fe40000000000 */
[C---:B------:R-:W-:Y:S02]  /*11d0*/  VIADD R44, R39.reuse, 0x8 ;  /* 0x00000008272c7836 */ /* 0x040fe40000000000 */
[----:B------:R-:W-:Y:S01]  /*11e0*/  VIADD R45, R39, 0x10 ;  /* 0x00000010272d7836 */ /* 0x000fe20000000000 */
[----:B0-----:R-:W-:-:S05]  /*11f0*/  LOP3.LUT R21, R21, 0x80000000, R30, 0xec, !PT ;  /* 0x8000000015157812 */ /* 0x001fca00078eec1e */
[----:B------:R-:W-:-:S05]  /*1200*/  VIADD R16, R21, 0xffffffff ;  /* 0xffffffff15107836 */ /* 0x000fca0000000000 */
[----:B------:R-:W-:-:S04]  /*1210*/  LOP3.LUT R16, R21, R16, RZ, 0xc, !PT ;  /* 0x0000001015107212 */ /* 0x000fc800078e0cff */
[----:B------:R0:W1:Y:S02]  /*1220*/  POPC R20, R16 ;  /* 0x0000001000147309 */ /* 0x0000640000000000 */
[----:B0-----:R-:W0:Y:S01]  /*1230*/  LDC.64 R16, c[0x0][0x390] ;  /* 0x0000e400ff107b82 */ /* 0x001e220000000a00 */
[----:B-1----:R-:W1:Y:S01]  /*1240*/  SHFL.DOWN PT, R22, R27, 0x1, R20 ;  /* 0x082000001b167989 */ /* 0x002e6200000e0014 */
[-C--:B------:R-:W-:Y:S02]  /*1250*/  ISETP.GE.AND P0, PT, R39, R20.reuse, PT ;  /* 0x000000142700720c */ /* 0x080fe40003f06270 */
[----:B------:R-:W-:Y:S02]  /*1260*/  ISETP.GT.AND P2, PT, R45, R20, PT ;  /* 0x000000142d00720c */ /* 0x000fe40003f44270 */
[----:B0-----:R-:W-:Y:S02]  /*1270*/  IADD3 R28, P3, PT, R16, 0x100, RZ ;  /* 0x00000100101c7810 */ /* 0x001fe40007f7e0ff */
[----:B-1----:R-:W-:-:S02]  /*1280*/  SEL R22, R22, RZ, !P0 ;  /* 0x000000ff16167207 */ /* 0x002fc40004000000 */
[----:B------:R-:W-:-:S03]  /*1290*/  ISETP.GT.AND P0, PT, R41, R20, PT ;  /* 0x000000142900720c */ /* 0x000fc60003f04270 */
[----:B------:R-:W-:-:S05]  /*12a0*/  IMAD.IADD R3, R22, 0x1, R27 ;  /* 0x0000000116037824 */ /* 0x000fca00078e021b */
[----:B------:R-:W0:Y:S02]  /*12b0*/  SHFL.DOWN PT, R22, R3, 0x2, R20 ;  /* 0x0840000003167989 */ /* 0x000e2400000e0014 */
[----:B0-----:R-:W-:Y:S02]  /*12c0*/  SEL R22, R22, RZ, !P0 ;  /* 0x000000ff16167207 */ /* 0x001fe40004000000 */
[----:B------:R-:W-:-:S03]  /*12d0*/  ISETP.GT.AND P0, PT, R43, R20, PT ;  /* 0x000000142b00720c */ /* 0x000fc60003f04270 */
[----:B------:R-:W-:Y:S02]  /*12e0*/  IMAD.IADD R29, R3, 0x1, R22 ;  /* 0x00000001031d7824 */ /* 0x000fe400078e0216 */
[----:B------:R-:W-:-:S03]  /*12f0*/  IMAD.X R3, RZ, RZ, R17, P3 ;  /* 0x000000ffff037224 */ /* 0x000fc600018e0611 */
        /* <DEDUP_REMOVED lines=10> */
[----:B0-----:R-:W-:-:S05]  /*13a0*/  SEL R22, R22, RZ, !P2 ;  /* 0x000000ff16167207 */ /* 0x001fca0005000000 */
[----:B------:R-:W-:-:S07]  /*13b0*/  IMAD.IADD R46, R47, 0x1, R22 ;  /* 0x000000012f2e7824 */ /* 0x000fce00078e0216 */
.L_x_139:
[----:B------:R-:W-:Y:S05]  /*13c0*/  @!P0 BRA `(.L_x_103) ;  /* 0x0000000400248947 */ /* 0x000fea0003800000 */
[----:B------:R-:W-:-:S07]  /*13d0*/  IMAD.MOV.U32 R29, RZ, RZ, 0x3b8 ;  /* 0x000003b8ff1d7424 */ /* 0x000fce00078e00ff */
.L_x_109:
[----:B------:R-:W-:Y:S02]  /*13e0*/  IMAD.MOV.U32 R16, RZ, RZ, R28 ;  /* 0x000000ffff107224 */ /* 0x000fe400078e001c */
[----:B------:R-:W-:Y:S02]  /*13f0*/  IMAD.MOV.U32 R17, RZ, RZ, R3 ;  /* 0x000000ffff117224 */ /* 0x000fe400078e0003 */
        /* <DEDUP_REMOVED lines=8> */
.L_x_142:
[----:B------:R-:W-:Y:S05]  /*1480*/  @!P0 BRA `(.L_x_105) ;  /* 0x0000000000748947 */ /* 0x000fea0003800000 */
[----:B------:R-:W-:-:S07]  /*1490*/  IMAD.MOV.U32 R22, RZ, RZ, R29 ;  /* 0x000000ffff167224 */ /* 0x000fce00078e001d */
.L_x_107:
        /* <DEDUP_REMOVED lines=27> */
.L_x_145:
[----:B------:R-:W-:Y:S05]  /*1650*/  @P0 BRA `(.L_x_107) ;  /* 0xfffffffc00900947 */ /* 0x000fea000383ffff */
.L_x_105:
[----:B------:R-:W-:Y:S01]  /*1660*/  UMOV UR5, 0xffffffff ;  /* 0xffffffff00057882 */ /* 0x000fe20000000000 */
[----:B------:R-:W-:Y:S02]  /*1670*/  ISETP.NE.AND P0, PT, R26, 0x65, PT ;  /* 0x000000651a00780c */ /* 0x000fe40003f05270 */
[----:B------:R-:W-:Y:S11]  /*1680*/  BRA.DIV UR5, `(.L_x_108) ;  /* 0x0000003605287947 */ /* 0x000ff6000b800000 */
[----:B------:R-:W-:Y:S01]  /*1690*/  VOTE.ANY R21, PT, !P0 ;  /* 0x0000000000157806 */ /* 0x000fe200040e0100 */
[----:B------:R-:W-:-:S03]  /*16a0*/  VIADD R40, R40, 0xffffffe0 ;  /* 0xffffffe028287836 */ /* 0x000fc60000000000 */
[----:B------:R-:W-:-:S05]  /*16b0*/  LOP3.LUT R21, R21, 0x80000000, R30, 0xec, !PT ;  /* 0x8000000015157812 */ /* 0x000fca00078eec1e */
        /* <DEDUP_REMOVED lines=25> */
.L_x_154:
[----:B------:R-:W-:Y:S05]  /*1850*/  @P0 BRA `(.L_x_109) ;  /* 0xfffffff800e00947 */ /* 0x000fea000383ffff */
.L_x_103:
        /* <DEDUP_REMOVED lines=8> */
[----:B0-----:R-:W-:-:S05]  /*18e0*/  @!P1 LEA R3, R16, R3, 0x18 ;  /* 0x0000000310039211 */ /* 0x001fca00078ec0ff */
[----:B------:R1:W-:Y:S04]  /*18f0*/  @!P1 STS [R3+0x8], R31 ;  /* 0x0000081f03009388 */ /* 0x0003e80000000800 */
[----:B------:R1:W-:Y:S01]  /*1900*/  @!P1 STS [R3+0x4], R46 ;  /* 0x0000042e03009388 */ /* 0x0003e20000000800 */
[----:B--2---:R-:W-:Y:S01]  /*1910*/  @!P0 LEA R17, R20, R17, 0x18 ;  /* 0x0000001114118211 */ /* 0x004fe200078ec0ff */
[----:B------:R-:W-:Y:S02]  /*1920*/  IMAD.MOV.U32 R20, RZ, RZ, R23 ;  /* 0x000000ffff147224 */ /* 0x000fe400078e0017 */
[----:B------:R-:W-:Y:S02]  /*1930*/  @!P0 IMAD.MOV.U32 R20, RZ, RZ, R46 ;  /* 0x000000ffff148224 */ /* 0x000fe400078e002e */
[----:B------:R1:W-:Y:S05]  /*1940*/  @!P0 STS [R17+0x4c], R46 ;  /* 0x00004c2e11008388 */ /* 0x0003ea0000000800 */
.L_x_97:
[----:B------:R-:W-:Y:S05]  /*1950*/  WARPSYNC.ALL ;  /* 0x0000000000007948 */ /* 0x000fea0003800000 */
[----:B------:R-:W0:Y:S08]  /*1960*/  S2UR UR6, SR_CgaCtaId ;  /* 0x00000000000679c3 */ /* 0x000e300000008800 */
[----:B------:R-:W-:Y:S06]  /*1970*/  BAR.SYNC.DEFER_BLOCKING 0x0 ;  /* 0x0000000000007b1d */ /* 0x000fec0000010000 */
[----:B------:R-:W-:Y:S01]  /*1980*/  UMOV UR5, 0x400 ;  /* 0x0000040000057882 */ /* 0x000fe20000000000 */
[----:B------:R-:W2:Y:S01]  /*1990*/  S2R R16, SR_TID.X ;  /* 0x0000000000107919 */ /* 0x000ea20000002100 */
[----:B0-----:R-:W-:-:S09]  /*19a0*/  ULEA UR5, UR6, UR5, 0x18 ;  /* 0x0000000506057291 */ /* 0x001fd2000f8ec0ff */
[----:B-1----:R-:W0:Y:S01]  /*19b0*/  LDS R3, [UR5+0x4c] ;  /* 0x00004c05ff037984 */ /* 0x002e220008000800 */
[----:B--2---:R-:W-:-:S04]  /*19c0*/  ISETP.NE.AND P0, PT, R16, RZ, PT ;  /* 0x000000ff1000720c */ /* 0x004fc80003f05270 */
[----:B0-----:R-:W-:-:S05]  /*19d0*/  SEL R3, R3, RZ, P0 ;  /* 0x000000ff03037207 */ /* 0x001fca0000000000 */
[----:B------:R-:W-:-:S07]  /*19e0*/  IMAD.IADD R44, R3, 0x1, R20 ;  /* 0x00000001032c7824 */ /* 0x000fce00078e0214 */
.L_x_96:
[----:B------:R-:W-:Y:S05]  /*19f0*/  BSYNC.RECONVERGENT B0 ;  /* 0x0000000000007941 */ /* 0x000fea0003800200 */
.L_x_94:
[----:B------:R-:W-:Y:S01]  /*1a00*/  IMAD.IADD R45, R36, 0x1, R44 ;  /* 0x00000001242d7824 */ /* 0x000fe200078e022c */
[----:B------:R-:W1:Y:S01]  /*1a10*/  S2R R3, SR_TID.X ;  /* 0x0000000000037919 */ /* 0x000e620000002100 */
[----:B------:R-:W2:Y:S01]  /*1a20*/  S2UR UR6, SR_CgaCtaId ;  /* 0x00000000000679c3 */ /* 0x000ea20000008800 */
[----:B------:R-:W-:Y:S01]  /*1a30*/  UMOV UR5, 0x400 ;  /* 0x0000040000057882 */ /* 0x000fe20000000000 */
[----:B0-----:R-:W-:Y:S01]  /*1a40*/  IMAD.IADD R16, R37, 0x1, R45 ;  /* 0x0000000125107824 */ /* 0x001fe200078e022d */
[----:B------:R-:W0:Y:S03]  /*1a50*/  S2R R24, SR_LANEID ;  /* 0x0000000000187919 */ /* 0x000e260000000000 */
[----:B------:R-:W-:Y:S02]  /*1a60*/  IMAD.IADD R17, R34, 0x1, R16 ;  /* 0x0000000122117824 */ /* 0x000fe400078e0210 */
[----:B------:R-:W-:Y:S02]  /*1a70*/  BAR.SYNC.DEFER_BLOCKING 0x0 ;  /* 0x0000000000007b1d */ /* 0x000fe40000010000 */
[----:B------:R-:W-:-:S04]  /*1a80*/  IMAD.IADD R22, R35, 0x1, R17 ;  /* 0x0000000123167824 */ /* 0x000fc800078e0211 */
[----:B------:R-:W-:-:S04]  /*1a90*/  IMAD.IADD R23, R32, 0x1, R22 ;  /* 0x0000000120177824 */ /* 0x000fc800078e0216 */
[----:B------:R-:W-:-:S04]  /*1aa0*/  IMAD.IADD R20, R33, 0x1, R23 ;  /* 0x0000000121147824 */ /* 0x000fc800078e0217 */
[----:B------:R-:W-:Y:S01]  /*1ab0*/  IMAD.IADD R21, R18, 0x1, R20 ;  /* 0x0000000112157824 */ /* 0x000fe200078e0214 */
[----:B--2---:R-:W-:-:S03]  /*1ac0*/  ULEA UR5, UR6, UR5, 0x18 ;  /* 0x0000000506057291 */ /* 0x004fc6000f8ec0ff */
[----:B------:R-:W-:Y:S01]  /*1ad0*/  IMAD.IADD R18, R19, 0x1, R21 ;  /* 0x0000000113127824 */ /* 0x000fe200078e0215 */
[----:B------:R-:W2:Y:S03]  /*1ae0*/  LDCU.64 UR6, c[0x0][0x388] ;  /* 0x00007100ff0677ac */ /* 0x000ea60008000a00 */
[----:B------:R-:W-:Y:S01]  /*1af0*/  IMAD.IADD R19, R14, 0x1, R18 ;  /* 0x000000010e137824 */ /* 0x000fe200078e0212 */
[----:B-1----:R-:W-:-:S03]  /*1b00*/  SHF.R.U32.HI R3, RZ, 0x5, R3 ;  /* 0x00000005ff037819 */ /* 0x002fc60000011603 */
[----:B------:R-:W-:Y:S02]  /*1b10*/  IMAD.IADD R14, R15, 0x1, R19 ;  /* 0x000000010f0e7824 */ /* 0x000fe400078e0213 */
[----:B0-----:R-:W-:Y:S02]  /*1b20*/  IMAD R3, R3, 0x2c0, R24 ;  /* 0x000002c003037824 */ /* 0x001fe400078e0218 */
[----:B------:R-:W-:-:S03]  /*1b30*/  IMAD.IADD R15, R12, 0x1, R14 ;  /* 0x000000010c0f7824 */ /* 0x000fc600078e020e */
[----:B------:R-:W-:Y:S01]  /*1b40*/  LEA R49, R3, UR5, 0x2 ;  /* 0x0000000503317c11 */ /* 0x000fe2000f8e10ff */
[----:B------:R-:W-:Y:S01]  /*1b50*/  IMAD.IADD R12, R13, 0x1, R15 ;  /* 0x000000010d0c7824 */ /* 0x000fe200078e020f */
[----:B--2---:R-:W-:-:S03]  /*1b60*/  IADD3 R38, P0, PT, R38, UR6, RZ ;  /* 0x0000000626267c10 */ /* 0x004fc6000ff1e0ff */
[----:B------:R-:W-:Y:S02]  /*1b70*/  IMAD.IADD R13, R10, 0x1, R12 ;  /* 0x000000010a0d7824 */ /* 0x000fe400078e020c */
[----:B------:R-:W-:Y:S01]  /*1b80*/  IMAD R24, R24, 0x54, R49 ;  /* 0x0000005418187824 */ /* 0x000fe200078e0231 */
[----:B------:R-:W-:Y:S01]  /*1b90*/  IADD3.X R39, PT, PT, R0, UR7, RZ, P0, !PT ;  /* 0x0000000700277c10 */ /* 0x000fe200087fe4ff */
[----:B------:R-:W-:-:S03]  /*1ba0*/  IMAD.IADD R10, R11, 0x1, R13 ;  /* 0x000000010b0a7824 */ /* 0x000fc600078e020d */
[----:B------:R-:W-:Y:S01]  /*1bb0*/  STS.64 [R24], R44 ;  /* 0x0000002c18007388 */ /* 0x000fe20000000a00 */
[----:B------:R-:W-:-:S03]  /*1bc0*/  IMAD.IADD R11, R8, 0x1, R10 ;  /* 0x00000001080b7824 */ /* 0x000fc600078e020a */
[----:B------:R-:W-:Y:S01]  /*1bd0*/  STS.64 [R24+0x8], R16 ;  /* 0x0000081018007388 */ /* 0x000fe20000000a00 */
        /* <DEDUP_REMOVED lines=11> */
[----:B------:R-:W-:Y:S04]  /*1c90*/  STS.64 [R24+0x38], R10 ;  /* 0x0000380a18007388 */ /* 0x000fe80000000a00 */
[----:B------:R-:W-:Y:S04]  /*1ca0*/  STS.64 [R24+0x40], R8 ;  /* 0x0000400818007388 */ /* 0x000fe80000000a00 */
[----:B------:R-:W-:Y:S04]  /*1cb0*/  STS.64 [R24+0x48], R6 ;  /* 0x0000480618007388 */ /* 0x000fe80000000a00 */
[----:B------:R-:W-:Y:S01]  /*1cc0*/  STS.64 [R24+0x50], R4 ;  /* 0x0000500418007388 */ /* 0x000fe20000000a00 */
[----:B------:R-:W-:-:S03]  /*1cd0*/  NOP ;  /* 0x0000000000007918 */ /* 0x000fc60000000000 */
[----:B------:R-:W0:Y:S04]  /*1ce0*/  LDS R3, [R49] ;  /* 0x0000000031037984 */ /* 0x000e280000000800 */
[----:B------:R-:W1:Y:S04]  /*1cf0*/  LDS R17, [R49+0x80] ;  /* 0x0000800031117984 */ /* 0x000e680000000800 */
        /* <DEDUP_REMOVED lines=43> */
.L_x_93:
[----:B------:R-:W-:-:S13]  /*1fb0*/  ISETP.NE.AND P0, PT, R0, RZ, PT ;  /* 0x000000ff0000720c */ /* 0x000fda0003f05270 */
[----:B------:R-:W-:Y:S05]  /*1fc0*/  @!P0 EXIT ;  /* 0x000000000000894d */ /* 0x000fea0003800000 */
[----:B------:R-:W0:Y:S02]  /*1fd0*/  LDC.64 R4, c[0x0][0x380] ;  /* 0x0000e000ff047b82 */ /* 0x000e240000000a00 */
[----:B0-----:R-:W-:-:S05]  /*1fe0*/  IMAD.WIDE.U32 R4, R7, 0x4, R4 ;  /* 0x0000000407047825 */ /* 0x001fca00078e0004 */
[----:B------:R0:W2:Y:S01]  /*1ff0*/  LDG.E R6, desc[UR8][R4.64] ;  /* 0x0000000804067981 */ /* 0x0000a2000c1e1900 */
[----:B------:R-:W3:Y:S02]  /*2000*/  S2R R2, SR_TID.X ;  /* 0x0000000000027919 */ /* 0x000ee40000002100 */
[C---:B---3--:R-:W-:Y:S02]  /*2010*/  LOP3.LUT R3, R2.reuse, 0x1f, RZ, 0xc0, !PT ;  /* 0x0000001f02037812 */ /* 0x048fe400078ec0ff */
[----:B------:R-:W-:-:S05]  /*2020*/  LOP3.LUT R8, R2, 0x3e0, RZ, 0xc0, !PT ;  /* 0x000003e002087812 */ /* 0x000fca00078ec0ff */
[----:B------:R-:W-:-:S04]  /*2030*/  IMAD R3, R8, 0x16, R3 ;  /* 0x0000001608037824 */ /* 0x000fc800078e0203 */
[C---:B------:R-:W-:Y:S01]  /*2040*/  VIADD R7, R3.reuse, 0x20 ;  /* 0x0000002003077836 */ /* 0x040fe20000000000 */
[C---:B------:R-:W-:Y:S01]  /*2050*/  ISETP.GE.U32.AND P6, PT, R3.reuse, R0, PT ;  /* 0x000000000300720c */ /* 0x040fe20003fc6070 */
[C---:B------:R-:W-:Y:S01]  /*2060*/  VIADD R9, R3.reuse, 0x40 ;  /* 0x0000004003097836 */ /* 0x040fe20000000000 */
[C---:B0-----:R-:W-:Y:S01]  /*2070*/  LEA R4, P1, R3.reuse, R4, 0x2 ;  /* 0x0000000403047211 */ /* 0x041fe200078210ff */
[----:B------:R-:W-:Y:S01]  /*2080*/  VIADD R11, R3, 0x60 ;  /* 0x00000060030b7836 */ /* 0x000fe20000000000 */
[-C--:B------:R-:W-:Y:S01]  /*2090*/  ISETP.GE.U32.AND P5, PT, R7, R0.reuse, PT ;  /* 0x000000000700720c */ /* 0x080fe20003fa6070 */
[----:B------:R-:W-:Y:S01]  /*20a0*/  VIADD R7, R3, 0x80 ;  /* 0x0000008003077836 */ /* 0x000fe20000000000 */
[-C--:B------:R-:W-:Y:S01]  /*20b0*/  ISETP.GE.U32.AND P0, PT, R9, R0.reuse, PT ;  /* 0x000000000900720c */ /* 0x080fe20003f06070 */
[----:B------:R-:W-:Y:S01]  /*20c0*/  IMAD.X R5, RZ, RZ, R5, P1 ;  /* 0x000000ffff057224 */ /* 0x000fe200008e0605 */
[-C--:B------:R-:W-:Y:S01]  /*20d0*/  ISETP.GE.U32.AND P4, PT, R11, R0.reuse, PT ;  /* 0x000000000b00720c */ /* 0x080fe20003f86070 */
[----:B------:R-:W-:Y:S01]  /*20e0*/  VIADD R9, R3, 0xa0 ;  /* 0x000000a003097836 */ /* 0x000fe20000000000 */
[----:B------:R-:W-:Y:S01]  /*20f0*/  ISETP.GE.U32.AND P3, PT, R7, R0, PT ;  /* 0x000000000700720c */ /* 0x000fe20003f66070 */
[----:B------:R-:W-:-:S03]  /*2100*/  VIADD R7, R3, 0xc0 ;  /* 0x000000c003077836 */ /* 0x000fc60000000000 */
[-C--:B------:R-:W-:Y:S01]  /*2110*/  ISETP.GE.U32.AND P2, PT, R9, R0.reuse, PT ;  /* 0x000000000900720c */ /* 0x080fe20003f46070 */
[----:B------:R-:W-:Y:S01]  /*2120*/  VIADD R9, R3, 0x100 ;  /* 0x0000010003097836 */ /* 0x000fe20000000000 */
[-C--:B------:R-:W-:Y:S01]  /*2130*/  ISETP.GE.U32.AND P1, PT, R7, R0.reuse, PT ;  /* 0x000000000700720c */ /* 0x080fe20003f26070 */
[C---:B------:R-:W-:Y:S02]  /*2140*/  VIADD R7, R3.reuse, 0xe0 ;  /* 0x000000e003077836 */ /* 0x040fe40000000000 */
[----:B------:R-:W-:Y:S02]  /*2150*/  VIADD R39, R3, 0x2a0 ;  /* 0x000002a003277836 */ /* 0x000fe40000000000 */
[----:B--2---:R-:W-:Y:S02]  /*2160*/  IMAD.MOV.U32 R16, RZ, RZ, R6 ;  /* 0x000000ffff107224 */ /* 0x004fe400078e0006 */
[----:B------:R-:W2:Y:S01]  /*2170*/  @!P6 LDG.E R6, desc[UR8][R4.64] ;  /* 0x000000080406e981 */ /* 0x000ea2000c1e1900 */
[----:B------:R-:W-:Y:S01]  /*2180*/  ISETP.GE.U32.AND P6, PT, R7, R0, PT ;  /* 0x000000000700720c */ /* 0x000fe20003fc6070 */
[----:B------:R-:W-:-:S02]  /*2190*/  IMAD.MOV.U32 R10, RZ, RZ, R16 ;  /* 0x000000ffff0a7224 */ /* 0x000fc400078e0010 */
[----:B------:R-:W-:Y:S02]  /*21a0*/  VIADD R7, R3, 0x120 ;  /* 0x0000012003077836 */ /* 0x000fe40000000000 */
[--C-:B------:R-:W-:Y:S02]  /*21b0*/  IMAD.MOV.U32 R12, RZ, RZ, R16.reuse ;  /* 0x000000ffff0c7224 */ /* 0x100fe400078e0010 */
[----:B------:R-:W3:Y:S01]  /*21c0*/  @!P0 LDG.E R10, desc[UR8][R4.64+0x100] ;  /* 0x00010008040a8981 */ /* 0x000ee2000c1e1900 */
[-C--:B------:R-:W-:Y:S01]  /*21d0*/  ISETP.GE.U32.AND P0, PT, R7, R0.reuse, PT ;  /* 0x000000000700720c */ /* 0x080fe20003f06070 */
[----:B------:R-:W-:Y:S02]  /*21e0*/  VIADD R7, R3, 0x140 ;  /* 0x0000014003077836 */ /* 0x000fe40000000000 */
[--C-:B------:R-:W-:Y:S01]  /*21f0*/  IMAD.MOV.U32 R8, RZ, RZ, R16.reuse ;  /* 0x000000ffff087224 */ /* 0x100fe200078e0010 */
[----:B------:R-:W4:Y:S01]  /*2200*/  @!P4 LDG.E R12, desc[UR8][R4.64+0x180] ;  /* 0x00018008040cc981 */ /* 0x000f22000c1e1900 */
[----:B------:R-:W-:Y:S01]  /*2210*/  IMAD.MOV.U32 R18, RZ, RZ, R16 ;  /* 0x000000ffff127224 */ /* 0x000fe200078e0010 */
[----:B------:R-:W-:Y:S01]  /*2220*/  ISETP.GE.U32.AND P4, PT, R7, R0, PT ;  /* 0x000000000700720c */ /* 0x000fe20003f86070 */
[----:B------:R-:W-:-:S02]  /*2230*/  VIADD R7, R3, 0x180 ;  /* 0x0000018003077836 */ /* 0x000fc40000000000 */
[----:B------:R-:W4:Y:S01]  /*2240*/  @!P5 LDG.E R8, desc[UR8][R4.64+0x80] ;  /* 0x000080080408d981 */ /* 0x000f22000c1e1900 */
[-C--:B------:R-:W-:Y:S01]  /*2250*/  ISETP.GE.U32.AND P5, PT, R9, R0.reuse, PT ;  /* 0x000000000900720c */ /* 0x080fe20003fa6070 */
[--C-:B------:R-:W-:Y:S02]  /*2260*/  IMAD.MOV.U32 R20, RZ, RZ, R16.reuse ;  /* 0x000000ffff147224 */ /* 0x100fe400078e0010 */
[----:B------:R-:W4:Y:S01]  /*2270*/  @!P2 LDG.E R18, desc[UR8][R4.64+0x280] ;  /* 0x000280080412a981 */ /* 0x000f22000c1e1900 */
[-C--:B------:R-:W-:Y:S01]  /*2280*/  ISETP.GE.U32.AND P2, PT, R7, R0.reuse, PT ;  /* 0x000000000700720c */ /* 0x080fe20003f46070 */
[C---:B------:R-:W-:Y:S02]  /*2290*/  VIADD R7, R3.reuse, 0x1a0 ;  /* 0x000001a003077836 */ /* 0x040fe40000000000 */
[--C-:B------:R-:W-:Y:S01]  /*22a0*/  IMAD.MOV.U32 R14, RZ, RZ, R16.reuse ;  /* 0x000000ffff0e7224 */ /* 0x100fe200078e0010 */
[----:B------:R-:W4:Y:S01]  /*22b0*/  @!P1 LDG.E R20, desc[UR8][R4.64+0x300] ;  /* 0x0003000804149981 */ /* 0x000f22000c1e1900 */
[----:B------:R-:W-:Y:S01]  /*22c0*/  VIADD R9, R3, 0x160 ;  /* 0x0000016003097836 */ /* 0x000fe20000000000 */
[----:B------:R-:W-:Y:S01]  /*22d0*/  ISETP.GE.U32.AND P1, PT, R7, R0, PT ;  /* 0x000000000700720c */ /* 0x000fe20003f26070 */
[----:B------:R-:W-:-:S02]  /*22e0*/  IMAD.MOV.U32 R24, RZ, RZ, R16 ;  /* 0x000000ffff187224 */ /* 0x000fc400078e0010 */
[----:B------:R-:W-:Y:S01]  /*22f0*/  VIADD R7, R3, 0x1e0 ;  /* 0x000001e003077836 */ /* 0x000fe20000000000 */
[----:B------:R-:W4:Y:S01]  /*2300*/  @!P3 LDG.E R14, desc[UR8][R4.64+0x200] ;  /* 0x00020008040eb981 */ /* 0x000f22000c1e1900 */
[--C-:B------:R-:W-:Y:S01]  /*2310*/  IMAD.MOV.U32 R22, RZ, RZ, R16.reuse ;  /* 0x000000ffff167224 */ /* 0x100fe200078e0010 */
[-C--:B------:R-:W-:Y:S01]  /*2320*/  ISETP.GE.U32.AND P3, PT, R9, R0.reuse, PT ;  /* 0x000000000900720c */ /* 0x080fe20003f66070 */
[----:B------:R-:W-:Y:S01]  /*2330*/  VIADD R9, R3, 0x1c0 ;  /* 0x000001c003097836 */ /* 0x000fe20000000000 */
[----:B------:R-:W4:Y:S01]  /*2340*/  @!P5 LDG.E R24, desc[UR8][R4.64+0x400] ;  /* 0x000400080418d981 */ /* 0x000f22000c1e1900 */
[--C-:B------:R-:W-:Y:S01]  /*2350*/  IMAD.MOV.U32 R26, RZ, RZ, R16.reuse ;  /* 0x000000ffff1a7224 */ /* 0x100fe200078e0010 */
[-C--:B------:R-:W-:Y:S01]  /*2360*/  ISETP.GE.U32.AND P5, PT, R7, R0.reuse, PT ;  /* 0x000000000700720c */ /* 0x080fe20003fa6070 */
[----:B------:R-:W-:Y:S01]  /*2370*/  VIADD R7, R3, 0x200 ;  /* 0x0000020003077836 */ /* 0x000fe20000000000 */
[----:B------:R-:W4:Y:S01]  /*2380*/  @!P6 LDG.E R22, desc[UR8][R4.64+0x380] ;  /* 0x000380080416e981 */ /* 0x000f22000c1e1900 */
[----:B------:R-:W-:Y:S01]  /*2390*/  ISETP.GE.U32.AND P6, PT, R9, R0, PT ;  /* 0x000000000900720c */ /* 0x000fe20003fc6070 */
[----:B------:R-:W-:-:S02]  /*23a0*/  IMAD.MOV.U32 R28, RZ, RZ, R16 ;  /* 0x000000ffff1c7224 */ /* 0x000fc400078e0010 */
[--C-:B------:R-:W-:Y:S01]  /*23b0*/  IMAD.MOV.U32 R30, RZ, RZ, R16.reuse ;  /* 0x000000ffff1e7224 */ /* 0x100fe200078e0010 */
[----:B------:R-:W4:Y:S01]  /*23c0*/  @!P0 LDG.E R26, desc[UR8][R4.64+0x480] ;  /* 0x00048008041a8981 */ /* 0x000f22000c1e1900 */
[-C--:B------:R-:W-:Y:S01]  /*23d0*/  ISETP.GE.U32.AND P0, PT, R7, R0.reuse, PT ;  /* 0x000000000700720c */ /* 0x080fe20003f06070 */
[C---:B------:R-:W-:Y:S02]  /*23e0*/  VIADD R9, R3.reuse, 0x220 ;  /* 0x0000022003097836 */ /* 0x040fe40000000000 */
[----:B------:R-:W-:Y:S01]  /*23f0*/  VIADD R7, R3, 0x240 ;  /* 0x0000024003077836 */ /* 0x000fe20000000000 */
[----:B------:R-:W4:Y:S01]  /*2400*/  @!P4 LDG.E R28, desc[UR8][R4.64+0x500] ;  /* 0x00050008041cc981 */ /* 0x000f22000c1e1900 */
[--C-:B------:R-:W-:Y:S01]  /*2410*/  IMAD.MOV.U32 R32, RZ, RZ, R16.reuse ;  /* 0x000000ffff207224 */ /* 0x100fe200078e0010 */
[-C--:B------:R-:W-:Y:S01]  /*2420*/  ISETP.GE.U32.AND P4, PT, R9, R0.reuse, PT ;  /* 0x000000000900720c */ /* 0x080fe20003f86070 */
[--C-:B------:R-:W-:Y:S01]  /*2430*/  IMAD.MOV.U32 R34, RZ, RZ, R16.reuse ;  /* 0x000000ffff227224 */ /* 0x100fe200078e0010 */
[----:B------:R-:W4:Y:S01]  /*2440*/  @!P3 LDG.E R30, desc[UR8][R4.64+0x580] ;  /* 0x00058008041eb981 */ /* 0x000f22000c1e1900 */
[----:B------:R-:W-:Y:S01]  /*2450*/  IMAD.MOV.U32 R36, RZ, RZ, R16 ;  /* 0x000000ffff247224 */ /* 0x000fe200078e0010 */
[----:B------:R-:W-:Y:S01]  /*2460*/  ISETP.GE.U32.AND P3, PT, R7, R0, PT ;  /* 0x000000000700720c */ /* 0x000fe20003f66070 */
[C---:B------:R-:W-:Y:S01]  /*2470*/  VIADD R7, R3.reuse, 0x260 ;  /* 0x0000026003077836 */ /* 0x040fe20000000000 */
[----:B------:R-:W4:Y:S01]  /*2480*/  @!P2 LDG.E R32, desc[UR8][R4.64+0x600] ;  /* 0x000600080420a981 */ /* 0x000f22000c1e1900 */
[----:B------:R-:W-:-:S03]  /*2490*/  VIADD R9, R3, 0x280 ;  /* 0x0000028003097836 */ /* 0x000fc60000000000 */
[----:B------:R-:W4:Y:S01]  /*24a0*/  @!P1 LDG.E R34, desc[UR8][R4.64+0x680] ;  /* 0x0006800804229981 */ /* 0x000f22000c1e1900 */
[-C--:B------:R-:W-:Y:S02]  /*24b0*/  ISETP.GE.U32.AND P2, PT, R7, R0.reuse, PT ;  /* 0x000000000700720c */ /* 0x080fe40003f46070 */
[-C--:B------:R-:W-:Y:S01]  /*24c0*/  ISETP.GE.U32.AND P1, PT, R9, R0.reuse, PT ;  /* 0x000000000900720c */ /* 0x080fe20003f26070 */
[----:B------:R-:W4:Y:S01]  /*24d0*/  @!P6 LDG.E R36, desc[UR8][R4.64+0x700] ;  /* 0x000700080424e981 */ /* 0x000f22000c1e1900 */
[----:B------:R-:W-:Y:S01]  /*24e0*/  ISETP.GE.U32.AND P6, PT, R39, R0, PT ;  /* 0x000000002700720c */ /* 0x000fe20003fc6070 */
[--C-:B------:R-:W-:Y:S02]  /*24f0*/  IMAD.MOV.U32 R46, RZ, RZ, R16.reuse ;  /* 0x000000ffff2e7224 */ /* 0x100fe400078e0010 */
[--C-:B------:R-:W-:Y:S02]  /*2500*/  IMAD.MOV.U32 R48, RZ, RZ, R16.reuse ;  /* 0x000000ffff307224 */ /* 0x100fe400078e0010 */
[----:B------:R-:W-:-:S02]  /*2510*/  IMAD.MOV.U32 R50, RZ, RZ, R16 ;  /* 0x000000ffff327224 */ /* 0x000fc400078e0010 */
        /* <DEDUP_REMOVED lines=13> */
[----:B------:R-:W-:Y:S01]  /*25f0*/  UMOV UR4, 0x400 ;  /* 0x0000040000047882 */ /* 0x000fe20000000000 */
[----:B------:R-:W-:Y:S01]  /*2600*/  ISETP.NE.AND P0, PT, R42, RZ, PT ;  /* 0x000000ff2a00720c */ /* 0x000fe20003f05270 */
[----:B-1----:R-:W-:-:S02]  /*2610*/  ULEA UR4, UR5, UR4, 0x18 ;  /* 0x0000000405047291 */ /* 0x002fc4000f8ec0ff */
[----:B0-----:R-:W-:-:S05]  /*2620*/  IMAD R41, R43, 0x2c0, R38 ;  /* 0x000002c02b297824 */ /* 0x001fca00078e0226 */
        /* <DEDUP_REMOVED lines=39> */
[----:B------:R-:W-:Y:S02]  /*28a0*/  ISETP.NE.AND P1, PT, R38, 0x1f, PT ;  /* 0x0000001f2600780c */ /* 0x000fe40003f25270 */
[----:B---3--:R-:W-:Y:S02]  /*28b0*/  IADD3 R16, PT, PT, R8, R7, R16 ;  /* 0x0000000708107210 */ /* 0x008fe40007ffe010 */
[----:B------:R-:W-:Y:S02]  /*28c0*/  ISETP.NE.AND P2, PT, R43, 0xb, PT ;  /* 0x0000000b2b00780c */ /* 0x000fe40003f45270 */
        /* <DEDUP_REMOVED lines=52> */
[----:B------:R-:W-:Y:S02]  /*2c10*/  ISETP.NE.AND P1, PT, R38, RZ, PT ;  /* 0x000000ff2600720c */ /* 0x000fe40003f25270 */
[----:B------:R-:W-:Y:S01]  /*2c20*/  SEL R16, R25, R16, !P0 ;  /* 0x0000001019107207 */ /* 0x000fe20004000000 */
[----:B------:R-:W-:Y:S01]  /*2c30*/  @!P2 IMAD.IADD R16, R26, 0x1, R25 ;  /* 0x000000011a10a824 */ /* 0x000fe200078e0219 */
[----:B------:R-:W-:-:S02]  /*2c40*/  ISETP.GE.U32.AND P0, PT, R2, 0x20, PT ;  /* 0x000000200200780c */ /* 0x000fc40003f06070 */
[----:B------:R-:W-:Y:S02]  /*2c50*/  SEL R37, R37, RZ, P1 ;  /* 0x000000ff25257207 */ /* 0x000fe40000800000 */
[----:B------:R-:W-:-:S04]  /*2c60*/  SEL R17, R16, RZ, P0 ;  /* 0x000000ff10117207 */ /* 0x000fc80000000000 */
[----:B-----5:R-:W-:Y:S01]  /*2c70*/  IADD3 R44, PT, PT, R17, R37, R44 ;  /* 0x00000025112c7210 */ /* 0x020fe20007ffe02c */
[----:B------:R-:W-:Y:S06]  /*2c80*/  BRA `(.L_x_111) ;  /* 0x0000000c00e87947 */ /* 0x000fec0003800000 */
.L_x_110:
[----:B0-2---:R-:W-:Y:S02]  /*2c90*/  IADD3 R16, PT, PT, R6, R5, R4 ;  /* 0x0000000506107210 */ /* 0x005fe40007ffe004 */
[----:B------:R-:W-:Y:S02]  /*2ca0*/  ISETP.NE.AND P1, PT, R38, 0x1f, PT ;  /* 0x0000001f2600780c */ /* 0x000fe40003f25270 */
        /* <DEDUP_REMOVED lines=52> */
[----:B------:R-:W-:Y:S01]  /*2ff0*/  SEL R16, R23, R16, !P0 ;  /* 0x0000001017107207 */ /* 0x000fe20004000000 */
[----:B------:R-:W-:Y:S01]  /*3000*/  IMAD.IADD R23, R44, 0x1, -R37 ;  /* 0x000000012c177824 */ /* 0x000fe200078e0a25 */
[C---:B------:R-:W-:Y:S02]  /*3010*/  ISETP.NE.AND P0, PT, R43.reuse, 0xa, PT ;  /* 0x0000000a2b00780c */ /* 0x040fe40003f05270 */
[----:B------:R-:W-:Y:S02]  /*3020*/  SEL R16, R24, R16, !P1 ;  /* 0x0000001018107207 */ /* 0x000fe40004800000 */
[----:B------:R-:W-:Y:S02]  /*3030*/  ISETP.NE.AND P1, PT, R43, 0xb, PT ;  /* 0x0000000b2b00780c */ /* 0x000fe40003f25270 */
[----:B------:R-:W-:Y:S02]  /*3040*/  SEL R16, R25, R16, !P0 ;  /* 0x0000001019107207 */ /* 0x000fe40004000000 */
[----:B------:R-:W-:-:S02]  /*3050*/  ISETP.GT.U32.AND P0, PT, R2, 0x1f, PT ;  /* 0x0000001f0200780c */ /* 0x000fc40003f04070 */
[----:B------:R-:W-:Y:S02]  /*3060*/  SEL R17, R23, RZ, P2 ;  /* 0x000000ff17117207 */ /* 0x000fe40001000000 */
        /* <DEDUP_REMOVED lines=20> */
.L_x_157:
[----:B------:R-:W-:Y:S05]  /*31b0*/  @!P0 BRA `(.L_x_114) ;  /* 0x0000000000748947 */ /* 0x000fea0003800000 */
[----:B------:R-:W-:-:S07]  /*31c0*/  IMAD.MOV.U32 R20, RZ, RZ, 0x3b8 ;  /* 0x000003b8ff147424 */ /* 0x000fce00078e00ff */
.L_x_116:
        /* <DEDUP_REMOVED lines=27> */
.L_x_160:
[----:B------:R-:W-:Y:S05]  /*3380*/  @P0 BRA `(.L_x_116) ;  /* 0xfffffffc00900947 */ /* 0x000fea000383ffff */
.L_x_114:
[----:B------:R-:W-:Y:S01]  /*3390*/  UMOV UR5, 0xffffffff ;  /* 0xffffffff00057882 */ /* 0x000fe20000000000 */
[----:B------:R-:W-:Y:S02]  /*33a0*/  ISETP.NE.AND P0, PT, R18, 0x65, PT ;  /* 0x000000651200780c */ /* 0x000fe40003f05270 */
[----:B------:R-:W-:Y:S11]  /*33b0*/  BRA.DIV UR5, `(.L_x_117) ;  /* 0x0000001e05047947 */ /* 0x000ff6000b800000 */
[----:B------:R-:W0:Y:S01]  /*33c0*/  S2R R26, SR_GEMASK ;  /* 0x00000000001a7919 */ /* 0x000e220000003c00 */
[----:B------:R-:W-:Y:S01]  /*33d0*/  VOTE.ANY R21, PT, !P0 ;  /* 0x0000000000157806 */ /* 0x000fe200040e0100 */
[----:B------:R-:W-:-:S03]  /*33e0*/  VIADD R17, R38, 0x2 ;  /* 0x0000000226117836 */ /* 0x000fc60000000000 */
[----:B0-----:R-:W-:-:S05]  /*33f0*/  LOP3.LUT R21, R21, 0x80000000, R26, 0xec, !PT ;  /* 0x8000000015157812 */ /* 0x001fca00078eec1a */
[----:B------:R-:W-:-:S05]  /*3400*/  VIADD R16, R21, 0xffffffff ;  /* 0xffffffff15107836 */ /* 0x000fca0000000000 */
[----:B------:R-:W-:Y:S01]  /*3410*/  LOP3.LUT R16, R21, R16, RZ, 0xc, !PT ;  /* 0x0000001015107212 */ /* 0x000fe200078e0cff */
[----:B------:R-:W-:-:S03]  /*3420*/  VIADD R21, R38, 0x10 ;  /* 0x0000001026157836 */ /* 0x000fc60000000000 */
[----:B------:R-:W0:Y:S02]  /*3430*/  POPC R20, R16 ;  /* 0x0000001000147309 */ /* 0x000e240000000000 */
[----:B0-----:R-:W0:Y:S01]  /*3440*/  SHFL.DOWN PT, R22, R19, 0x1, R20 ;  /* 0x0820000013167989 */ /* 0x001e2200000e0014 */
[-C--:B------:R-:W-:Y:S02]  /*3450*/  ISETP.GE.AND P0, PT, R38, R20.reuse, PT ;  /* 0x000000142600720c */ /* 0x080fe40003f06270 */
[-C--:B------:R-:W-:Y:S02]  /*3460*/  ISETP.GT.AND P2, PT, R21, R20.reuse, PT ;  /* 0x000000141500720c */ /* 0x080fe40003f44270 */
[----:B0-----:R-:W-:Y:S02]  /*3470*/  SEL R22, R22, RZ, !P0 ;  /* 0x000000ff16167207 */ /* 0x001fe40004000000 */
[----:B------:R-:W-:Y:S01]  /*3480*/  ISETP.GT.AND P0, PT, R17, R20, PT ;  /* 0x000000141100720c */ /* 0x000fe20003f04270 */
[----:B------:R-:W-:-:S02]  /*3490*/  VIADD R17, R38, 0x4 ;  /* 0x0000000426117836 */ /* 0x000fc40000000000 */
        /* <DEDUP_REMOVED lines=8> */
[----:B------:R-:W-:Y:S02]  /*3520*/  ISETP.GT.AND P0, PT, R17, R20, PT ;  /* 0x000000141100720c */ /* 0x000fe40003f04270 */
[----:B------:R-:W0:Y:S01]  /*3530*/  LDC.64 R16, c[0x0][0x390] ;  /* 0x0000e400ff107b82 */ /* 0x000e220000000a00 */
[----:B------:R-:W-:-:S05]  /*3540*/  IMAD.IADD R19, R45, 0x1, R22 ;  /* 0x000000012d137824 */ /* 0x000fca00078e0216 */
[----:B------:R-:W1:Y:S01]  /*3550*/  SHFL.DOWN PT, R22, R19, 0x8, R20 ;  /* 0x0900000013167989 */ /* 0x000e6200000e0014 */
[----:B0-----:R-:W-:-:S05]  /*3560*/  IADD3 R44, P3, PT, R16, 0x100, RZ ;  /* 0x00000100102c7810 */ /* 0x001fca0007f7e0ff */
[----:B------:R-:W-:Y:S01]  /*3570*/  IMAD.X R45, RZ, RZ, R17, P3 ;  /* 0x000000ffff2d7224 */ /* 0x000fe200018e0611 */
[----:B-1----:R-:W-:Y:S02]  /*3580*/  SEL R22, R22, RZ, !P0 ;  /* 0x000000ff16167207 */ /* 0x002fe40004000000 */
[----:B------:R-:W-:-:S03]  /*3590*/  ISETP.NE.AND P0, PT, R18, 0x65, PT ;  /* 0x000000651200780c */ /* 0x000fc60003f05270 */
[----:B------:R-:W-:-:S05]  /*35a0*/  IMAD.IADD R43, R19, 0x1, R22 ;  /* 0x00000001132b7824 */ /* 0x000fca00078e0216 */
[----:B------:R-:W0:Y:S05]  /*35b0*/  SHFL.DOWN PT, R22, R43, 0x10, R20 ;  /* 0x0a0000002b167989 */ /* 0x000e2a00000e0014 */
[----:B------:R-:W-:Y:S02]  /*35c0*/  VOTE.ALL P0, P0 ;  /* 0x0000000000ff7806 */ /* 0x000fe40000000000 */
[----:B0-----:R-:W-:-:S05]  /*35d0*/  SEL R22, R22, RZ, !P2 ;  /* 0x000000ff16167207 */ /* 0x001fca0005000000 */
[----:B------:R-:W-:-:S07]  /*35e0*/  IMAD.IADD R46, R43, 0x1, R22 ;  /* 0x000000012b2e7824 */ /* 0x000fce00078e0216 */
.L_x_169:
[----:B------:R-:W-:Y:S05]  /*35f0*/  @!P0 BRA `(.L_x_118) ;  /* 0x00000004002c8947 */ /* 0x000fea0003800000 */
[----:B------:R-:W-:-:S07]  /*3600*/  IMAD.MOV.U32 R43, RZ, RZ, 0x3b8 ;  /* 0x000003b8ff2b7424 */ /* 0x000fce00078e00ff */
.L_x_124:
        /* <DEDUP_REMOVED lines=8> */
.L_x_172:
[----:B------:R-:W-:Y:S05]  /*3690*/  @!P0 BRA `(.L_x_120) ;  /* 0x0000000000748947 */ /* 0x000fea0003800000 */
[----:B------:R-:W-:-:S07]  /*36a0*/  IMAD.MOV.U32 R20, RZ, RZ, R43 ;  /* 0x000000ffff147224 */ /* 0x000fce00078e002b */
.L_x_122:
        /* <DEDUP_REMOVED lines=27> */
.L_x_175:
[----:B------:R-:W-:Y:S05]  /*3860*/  @P0 BRA `(.L_x_122) ;  /* 0xfffffffc00900947 */ /* 0x000fea000383ffff */
.L_x_120:
[----:B------:R-:W-:Y:S01]  /*3870*/  UMOV UR5, 0xffffffff ;  /* 0xffffffff00057882 */ /* 0x000fe20000000000 */
[----:B------:R-:W-:Y:S02]  /*3880*/  ISETP.NE.AND P0, PT, R18, 0x65, PT ;  /* 0x000000651200780c */ /* 0x000fe40003f05270 */
[----:B------:R-:W-:Y:S11]  /*3890*/  BRA.DIV UR5, `(.L_x_123) ;  /* 0x0000001e05107947 */ /* 0x000ff6000b800000 */
[----:B------:R-:W-:Y:S01]  /*38a0*/  VOTE.ANY R21, PT, !P0 ;  /* 0x0000000000157806 */ /* 0x000fe200040e0100 */
[----:B------:R-:W-:Y:S02]  /*38b0*/  VIADD R17, R38, 0x2 ;  /* 0x0000000226117836 */ /* 0x000fe40000000000 */
[----:B------:R-:W-:Y:S01]  /*38c0*/  VIADD R37, R37, 0xffffffe0 ;  /* 0xffffffe025257836 */ /* 0x000fe20000000000 */
[----:B------:R-:W-:-:S05]  /*38d0*/  LOP3.LUT R21, R21, 0x80000000, R26, 0xec, !PT ;  /* 0x8000000015157812 */ /* 0x000fca00078eec1a */
[----:B------:R-:W-:-:S05]  /*38e0*/  VIADD R16, R21, 0xffffffff ;  /* 0xffffffff15107836 */ /* 0x000fca0000000000 */
[----:B------:R-:W-:-:S04]  /*38f0*/  LOP3.LUT R16, R21, R16, RZ, 0xc, !PT ;  /* 0x0000001015107212 */ /* 0x000fc800078e0cff */
        /* <DEDUP_REMOVED lines=16> */
[----:B------:R-:W-:-:S03]  /*3a00*/  IMAD.IADD R19, R49, 0x1, R22 ;  /* 0x0000000131137824 */ /* 0x000fc600078e0216 */
[----:B------:R-:W-:Y:S02]  /*3a10*/  ISETP.GT.AND P2, PT, R17, R20, PT ;  /* 0x000000141100720c */ /* 0x000fe40003f44270 */
        /* <DEDUP_REMOVED lines=8> */
.L_x_184:
[----:B------:R-:W-:Y:S05]  /*3aa0*/  @P0 BRA `(.L_x_124) ;  /* 0xfffffff800d80947 */ /* 0x000fea000383ffff */
.L_x_118:
        /* <DEDUP_REMOVED lines=15> */
.L_x_112:
        /* <DEDUP_REMOVED lines=9> */
.L_x_111:
[----:B------:R-:W-:Y:S01]  /*3c30*/  IMAD.IADD R45, R4, 0x1, R44 ;  /* 0x00000001042d7824 */ /* 0x000fe200078e022c */
[----:B------:R-:W-:Y:S01]  /*3c40*/  BAR.SYNC.DEFER_BLOCKING 0x0 ;  /* 0x0000000000007b1d */ /* 0x000fe20000010000 */
[----:B------:R-:W-:Y:S02]  /*3c50*/  ISETP.NE.AND P0, PT, R2, RZ, PT ;  /* 0x000000ff0200720c */ /* 0x000fe40003f05270 */
[----:B------:R-:W-:-:S05]  /*3c60*/  IMAD.IADD R4, R5, 0x1, R45 ;  /* 0x0000000105047824 */ /* 0x000fca00078e022d */
[----:B------:R-:W0:Y:S01]  /*3c70*/  S2UR UR5, SR_CTAID.X ;  /* 0x00000000000579c3 */ /* 0x000e220000002500 */
[----:B------:R-:W-:Y:S01]  /*3c80*/  IMAD.IADD R5, R6, 0x1, R4 ;  /* 0x0000000106057824 */ /* 0x000fe200078e0204 */
[----:B------:R-:W1:Y:S03]  /*3c90*/  LDCU.64 UR6, c[0x0][0x388] ;  /* 0x00007100ff0677ac */ /* 0x000e660008000a00 */
[----:B------:R-:W-:-:S04]  /*3ca0*/  IMAD.IADD R6, R7, 0x1, R5 ;  /* 0x0000000107067824 */ /* 0x000fc800078e0205 */
[----:B------:R-:W-:-:S04]  /*3cb0*/  IMAD.IADD R7, R8, 0x1, R6 ;  /* 0x0000000108077824 */ /* 0x000fc800078e0206 */
[----:B------:R-:W-:-:S04]  /*3cc0*/  IMAD.IADD R8, R9, 0x1, R7 ;  /* 0x0000000109087824 */ /* 0x000fc800078e0207 */
[----:B------:R-:W-:Y:S01]  /*3cd0*/  IMAD.IADD R9, R10, 0x1, R8 ;  /* 0x000000010a097824 */ /* 0x000fe200078e0208 */
[----:B------:R-:W-:Y:S03]  /*3ce0*/  STS.64 [R40], R44 ;  /* 0x0000002c28007388 */ /* 0x000fe60000000a00 */
[----:B------:R-:W-:Y:S01]  /*3cf0*/  IMAD.IADD R10, R11, 0x1, R9 ;  /* 0x000000010b0a7824 */ /* 0x000fe200078e0209 */
[----:B------:R2:W-:Y:S03]  /*3d00*/  STS.64 [R40+0x8], R4 ;  /* 0x0000080428007388 */ /* 0x0005e60000000a00 */
[----:B------:R-:W-:Y:S01]  /*3d10*/  IMAD.IADD R11, R12, 0x1, R10 ;  /* 0x000000010c0b7824 */ /* 0x000fe200078e020a */
[----:B------:R3:W-:Y:S03]  /*3d20*/  STS.64 [R40+0x10], R6 ;  /* 0x0000100628007388 */ /* 0x0007e60000000a00 */
[----:B------:R-:W-:Y:S01]  /*3d30*/  IMAD.IADD R12, R13, 0x1, R11 ;  /* 0x000000010d0c7824 */ /* 0x000fe200078e020b */
[----:B------:R-:W-:Y:S03]  /*3d40*/  STS.64 [R40+0x18], R8 ;  /* 0x0000180828007388 */ /* 0x000fe60000000a00 */
[----:B------:R-:W-:Y:S01]  /*3d50*/  IMAD.IADD R13, R14, 0x1, R12 ;  /* 0x000000010e0d7824 */ /* 0x000fe200078e020c */
[----:B------:R-:W-:Y:S01]  /*3d60*/  STS.64 [R40+0x20], R10 ;  /* 0x0000200a28007388 */ /* 0x000fe20000000a00 */
[----:B--2---:R-:W0:Y:S02]  /*3d70*/  LDC R4, c[0x0][0x398] ;  /* 0x0000e600ff047b82 */ /* 0x004e240000000800 */
[----:B------:R-:W-:Y:S01]  /*3d80*/  IMAD.IADD R14, R15, 0x1, R13 ;  /* 0x000000010f0e7824 */ /* 0x000fe200078e020d */
[----:B------:R2:W-:Y:S03]  /*3d90*/  STS.64 [R40+0x28], R12 ;  /* 0x0000280c28007388 */ /* 0x0005e60000000a00 */
[----:B------:R-:W-:Y:S01]  /*3da0*/  IMAD.IADD R15, R28, 0x1, R14 ;  /* 0x000000011c0f7824 */ /* 0x000fe200078e020e */
[----:B------:R-:W4:Y:S03]  /*3db0*/  S2R R5, SR_TID.X ;  /* 0x0000000000057919 */ /* 0x000f260000002100 */
[----:B------:R-:W-:Y:S01]  /*3dc0*/  IMAD.IADD R16, R29, 0x1, R15 ;  /* 0x000000011d107824 */ /* 0x000fe200078e020f */
[----:B------:R-:W-:Y:S03]  /*3dd0*/  STS.64 [R40+0x30], R14 ;  /* 0x0000300e28007388 */ /* 0x000fe60000000a00 */
[----:B------:R-:W-:Y:S01]  /*3de0*/  IMAD.IADD R17, R30, 0x1, R16 ;  /* 0x000000011e117824 */ /* 0x000fe200078e0210 */
[----:B---3--:R-:W3:Y:S03]  /*3df0*/  S2R R6, SR_TID.X ;  /* 0x0000000000067919 */ /* 0x008ee60000002100 */
[----:B------:R-:W-:Y:S01]  /*3e00*/  IMAD.IADD R18, R31, 0x1, R17 ;  /* 0x000000011f127824 */ /* 0x000fe200078e0211 */
[----:B------:R-:W-:Y:S03]  /*3e10*/  STS.64 [R40+0x38], R16 ;  /* 0x0000381028007388 */ /* 0x000fe60000000a00 */
[----:B------:R-:W-:-:S02]  /*3e20*/  IMAD.IADD R19, R32, 0x1, R18 ;  /* 0x0000000120137824 */ /* 0x000fc400078e0212 */
[----:B0-----:R-:W-:Y:S02]  /*3e30*/  VIADD R4, R4, UR5 ;  /* 0x0000000504047c36 */ /* 0x001fe40008000000 */
[----:B------:R-:W-:Y:S01]  /*3e40*/  IMAD.IADD R20, R33, 0x1, R19 ;  /* 0x0000000121147824 */ /* 0x000fe200078e0213 */
[----:B------:R-:W-:Y:S01]  /*3e50*/  STS.64 [R40+0x40], R18 ;  /* 0x0000401228007388 */ /* 0x000fe20000000a00 */
[----:B--2---:R-:W-:Y:S02]  /*3e60*/  IMAD R12, R4, 0x2100, RZ ;  /* 0x00002100040c7824 */ /* 0x004fe400078e02ff */
[----:B------:R-:W-:-:S04]  /*3e70*/  IMAD.IADD R21, R34, 0x1, R20 ;  /* 0x0000000122157824 */ /* 0x000fc800078e0214 */
[----:B------:R-:W-:Y:S01]  /*3e80*/  IMAD.IADD R22, R35, 0x1, R21 ;  /* 0x0000000123167824 */ /* 0x000fe200078e0215 */
[----:B------:R-:W-:Y:S03]  /*3e90*/  STS.64 [R40+0x48], R20 ;  /* 0x0000481428007388 */ /* 0x000fe60000000a00 */
[----:B------:R-:W-:Y:S01]  /*3ea0*/  IMAD.IADD R23, R36, 0x1, R22 ;  /* 0x0000000124177824 */ /* 0x000fe200078e0216 */
[C---:B----4-:R-:W-:Y:S02]  /*3eb0*/  LOP3.LUT R4, R5.reuse, 0x1f, RZ, 0xc0, !PT ;  /* 0x0000001f05047812 */ /* 0x050fe400078ec0ff */
[----:B------:R-:W-:Y:S02]  /*3ec0*/  LOP3.LUT R10, R5, 0x3e0, RZ, 0xc0, !PT ;  /* 0x000003e0050a7812 */ /* 0x000fe400078ec0ff */
[----:B------:R-:W-:Y:S01]  /*3ed0*/  STS.64 [R40+0x50], R22 ;  /* 0x0000501628007388 */ /* 0x000fe20000000a00 */
[----:B------:R-:W-:-:S03]  /*3ee0*/  NOP ;  /* 0x0000000000007918 */ /* 0x000fc60000000000 */
[----:B------:R-:W-:Y:S01]  /*3ef0*/  LDS R45, [R41] ;  /* 0x00000000292d7984 */ /* 0x000fe20000000800 */
[----:B---3--:R-:W-:Y:S01]  /*3f00*/  LOP3.LUT R8, R6, 0x3e0, RZ, 0xc0, !PT ;  /* 0x000003e006087812 */ /* 0x008fe200078ec0ff */
[----:B------:R-:W-:Y:S02]  /*3f10*/  IMAD R10, R10, 0x16, R4 ;  /* 0x000000160a0a7824 */ /* 0x000fe400078e0204 */
        /* <DEDUP_REMOVED lines=20> */
[----:B------:R0:W-:Y:S04]  /*4060*/  LDS R25, [R41+0xa80] ;  /* 0x000a800029197984 */ /* 0x0001e80000000800 */
[----:B------:R2:W-:Y:S01]  /*4070*/  @!P0 STS [UR4+0x8400], R0 ;  /* 0x00840000ff008988 */ /* 0x0005e20008000804 */
[----:B------:R-:W-:Y:S01]  /*4080*/  BAR.SYNC.DEFER_BLOCKING 0x0 ;  /* 0x0000000000007b1d */ /* 0x000fe20000010000 */
[----:B0-----:R-:W-:Y:S01]  /*4090*/  LOP3.LUT R41, R6, 0x1f, RZ, 0xc0, !PT ;  /* 0x0000001f06297812 */ /* 0x001fe200078ec0ff */
[----:B------:R-:W-:Y:S01]  /*40a0*/  VIADD R6, R10, 0x60 ;  /* 0x000000600a067836 */ /* 0x000fe20000000000 */
[----:B------:R-:W-:-:S03]  /*40b0*/  IADD3 R5, P0, PT, R12, R3, RZ ;  /* 0x000000030c057210 */ /* 0x000fc60007f1e0ff */
[----:B------:R-:W-:Y:S02]  /*40c0*/  IMAD R8, R8, 0x16, R41 ;  /* 0x0000001608087824 */ /* 0x000fe400078e0229 */
[----:B--2---:R-:W-:Y:S01]  /*40d0*/  IMAD.X R0, RZ, RZ, RZ, P0 ;  /* 0x000000ffff007224 */ /* 0x004fe200000e06ff */
[----:B-1----:R-:W-:Y:S01]  /*40e0*/  LEA R4, P0, R5, UR6, 0x2 ;  /* 0x0000000605047c11 */ /* 0x002fe2000f8010ff */
[----:B------:R-:W-:-:S03]  /*40f0*/  VIADD R41, R10, 0x20 ;  /* 0x000000200a297836 */ /* 0x000fc60000000000 */
[----:B------:R-:W-:Y:S01]  /*4100*/  LEA.HI.X R5, R5, UR7, R0, 0x2, P0 ;  /* 0x0000000705057c11 */ /* 0x000fe200080f1400 */
[C---:B------:R-:W-:Y:S01]  /*4110*/  VIADD R0, R8.reuse, 0xc0 ;  /* 0x000000c008007836 */ /* 0x040fe20000000000 */
[----:B------:R-:W0:Y:S02]  /*4120*/  LDS R2, [UR4+0x8400] ;  /* 0x00840004ff027984 */ /* 0x000e240008000800 */
[-C--:B0-----:R-:W-:Y:S01]  /*4130*/  ISETP.GE.AND P6, PT, R3, R2.reuse, PT ;  /* 0x000000020300720c */ /* 0x081fe20003fc6270 */
[C---:B------:R-:W-:Y:S01]  /*4140*/  VIADD R3, R8.reuse, 0x80 ;  /* 0x0000008008037836 */ /* 0x040fe20000000000 */
[-C--:B------:R-:W-:Y:S01]  /*4150*/  ISETP.GE.AND P5, PT, R41, R2.reuse, PT ;  /* 0x000000022900720c */ /* 0x080fe20003fa6270 */
[----:B------:R-:W-:Y:S01]  /*4160*/  VIADD R41, R8, 0xa0 ;  /* 0x000000a008297836 */ /* 0x000fe20000000000 */
[-C--:B------:R-:W-:Y:S01]  /*4170*/  ISETP.GE.AND P0, PT, R6, R2.reuse, PT ;  /* 0x000000020600720c */ /* 0x080fe20003f06270 */
[C---:B------:R-:W-:Y:S01]  /*4180*/  VIADD R6, R8.reuse, 0xe0 ;  /* 0x000000e008067836 */ /* 0x040fe20000000000 */
[-C--:B------:R-:W-:Y:S01]  /*4190*/  ISETP.GE.AND P3, PT, R3, R2.reuse, PT ;  /* 0x000000020300720c */ /* 0x080fe20003f66270 */
[----:B------:R-:W-:Y:S01]  /*41a0*/  VIADD R3, R8, 0x100 ;  /* 0x0000010008037836 */ /* 0x000fe20000000000 */
[-C--:B------:R-:W-:Y:S01]  /*41b0*/  ISETP.GE.AND P2, PT, R0, R2.reuse, PT ;  /* 0x000000020000720c */ /* 0x080fe20003f46270 */
[----:B------:R-:W-:Y:S01]  /*41c0*/  VIADD R0, R10, 0x40 ;  /* 0x000000400a007836 */ /* 0x000fe20000000000 */
[-C--:B------:R-:W-:Y:S01]  /*41d0*/  ISETP.GE.AND P4, PT, R41, R2.reuse, PT ;  /* 0x000000022900720c */ /* 0x080fe20003f86270 */
[----:B------:R-:W-:Y:S01]  /*41e0*/  VIADD R41, R8, 0x120 ;  /* 0x0000012008297836 */ /* 0x000fe20000000000 */
[-C--:B------:R-:W-:Y:S01]  /*41f0*/  ISETP.GE.AND P1, PT, R6, R2.reuse, PT ;  /* 0x000000020600720c */ /* 0x080fe20003f26270 */
[----:B------:R-:W-:Y:S01]  /*4200*/  @!P6 STG.E desc[UR8][R4.64], R45 ;  /* 0x0000002d0400e986 */ /* 0x000fe2000c101908 */
[----:B------:R-:W-:Y:S01]  /*4210*/  ISETP.GE.AND P6, PT, R3, R2, PT ;  /* 0x000000020300720c */ /* 0x000fe20003fc6270 */
[----:B------:R-:W-:-:S02]  /*4220*/  VIADD R3, R10, 0x140 ;  /* 0x000001400a037836 */ /* 0x000fc40000000000 */
[----:B------:R-:W-:Y:S01]  /*4230*/  @!P5 STG.E desc[UR8][R4.64+0x80], R47 ;  /* 0x0000802f0400d986 */ /* 0x000fe2000c101908 */
[-C--:B------:R-:W-:Y:S01]  /*4240*/  ISETP.GE.AND P5, PT, R41, R2.reuse, PT ;  /* 0x000000022900720c */ /* 0x080fe20003fa6270 */
[C---:B------:R-:W-:Y:S02]  /*4250*/  VIADD R41, R10.reuse, 0x160 ;  /* 0x000001600a297836 */ /* 0x040fe40000000000 */
[----:B------:R-:W-:Y:S01]  /*4260*/  @!P0 STG.E desc[UR8][R4.64+0x180], R49 ;  /* 0x0001803104008986 */ /* 0x000fe2000c101908 */
[-C--:B------:R-:W-:Y:S01]  /*4270*/  ISETP.GE.AND P0, PT, R3, R2.reuse, PT ;  /* 0x000000020300720c */ /* 0x080fe20003f06270 */
[C---:B------:R-:W-:Y:S02]  /*4280*/  VIADD R3, R10.reuse, 0x180 ;  /* 0x000001800a037836 */ /* 0x040fe40000000000 */
[----:B------:R-:W-:Y:S01]  /*4290*/  @!P3 STG.E desc[UR8][R4.64+0x200], R51 ;  /* 0x000200330400b986 */ /* 0x000fe2000c101908 */
[----:B------:R-:W-:Y:S01]  /*42a0*/  ISETP.GE.AND P3, PT, R41, R2, PT ;  /* 0x000000022900720c */ /* 0x000fe20003f66270 */
[----:B------:R-:W-:-:S02]  /*42b0*/  VIADD R41, R10, 0x1a0 ;  /* 0x000001a00a297836 */ /* 0x000fc40000000000 */
[----:B------:R-:W-:Y:S01]  /*42c0*/  @!P2 STG.E desc[UR8][R4.64+0x300], R43 ;  /* 0x0003002b0400a986 */ /* 0x000fe2000c101908 */
[-C--:B------:R-:W-:Y:S01]  /*42d0*/  ISETP.GE.AND P2, PT, R3, R2.reuse, PT ;  /* 0x000000020300720c */ /* 0x080fe20003f46270 */
[----:B------:R-:W-:Y:S02]  /*42e0*/  VIADD R3, R8, 0x1c0 ;  /* 0x000001c008037836 */ /* 0x000fe40000000000 */
[----:B------:R-:W-:Y:S01]  /*42f0*/  @!P4 STG.E desc[UR8][R4.64+0x280], R53 ;  /* 0x000280350400c986 */ /* 0x000fe2000c101908 */
[----:B------:R-:W-:-:S03]  /*4300*/  ISETP.GE.AND P4, PT, R0, R2, PT ;  /* 0x000000020000720c */ /* 0x000fc60003f86270 */
[----:B------:R0:W-:Y:S01]  /*4310*/  @!P1 STG.E desc[UR8][R4.64+0x380], R37 ;  /* 0x0003802504009986 */ /* 0x0001e2000c101908 */
[-C--:B------:R-:W-:Y:S01]  /*4320*/  ISETP.GE.AND P1, PT, R41, R2.reuse, PT ;  /* 0x000000022900720c */ /* 0x080fe20003f26270 */
[C---:B------:R-:W-:Y:S02]  /*4330*/  VIADD R41, R8.reuse, 0x1e0 ;  /* 0x000001e008297836 */ /* 0x040fe40000000000 */
[----:B------:R-:W-:Y:S01]  /*4340*/  @!P6 STG.E desc[UR8][R4.64+0x400], R35 ;  /* 0x000400230400e986 */ /* 0x000fe2000c101908 */
[-C--:B------:R-:W-:Y:S01]  /*4350*/  ISETP.GE.AND P6, PT, R3, R2.reuse, PT ;  /* 0x000000020300720c */ /* 0x080fe20003fc6270 */
[----:B------:R-:W-:Y:S02]  /*4360*/  VIADD R3, R8, 0x200 ;  /* 0x0000020008037836 */ /* 0x000fe40000000000 */
[----:B------:R1:W-:Y:S01]  /*4370*/  @!P5 STG.E desc[UR8][R4.64+0x480], R33 ;  /* 0x000480210400d986 */ /* 0x0003e2000c101908 */
[----:B------:R-:W-:Y:S01]  /*4380*/  ISETP.GE.AND P5, PT, R41, R2, PT ;  /* 0x000000022900720c */ /* 0x000fe20003fa6270 */
[----:B------:R-:W-:-:S02]  /*4390*/  VIADD R41, R10, 0x220 ;  /* 0x000002200a297836 */ /* 0x000fc40000000000 */
[----:B------:R2:W-:Y:S01]  /*43a0*/  @!P0 STG.E desc[UR8][R4.64+0x500], R31 ;  /* 0x0005001f04008986 */ /* 0x0005e2000c101908 */
[-C--:B------:R-:W-:Y:S01]  /*43b0*/  ISETP.GE.AND P0, PT, R3, R2.reuse, PT ;  /* 0x000000020300720c */ /* 0x080fe20003f06270 */
[----:B0-----:R-:W-:Y:S02]  /*43c0*/  VIADD R37, R10, 0x240 ;  /* 0x000002400a257836 */ /* 0x001fe40000000000 */
[C---:B------:R-:W-:Y:S01]  /*43d0*/  VIADD R3, R8.reuse, 0x260 ;  /* 0x0000026008037836 */ /* 0x040fe20000000000 */
[----:B------:R2:W-:Y:S01]  /*43e0*/  @!P4 STG.E desc[UR8][R4.64+0x100], R29 ;  /* 0x0001001d0400c986 */ /* 0x0005e2000c101908 */
[-C--:B------:R-:W-:Y:S01]  /*43f0*/  ISETP.GE.AND P4, PT, R41, R2.reuse, PT ;  /* 0x000000022900720c */ /* 0x080fe20003f86270 */
[----:B-1----:R-:W-:Y:S02]  /*4400*/  VIADD R33, R8, 0x280 ;  /* 0x0000028008217836 */ /* 0x002fe40000000000 */
        /* <DEDUP_REMOVED lines=17> */
.L_x_98:
[----:B------:R-:W-:Y:S01]  /*4520*/  BSSY B1, `(.L_x_125) ;  /* 0x0000006000017945 */ /* 0x000fe20003800000 */
[----:B------:R-:W-:Y:S01]  /*4530*/  PLOP3.LUT P0, PT, P0, PT, PT, 0x8, 0x80 ;  /* 0x000000000080781c */ /* 0x000fe2000070e170 */
[----:B------:R-:W-:-:S12]  /*4540*/  IMAD.MOV.U32 R21, RZ, RZ, -0x1 ;  /* 0xffffffffff157424 */ /* 0x000fd800078e00ff */
[----:B------:R-:W-:Y:S05]  /*4550*/  WARPSYNC.COLLECTIVE R21, `(.L_x_126) ;  /* 0x0000000015087348 */ /* 0x000fea0003c00000 */
[----:B------:R-:W-:Y:S01]  /*4560*/  VOTE.ANY P0, P0 ;  /* 0x0000000000ff7806 */ /* 0x000fe20000000100 */
[----:B------:R-:W-:-:S12]  /*4570*/  ENDCOLLECTIVE ;  /* 0x000000000000791b */ /* 0x000fd80003800000 */
.L_x_126:
[----:B------:R-:W-:Y:S05]  /*4580*/  BSYNC B1 ;  /* 0x0000000000017941 */ /* 0x000fea0003800000 */
.L_x_125:
[----:B------:R-:W-:Y:S05]  /*4590*/  BRA `(.L_x_127) ;  /* 0xffffffc800787947 */ /* 0x000fea000383ffff */
.L_x_100:
[----:B------:R-:W-:Y:S01]  /*45a0*/  BSSY B1, `(.L_x_128) ;  /* 0x0000006000017945 */ /* 0x000fe20003800000 */
[----:B------:R-:W-:Y:S01]  /*45b0*/  PLOP3.LUT P0, PT, P0, PT, PT, 0x8, 0x80 ;  /* 0x000000000080781c */ /* 0x000fe2000070e170 */
[----:B------:R-:W-:-:S12]  /*45c0*/  IMAD.MOV.U32 R21, RZ, RZ, -0x1 ;  /* 0xffffffffff157424 */ /* 0x000fd800078e00ff */
[----:B------:R-:W-:Y:S05]  /*45d0*/  WARPSYNC.COLLECTIVE R21, `(.L_x_129) ;  /* 0x0000000015087348 */ /* 0x000fea0003c00000 */
[----:B------:R-:W-:Y:S01]  /*45e0*/  VOTE.ANY P0, P0 ;  /* 0x0000000000ff7806 */ /* 0x000fe20000000100 */
[----:B------:R-:W-:-:S12]  /*45f0*/  ENDCOLLECTIVE ;  /* 0x000000000000791b */ /* 0x000fd80003800000 */
.L_x_129:
[----:B------:R-:W-:Y:S05]  /*4600*/  BSYNC B1 ;  /* 0x0000000000017941 */ /* 0x000fea0003800000 */
.L_x_128:
[----:B------:R-:W-:Y:S05]  /*4610*/  BRA `(.L_x_130) ;  /* 0xffffffc800cc7947 */ /* 0x000fea000383ffff */
.L_x_102:
[----:B------:R-:W0:Y:S01]  /*4620*/  S2R R30, SR_GEMASK ;  /* 0x00000000001e7919 */ /* 0x000e220000003c00 */
[----:B------:R-:W-:Y:S01]  /*4630*/  BSSY B1, `(.L_x_131) ;  /* 0x0000006000017945 */ /* 0x000fe20003800000 */
[----:B------:R-:W-:Y:S01]  /*4640*/  PLOP3.LUT P0, PT, P0, PT, PT, 0x8, 0x80 ;  /* 0x000000000080781c */ /* 0x000fe2000070e170 */
[----:B------:R-:W-:-:S12]  /*4650*/  IMAD.MOV.U32 R21, RZ, RZ, -0x1 ;  /* 0xffffffffff157424 */ /* 0x000fd800078e00ff */
[----:B0-----:R-:W-:Y:S05]  /*4660*/  WARPSYNC.COLLECTIVE R21, `(.L_x_132) ;  /* 0x0000000015087348 */ /* 0x001fea0003c00000 */
[----:B------:R-:W-:Y:S01]  /*4670*/  VOTE.ANY R21, PT, P0 ;  /* 0x0000000000157806 */ /* 0x000fe200000e0100 */
[----:B0-----:R-:W-:Y:S06]  /*4680*/  ENDCOLLECTIVE ;  /* 0x000000000000791b */ /* 0x001fec0003800000 */
.L_x_132:
[----:B------:R-:W-:Y:S05]  /*4690*/  BSYNC B1 ;  /* 0x0000000000017941 */ /* 0x000fea0003800000 */
.L_x_131:
[----:B------:R-:W-:Y:S01]  /*46a0*/  LOP3.LUT R21, R21, 0x80000000, R30, 0xec, !PT ;  /* 0x8000000015157812 */ /* 0x000fe200078eec1e */
[----:B------:R-:W-:Y:S02]  /*46b0*/  IMAD.MOV.U32 R17, RZ, RZ, 0x1 ;  /* 0x00000001ff117424 */ /* 0x000fe400078e00ff */
[----:B------:R-:W-:Y:S02]  /*46c0*/  VIADD R41, R39, 0x2 ;  /* 0x0000000227297836 */ /* 0x000fe40000000000 */
[----:B------:R-:W-:Y:S02]  /*46d0*/  VIADD R16, R21, 0xffffffff ;  /* 0xffffffff15107836 */ /* 0x000fe40000000000 */
[C---:B------:R-:W-:Y:S02]  /*46e0*/  VIADD R43, R39.reuse, 0x4 ;  /* 0x00000004272b7836 */ /* 0x040fe40000000000 */
[----:B------:R-:W-:Y:S01]  /*46f0*/  VIADD R44, R39, 0x8 ;  /* 0x00000008272c7836 */ /* 0x000fe20000000000 */
[----:B------:R-:W-:Y:S01]  /*4700*/  LOP3.LUT R28, R21, R16, RZ, 0xc, !PT ;  /* 0x00000010151c7212 */ /* 0x000fe200078e0cff */
[----:B------:R-:W-:-:S02]  /*4710*/  IMAD.MOV.U32 R16, RZ, RZ, R27 ;  /* 0x000000ffff107224 */ /* 0x000fc400078e001b */
[----:B------:R-:W-:Y:S01]  /*4720*/  IMAD.MOV.U32 R21, RZ, RZ, -0x1 ;  /* 0xffffffffff157424 */ /* 0x000fe200078e00ff */
[----:B------:R0:W1:Y:S01]  /*4730*/  POPC R20, R28 ;  /* 0x0000001c00147309 */ /* 0x0000620000000000 */
[----:B------:R-:W-:-:S07]  /*4740*/  VIADD R45, R39, 0x10 ;  /* 0x00000010272d7836 */ /* 0x000fce0000000000 */
[----:B01----:R-:W-:Y:S05]  /*4750*/  WARPSYNC.COLLECTIVE R21, `(.L_x_133) ;  /* 0x0000000015087348 */ /* 0x003fea0003c00000 */
[----:B-1----:R1:W2:Y:S02]  /*4760*/  SHFL.DOWN P3, R22, R16, R17, R20 ;  /* 0x0800001110167389 */ /* 0x0022a40000060014 */
[----:B012---:R-:W-:Y:S05]  /*4770*/  ENDCOLLECTIVE ;  /* 0x000000000000791b */ /* 0x007fea0003800000 */
.L_x_133:
[-C--:B------:R-:W-:Y:S02]  /*4780*/  ISETP.GE.AND P0, PT, R39, R20.reuse, PT ;  /* 0x000000142700720c */ /* 0x080fe40003f06270 */
[-C--:B------:R-:W-:Y:S01]  /*4790*/  ISETP.GT.AND P2, PT, R45, R20.reuse, PT ;  /* 0x000000142d00720c */ /* 0x080fe20003f44270 */
        /* <DEDUP_REMOVED lines=8> */
.L_x_134:
        /* <DEDUP_REMOVED lines=8> */
.L_x_135:
[----:B------:R-:W-:Y:S01]  /*48a0*/  IMAD.MOV.U32 R17, RZ, RZ, 0x8 ;  /* 0x00000008ff117424 */ /* 0x000fe200078e00ff */
[----:B------:R-:W-:Y:S02]  /*48b0*/  SEL R22, R22, RZ, !P0 ;  /* 0x000000ff16167207 */ /* 0x000fe40004000000 */
[----:B------:R-:W-:-:S03]  /*48c0*/  ISETP.GT.AND P0, PT, R44, R20, PT ;  /* 0x000000142c00720c */ /* 0x000fc60003f04270 */
[----:B------:R-:W-:Y:S02]  /*48d0*/  IMAD.IADD R27, R29, 0x1, R22 ;  /* 0x000000011d1b7824 */ /* 0x000fe400078e0216 */
[----:B------:R-:W0:Y:S02]  /*48e0*/  LDC.64 R28, c[0x0][0x390] ;  /* 0x0000e400ff1c7b82 */ /* 0x000e240000000a00 */
[----:B------:R-:W-:-:S07]  /*48f0*/  IMAD.MOV.U32 R16, RZ, RZ, R27 ;  /* 0x000000ffff107224 */ /* 0x000fce00078e001b */
[----:B0-----:R-:W-:Y:S05]  /*4900*/  WARPSYNC.COLLECTIVE R21, `(.L_x_136) ;  /* 0x0000000015087348 */ /* 0x001fea0003c00000 */
[----:B------:R1:W2:Y:S02]  /*4910*/  SHFL.DOWN P3, R22, R16, R17, R20 ;  /* 0x0800001110167389 */ /* 0x0002a40000060014 */
[----:B012---:R-:W-:Y:S05]  /*4920*/  ENDCOLLECTIVE ;  /* 0x000000000000791b */ /* 0x007fea0003800000 */
.L_x_136:
[----:B------:R-:W-:Y:S01]  /*4930*/  IMAD.MOV.U32 R17, RZ, RZ, 0x10 ;  /* 0x00000010ff117424 */ /* 0x000fe200078e00ff */
[----:B------:R-:W-:Y:S02]  /*4940*/  SEL R22, R22, RZ, !P0 ;  /* 0x000000ff16167207 */ /* 0x000fe40004000000 */
[----:B------:R-:W-:-:S03]  /*4950*/  ISETP.NE.AND P0, PT, R26, 0x65, PT ;  /* 0x000000651a00780c */ /* 0x000fc60003f05270 */
[----:B------:R-:W-:-:S04]  /*4960*/  IMAD.IADD R47, R27, 0x1, R22 ;  /* 0x000000011b2f7824 */ /* 0x000fc800078e0216 */
[----:B------:R-:W-:-:S07]  /*4970*/  IMAD.MOV.U32 R16, RZ, RZ, R47 ;  /* 0x000000ffff107224 */ /* 0x000fce00078e002f */
[----:B------:R-:W-:Y:S05]  /*4980*/  WARPSYNC.COLLECTIVE R21, `(.L_x_137) ;  /* 0x0000000015087348 */ /* 0x000fea0003c00000 */
[----:B------:R0:W1:Y:S02]  /*4990*/  SHFL.DOWN P3, R22, R16, R17, R20 ;  /* 0x0800001110167389 */ /* 0x0000640000060014 */
[----:B01----:R-:W-:Y:S05]  /*49a0*/  ENDCOLLECTIVE ;  /* 0x000000000000791b */ /* 0x003fea0003800000 */
.L_x_137:
[----:B------:R-:W-:Y:S05]  /*49b0*/  WARPSYNC.COLLECTIVE R21, `(.L_x_138) ;  /* 0x0000000015087348 */ /* 0x000fea0003c00000 */
[----:B------:R-:W-:Y:S01]  /*49c0*/  VOTE.ALL P0, P0 ;  /* 0x0000000000ff7806 */ /* 0x000fe20000000000 */
[----:B------:R-:W-:-:S12]  /*49d0*/  ENDCOLLECTIVE ;  /* 0x000000000000791b */ /* 0x000fd80003800000 */
.L_x_138:
[----:B------:R-:W-:Y:S02]  /*49e0*/  IADD3 R28, P3, PT, R28, 0x100, RZ ;  /* 0x000001001c1c7810 */ /* 0x000fe40007f7e0ff */
[----:B------:R-:W-:-:S03]  /*49f0*/  SEL R22, R22, RZ, !P2 ;  /* 0x000000ff16167207 */ /* 0x000fc60005000000 */
[----:B------:R-:W-:Y:S02]  /*4a00*/  IMAD.X R3, RZ, RZ, R29, P3 ;  /* 0x000000ffff037224 */ /* 0x000fe400018e061d */
[----:B------:R-:W-:Y:S01]  /*4a10*/  IMAD.IADD R46, R47, 0x1, R22 ;  /* 0x000000012f2e7824 */ /* 0x000fe200078e0216 */
[----:B------:R-:W-:Y:S06]  /*4a20*/  BRA `(.L_x_139) ;  /* 0xffffffc800647947 */ /* 0x000fec000383ffff */
.L_x_104:
[----:B------:R-:W-:Y:S01]  /*4a30*/  BSSY B1, `(.L_x_140) ;  /* 0x0000006000017945 */ /* 0x000fe20003800000 */
[----:B------:R-:W-:Y:S01]  /*4a40*/  PLOP3.LUT P0, PT, P0, PT, PT, 0x8, 0x80 ;  /* 0x000000000080781c */ /* 0x000fe2000070e170 */
[----:B------:R-:W-:-:S12]  /*4a50*/  IMAD.MOV.U32 R21, RZ, RZ, -0x1 ;  /* 0xffffffffff157424 */ /* 0x000fd800078e00ff */
[----:B------:R-:W-:Y:S05]  /*4a60*/  WARPSYNC.COLLECTIVE R21, `(.L_x_141) ;  /* 0x0000000015087348 */ /* 0x000fea0003c00000 */
[----:B------:R-:W-:Y:S01]  /*4a70*/  VOTE.ANY P0, P0 ;  /* 0x0000000000ff7806 */ /* 0x000fe20000000100 */
[----:B------:R-:W-:-:S12]  /*4a80*/  ENDCOLLECTIVE ;  /* 0x000000000000791b */ /* 0x000fd80003800000 */
.L_x_141:
[----:B------:R-:W-:Y:S05]  /*4a90*/  BSYNC B1 ;  /* 0x0000000000017941 */ /* 0x000fea0003800000 */
.L_x_140:
[----:B------:R-:W-:Y:S05]  /*4aa0*/  BRA `(.L_x_142) ;  /* 0xffffffc800747947 */ /* 0x000fea000383ffff */
.L_x_106:
[----:B------:R-:W-:Y:S01]  /*4ab0*/  BSSY B1, `(.L_x_143) ;  /* 0x0000006000017945 */ /* 0x000fe20003800000 */
[----:B------:R-:W-:Y:S01]  /*4ac0*/  PLOP3.LUT P0, PT, P0, PT, PT, 0x8, 0x80 ;  /* 0x000000000080781c */ /* 0x000fe2000070e170 */
[----:B------:R-:W-:-:S12]  /*4ad0*/  IMAD.MOV.U32 R21, RZ, RZ, -0x1 ;  /* 0xffffffffff157424 */ /* 0x000fd800078e00ff */
[----:B------:R-:W-:Y:S05]  /*4ae0*/  WARPSYNC.COLLECTIVE R21, `(.L_x_144) ;  /* 0x0000000015087348 */ /* 0x000fea0003c00000 */
[----:B------:R-:W-:Y:S01]  /*4af0*/  VOTE.ANY P0, P0 ;  /* 0x0000000000ff7806 */ /* 0x000fe20000000100 */
[----:B------:R-:W-:-:S12]  /*4b00*/  ENDCOLLECTIVE ;  /* 0x000000000000791b */ /* 0x000fd80003800000 */
.L_x_144:
[----:B------:R-:W-:Y:S05]  /*4b10*/  BSYNC B1 ;  /* 0x0000000000017941 */ /* 0x000fea0003800000 */
.L_x_143:
[----:B------:R-:W-:Y:S05]  /*4b20*/  BRA `(.L_x_145) ;  /* 0xffffffc800c87947 */ /* 0x000fea000383ffff */
.L_x_108:
[----:B------:R-:W-:Y:S01]  /*4b30*/  BSSY B1, `(.L_x_146) ;  /* 0x0000006000017945 */ /* 0x000fe20003800000 */
[----:B------:R-:W-:Y:S01]  /*4b40*/  PLOP3.LUT P0, PT, P0, PT, PT, 0x8, 0x80 ;  /* 0x000000000080781c */ /* 0x000fe2000070e170 */
[----:B------:R-:W-:-:S12]  /*4b50*/  IMAD.MOV.U32 R21, RZ, RZ, -0x1 ;  /* 0xffffffffff157424 */ /* 0x000fd800078e00ff */
[----:B------:R-:W-:Y:S05]  /*4b60*/  WARPSYNC.COLLECTIVE R21, `(.L_x_147) ;  /* 0x0000000015087348 */ /* 0x000fea0003c00000 */
[----:B------:R-:W-:Y:S01]  /*4b70*/  VOTE.ANY R21, PT, P0 ;  /* 0x0000000000157806 */ /* 0x000fe200000e0100 */
[----:B------:R-:W-:Y:S06]  /*4b80*/  ENDCOLLECTIVE ;  /* 0x000000000000791b */ /* 0x000fec0003800000 */
.L_x_147:
[----:B------:R-:W-:Y:S05]  /*4b90*/  BSYNC B1 ;  /* 0x0000000000017941 */ /* 0x000fea0003800000 */
.L_x_146:
        /* <DEDUP_REMOVED lines=11> */
.L_x_148:
        /* <DEDUP_REMOVED lines=9> */
.L_x_149:
        /* <DEDUP_REMOVED lines=8> */
.L_x_150:
        /* <DEDUP_REMOVED lines=8> */
.L_x_151:
        /* <DEDUP_REMOVED lines=8> */
.L_x_152:
[----:B------:R-:W-:Y:S02]  /*4e60*/  SEL R22, R22, RZ, !P0 ;  /* 0x000000ff16167207 */ /* 0x000fe40004000000 */
[----:B------:R-:W-:Y:S02]  /*4e70*/  ISETP.NE.AND P0, PT, R26, 0x65, PT ;  /* 0x000000651a00780c */ /* 0x000fe40003f05270 */
[----:B------:R-:W-:-:S11]  /*4e80*/  IADD3 R46, PT, PT, R47, R22, R46 ;  /* 0x000000162f2e7210 */ /* 0x000fd60007ffe02e */
[----:B------:R-:W-:Y:S05]  /*4e90*/  WARPSYNC.COLLECTIVE R21, `(.L_x_153) ;  /* 0x0000000015087348 */ /* 0x000fea0003c00000 */
[----:B------:R-:W-:Y:S01]  /*4ea0*/  VOTE.ALL P0, P0 ;  /* 0x0000000000ff7806 */ /* 0x000fe20000000000 */
[----:B------:R-:W-:-:S12]  /*4eb0*/  ENDCOLLECTIVE ;  /* 0x000000000000791b */ /* 0x000fd80003800000 */
.L_x_153:
[----:B------:R-:W-:Y:S05]  /*4ec0*/  BRA `(.L_x_154) ;  /* 0xffffffc800607947 */ /* 0x000fea000383ffff */
.L_x_113:
[----:B------:R-:W-:Y:S01]  /*4ed0*/  BSSY B0, `(.L_x_155) ;  /* 0x0000006000007945 */ /* 0x000fe20003800000 */
[----:B------:R-:W-:Y:S01]  /*4ee0*/  PLOP3.LUT P0, PT, P0, PT, PT, 0x8, 0x80 ;  /* 0x000000000080781c */ /* 0x000fe2000070e170 */
[----:B------:R-:W-:-:S12]  /*4ef0*/  IMAD.MOV.U32 R21, RZ, RZ, -0x1 ;  /* 0xffffffffff157424 */ /* 0x000fd800078e00ff */
[----:B------:R-:W-:Y:S05]  /*4f00*/  WARPSYNC.COLLECTIVE R21, `(.L_x_156) ;  /* 0x0000000015087348 */ /* 0x000fea0003c00000 */
[----:B------:R-:W-:Y:S01]  /*4f10*/  VOTE.ANY P0, P0 ;  /* 0x0000000000ff7806 */ /* 0x000fe20000000100 */
[----:B------:R-:W-:-:S12]  /*4f20*/  ENDCOLLECTIVE ;  /* 0x000000000000791b */ /* 0x000fd80003800000 */
.L_x_156:
[----:B------:R-:W-:Y:S05]  /*4f30*/  BSYNC B0 ;  /* 0x0000000000007941 */ /* 0x000fea0003800000 */
.L_x_155:
[----:B------:R-:W-:Y:S05]  /*4f40*/  BRA `(.L_x_157) ;  /* 0xffffffe000987947 */ /* 0x000fea000383ffff */
.L_x_115:
[----:B------:R-:W-:Y:S01]  /*4f50*/  BSSY B0, `(.L_x_158) ;  /* 0x0000006000007945 */ /* 0x000fe20003800000 */
[----:B------:R-:W-:Y:S01]  /*4f60*/  PLOP3.LUT P0, PT, P0, PT, PT, 0x8, 0x80 ;  /* 0x000000000080781c */ /* 0x000fe2000070e170 */
[----:B------:R-:W-:-:S12]  /*4f70*/  IMAD.MOV.U32 R21, RZ, RZ, -0x1 ;  /* 0xffffffffff157424 */ /* 0x000fd800078e00ff */
[----:B------:R-:W-:Y:S05]  /*4f80*/  WARPSYNC.COLLECTIVE R21, `(.L_x_159) ;  /* 0x0000000015087348 */ /* 0x000fea0003c00000 */
[----:B------:R-:W-:Y:S01]  /*4f90*/  VOTE.ANY P0, P0 ;  /* 0x0000000000ff7806 */ /* 0x000fe20000000100 */
[----:B------:R-:W-:-:S12]  /*4fa0*/  ENDCOLLECTIVE ;  /* 0x000000000000791b */ /* 0x000fd80003800000 */
.L_x_159:
[----:B------:R-:W-:Y:S05]  /*4fb0*/  BSYNC B0 ;  /* 0x0000000000007941 */ /* 0x000fea0003800000 */
.L_x_158:
[----:B------:R-:W-:Y:S05]  /*4fc0*/  BRA `(.L_x_160) ;  /* 0xffffffe000ec7947 */ /* 0x000fea000383ffff */
.L_x_117:
[----:B------:R-:W0:Y:S01]  /*4fd0*/  S2R R26, SR_GEMASK ;  /* 0x00000000001a7919 */ /* 0x000e220000003c00 */
[----:B------:R-:W-:Y:S01]  /*4fe0*/  BSSY B0, `(.L_x_161) ;  /* 0x0000006000007945 */ /* 0x000fe20003800000 */
[----:B------:R-:W-:Y:S01]  /*4ff0*/  PLOP3.LUT P0, PT, P0, PT, PT, 0x8, 0x80 ;  /* 0x000000000080781c */ /* 0x000fe2000070e170 */
[----:B------:R-:W-:-:S12]  /*5000*/  IMAD.MOV.U32 R21, RZ, RZ, -0x1 ;  /* 0xffffffffff157424 */ /* 0x000fd800078e00ff */
[----:B0-----:R-:W-:Y:S05]  /*5010*/  WARPSYNC.COLLECTIVE R21, `(.L_x_162) ;  /* 0x0000000015087348 */ /* 0x001fea0003c00000 */
[----:B------:R-:W-:Y:S01]  /*5020*/  VOTE.ANY R21, PT, P0 ;  /* 0x0000000000157806 */ /* 0x000fe200000e0100 */
[----:B0-----:R-:W-:Y:S06]  /*5030*/  ENDCOLLECTIVE ;  /* 0x000000000000791b */ /* 0x001fec0003800000 */
.L_x_162:
[----:B------:R-:W-:Y:S05]  /*5040*/  BSYNC B0 ;  /* 0x0000000000007941 */ /* 0x000fea0003800000 */
.L_x_161:
[----:B------:R-:W-:Y:S01]  /*5050*/  LOP3.LUT R21, R21, 0x80000000, R26, 0xec, !PT ;  /* 0x8000000015157812 */ /* 0x000fe200078eec1a */
[----:B------:R-:W-:-:S04]  /*5060*/  IMAD.MOV.U32 R17, RZ, RZ, 0x1 ;  /* 0x00000001ff117424 */ /* 0x000fc800078e00ff */
        /* <DEDUP_REMOVED lines=8> */
.L_x_163:
[----:B------:R-:W-:Y:S01]  /*50f0*/  ISETP.GE.AND P0, PT, R38, R20, PT ;  /* 0x000000142600720c */ /* 0x000fe20003f06270 */
[----:B------:R-:W-:-:S03]  /*5100*/  IMAD.MOV.U32 R17, RZ, RZ, 0x2 ;  /* 0x00000002ff117424 */ /* 0x000fc600078e00ff */
[----:B------:R-:W-:-:S05]  /*5110*/  SEL R22, R22, RZ, !P0 ;  /* 0x000000ff16167207 */ /* 0x000fca0004000000 */
[----:B------:R-:W-:Y:S02]  /*5120*/  IMAD.IADD R43, R22, 0x1, R19 ;  /* 0x00000001162b7824 */ /* 0x000fe400078e0213 */
[----:B------:R-:W-:Y:S02]  /*5130*/  VIADD R19, R38, 0x2 ;  /* 0x0000000226137836 */ /* 0x000fe40000000000 */
[----:B------:R-:W-:-:S03]  /*5140*/  IMAD.MOV.U32 R16, RZ, RZ, R43 ;  /* 0x000000ffff107224 */ /* 0x000fc600078e002b */
[----:B------:R-:W-:Y:S01]  /*5150*/  ISETP.GT.AND P0, PT, R19, R20, PT ;  /* 0x000000141300720c */ /* 0x000fe20003f04270 */
[----:B------:R-:W-:-:S12]  /*5160*/  VIADD R19, R38, 0x4 ;  /* 0x0000000426137836 */ /* 0x000fd80000000000 */
[----:B------:R-:W-:Y:S05]  /*5170*/  WARPSYNC.COLLECTIVE R21, `(.L_x_164) ;  /* 0x0000000015087348 */ /* 0x000fea0003c00000 */
[----:B------:R0:W1:Y:S02]  /*5180*/  SHFL.DOWN P3, R22, R16, R17, R20 ;  /* 0x0800001110167389 */ /* 0x0000640000060014 */
[----:B01----:R-:W-:Y:S05]  /*5190*/  ENDCOLLECTIVE ;  /* 0x000000000000791b */ /* 0x003fea0003800000 */
.L_x_164:
[----:B------:R-:W-:Y:S01]  /*51a0*/  IMAD.MOV.U32 R17, RZ, RZ, 0x4 ;  /* 0x00000004ff117424 */ /* 0x000fe200078e00ff */
[----:B------:R-:W-:Y:S02]  /*51b0*/  SEL R22, R22, RZ, !P0 ;  /* 0x000000ff16167207 */ /* 0x000fe40004000000 */
[----:B------:R-:W-:-:S03]  /*51c0*/  ISETP.GT.AND P0, PT, R19, R20, PT ;  /* 0x000000141300720c */ /* 0x000fc60003f04270 */
[----:B------:R-:W-:Y:S02]  /*51d0*/  IMAD.IADD R45, R43, 0x1, R22 ;  /* 0x000000012b2d7824 */ /* 0x000fe400078e0216 */
[----:B------:R-:W-:Y:S02]  /*51e0*/  VIADD R43, R38, 0x8 ;  /* 0x00000008262b7836 */ /* 0x000fe40000000000 */
[----:B------:R-:W-:-:S07]  /*51f0*/  IMAD.MOV.U32 R16, RZ, RZ, R45 ;  /* 0x000000ffff107224 */ /* 0x000fce00078e002d */
[----:B------:R-:W-:Y:S05]  /*5200*/  WARPSYNC.COLLECTIVE R21, `(.L_x_165) ;  /* 0x0000000015087348 */ /* 0x000fea0003c00000 */
[----:B------:R0:W1:Y:S02]  /*5210*/  SHFL.DOWN P3, R22, R16, R17, R20 ;  /* 0x0800001110167389 */ /* 0x0000640000060014 */
[----:B01----:R-:W-:Y:S05]  /*5220*/  ENDCOLLECTIVE ;  /* 0x000000000000791b */ /* 0x003fea0003800000 */
.L_x_165:
        /* <DEDUP_REMOVED lines=9> */
.L_x_166:
[----:B------:R-:W-:Y:S01]  /*52c0*/  IMAD.MOV.U32 R17, RZ, RZ, 0x10 ;  /* 0x00000010ff117424 */ /* 0x000fe200078e00ff */
[----:B------:R-:W-:Y:S02]  /*52d0*/  SEL R22, R22, RZ, !P0 ;  /* 0x000000ff16167207 */ /* 0x000fe40004000000 */
[----:B------:R-:W-:-:S03]  /*52e0*/  ISETP.NE.AND P0, PT, R18, 0x65, PT ;  /* 0x000000651200780c */ /* 0x000fc60003f05270 */
[----:B------:R-:W-:Y:S02]  /*52f0*/  IMAD.IADD R43, R19, 0x1, R22 ;  /* 0x00000001132b7824 */ /* 0x000fe400078e0216 */
[----:B------:R-:W-:Y:S02]  /*5300*/  VIADD R19, R38, 0x10 ;  /* 0x0000001026137836 */ /* 0x000fe40000000000 */
[----:B------:R-:W-:-:S03]  /*5310*/  IMAD.MOV.U32 R16, RZ, RZ, R43 ;  /* 0x000000ffff107224 */ /* 0x000fc600078e002b */
[----:B------:R-:W-:-:S13]  /*5320*/  ISETP.GT.AND P2, PT, R19, R20, PT ;  /* 0x000000141300720c */ /* 0x000fda0003f44270 */
[----:B------:R-:W-:Y:S05]  /*5330*/  WARPSYNC.COLLECTIVE R21, `(.L_x_167) ;  /* 0x0000000015087348 */ /* 0x000fea0003c00000 */
[----:B------:R0:W1:Y:S02]  /*5340*/  SHFL.DOWN P3, R22, R16, R17, R20 ;  /* 0x0800001110167389 */ /* 0x0000640000060014 */
[----:B01----:R-:W-:Y:S05]  /*5350*/  ENDCOLLECTIVE ;  /* 0x000000000000791b */ /* 0x003fea0003800000 */
.L_x_167:
[----:B------:R-:W-:Y:S05]  /*5360*/  WARPSYNC.COLLECTIVE R21, `(.L_x_168) ;  /* 0x0000000015087348 */ /* 0x000fea0003c00000 */
[----:B------:R-:W-:Y:S01]  /*5370*/  VOTE.ALL P0, P0 ;  /* 0x0000000000ff7806 */ /* 0x000fe20000000000 */
[----:B------:R-:W-:-:S12]  /*5380*/  ENDCOLLECTIVE ;  /* 0x000000000000791b */ /* 0x000fd80003800000 */
.L_x_168:
[----:B------:R-:W-:Y:S02]  /*5390*/  IADD3 R44, P3, PT, R44, 0x100, RZ ;  /* 0x000001002c2c7810 */ /* 0x000fe40007f7e0ff */
[----:B------:R-:W-:-:S03]  /*53a0*/  SEL R22, R22, RZ, !P2 ;  /* 0x000000ff16167207 */ /* 0x000fc60005000000 */
[----:B------:R-:W-:Y:S02]  /*53b0*/  IMAD.X R45, RZ, RZ, R45, P3 ;  /* 0x000000ffff2d7224 */ /* 0x000fe400018e062d */
[----:B------:R-:W-:Y:S01]  /*53c0*/  IMAD.IADD R46, R43, 0x1, R22 ;  /* 0x000000012b2e7824 */ /* 0x000fe200078e0216 */
[----:B------:R-:W-:Y:S06]  /*53d0*/  BRA `(.L_x_169) ;  /* 0xffffffe000847947 */ /* 0x000fec000383ffff */
.L_x_119:
[----:B------:R-:W-:Y:S01]  /*53e0*/  BSSY B0, `(.L_x_170) ;  /* 0x0000006000007945 */ /* 0x000fe20003800000 */
[----:B------:R-:W-:Y:S01]  /*53f0*/  PLOP3.LUT P0, PT, P0, PT, PT, 0x8, 0x80 ;  /* 0x000000000080781c */ /* 0x000fe2000070e170 */
[----:B------:R-:W-:-:S12]  /*5400*/  IMAD.MOV.U32 R21, RZ, RZ, -0x1 ;  /* 0xffffffffff157424 */ /* 0x000fd800078e00ff */
[----:B------:R-:W-:Y:S05]  /*5410*/  WARPSYNC.COLLECTIVE R21, `(.L_x_171) ;  /* 0x0000000015087348 */ /* 0x000fea0003c00000 */
[----:B------:R-:W-:Y:S01]  /*5420*/  VOTE.ANY P0, P0 ;  /* 0x0000000000ff7806 */ /* 0x000fe20000000100 */
[----:B------:R-:W-:-:S12]  /*5430*/  ENDCOLLECTIVE ;  /* 0x000000000000791b */ /* 0x000fd80003800000 */
.L_x_171:
[----:B------:R-:W-:Y:S05]  /*5440*/  BSYNC B0 ;  /* 0x0000000000007941 */ /* 0x000fea0003800000 */
.L_x_170:
[----:B------:R-:W-:Y:S05]  /*5450*/  BRA `(.L_x_172) ;  /* 0xffffffe0008c7947 */ /* 0x000fea000383ffff */
.L_x_121:
[----:B------:R-:W-:Y:S01]  /*5460*/  BSSY B0, `(.L_x_173) ;  /* 0x0000006000007945 */ /* 0x000fe20003800000 */
[----:B------:R-:W-:Y:S01]  /*5470*/  PLOP3.LUT P0, PT, P0, PT, PT, 0x8, 0x80 ;  /* 0x000000000080781c */ /* 0x000fe2000070e170 */
[----:B------:R-:W-:-:S12]  /*5480*/  IMAD.MOV.U32 R21, RZ, RZ, -0x1 ;  /* 0xffffffffff157424 */ /* 0x000fd800078e00ff */
[----:B------:R-:W-:Y:S05]  /*5490*/  WARPSYNC.COLLECTIVE R21, `(.L_x_174) ;  /* 0x0000000015087348 */ /* 0x000fea0003c00000 */
[----:B------:R-:W-:Y:S01]  /*54a0*/  VOTE.ANY P0, P0 ;  /* 0x0000000000ff7806 */ /* 0x000fe20000000100 */
[----:B------:R-:W-:-:S12]  /*54b0*/  ENDCOLLECTIVE ;  /* 0x000000000000791b */ /* 0x000fd80003800000 */
.L_x_174:
[----:B------:R-:W-:Y:S05]  /*54c0*/  BSYNC B0 ;  /* 0x0000000000007941 */ /* 0x000fea0003800000 */
.L_x_173:
[----:B------:R-:W-:Y:S05]  /*54d0*/  BRA `(.L_x_175) ;  /* 0xffffffe000e07947 */ /* 0x000fea000383ffff */
.L_x_123:
[----:B------:R-:W-:Y:S01]  /*54e0*/  BSSY B0, `(.L_x_176) ;  /* 0x0000006000007945 */ /* 0x000fe20003800000 */
[----:B------:R-:W-:Y:S01]  /*54f0*/  PLOP3.LUT P0, PT, P0, PT, PT, 0x8, 0x80 ;  /* 0x000000000080781c */ /* 0x000fe2000070e170 */
[----:B------:R-:W-:-:S12]  /*5500*/  IMAD.MOV.U32 R21, RZ, RZ, -0x1 ;  /* 0xffffffffff157424 */ /* 0x000fd800078e00ff */
[----:B------:R-:W-:Y:S05]  /*5510*/  WARPSYNC.COLLECTIVE R21, `(.L_x_177) ;  /* 0x0000000015087348 */ /* 0x000fea0003c00000 */
[----:B------:R-:W-:Y:S01]  /*5520*/  VOTE.ANY R21, PT, P0 ;  /* 0x0000000000157806 */ /* 0x000fe200000e0100 */
[----:B------:R-:W-:Y:S06]  /*5530*/  ENDCOLLECTIVE ;  /* 0x000000000000791b */ /* 0x000fec0003800000 */
.L_x_177:
[----:B------:R-:W-:Y:S05]  /*5540*/  BSYNC B0 ;  /* 0x0000000000007941 */ /* 0x000fea0003800000 */
.L_x_176:
        /* <DEDUP_REMOVED lines=11> */
.L_x_178:
        /* <DEDUP_REMOVED lines=11> */
.L_x_179:
        /* <DEDUP_REMOVED lines=9> */
.L_x_180:
        /* <DEDUP_REMOVED lines=8> */
.L_x_181:
        /* <DEDUP_REMOVED lines=9> */
.L_x_182:
[----:B------:R-:W-:Y:S02]  /*5850*/  SEL R22, R22, RZ, !P0 ;  /* 0x000000ff16167207 */ /* 0x000fe40004000000 */
[----:B------:R-:W-:Y:S02]  /*5860*/  ISETP.NE.AND P0, PT, R18, 0x65, PT ;  /* 0x000000651200780c */ /* 0x000fe40003f05270 */
[----:B------:R-:W-:-:S11]  /*5870*/  IADD3 R46, PT, PT, R47, R22, R46 ;  /* 0x000000162f2e7210 */ /* 0x000fd60007ffe02e */
[----:B------:R-:W-:Y:S05]  /*5880*/  WARPSYNC.COLLECTIVE R21, `(.L_x_183) ;  /* 0x0000000015087348 */ /* 0x000fea0003c00000 */
[----:B------:R-:W-:Y:S01]  /*5890*/  VOTE.ALL P0, P0 ;  /* 0x0000000000ff7806 */ /* 0x000fe20000000000 */
[----:B------:R-:W-:-:S12]  /*58a0*/  ENDCOLLECTIVE ;  /* 0x000000000000791b */ /* 0x000fd80003800000 */
.L_x_183:
[----:B------:R-:W-:Y:S05]  /*58b0*/  BRA `(.L_x_184) ;  /* 0xffffffe000787947 */ /* 0x000fea000383ffff */
.L_x_185:
        /* <DEDUP_REMOVED lines=12> */
.L_x_197:


//--------------------- .text._ZN3cub18CUB_300001_SM_10006detail4scan20DeviceScanInitKernelINS0_13ScanTileStateIjLb1EEEEEvT_i --------------------------
	.section	.text._ZN3cub18CUB_300001_SM_10006detail4scan20DeviceScanInitKernelINS0_13ScanTileStateIjLb1EEEEEvT_i,"ax",@progbits
	.align	128
        .global         _ZN3cub18CUB_300001_SM_10006detail4scan20DeviceScanInitKernelINS0_13ScanTileStateIjLb1EEEEEvT_i
        .type           _ZN3cub18CUB_300001_SM_10006detail4scan20DeviceScanInitKernelINS0_13ScanTileStateIjLb1EEEEEvT_i,@function
        .size           _ZN3cub18CUB_300001_SM_10006detail4scan20DeviceScanInitKernelINS0_13ScanTileStateIjLb1EEEEEvT_i,(.L_x_198 - _ZN3cub18CUB_300001_SM_10006detail4scan20DeviceScanInitKernelINS0_13ScanTileStateIjLb1EEEEEvT_i)
        .other          _ZN3cub18CUB_300001_SM_10006detail4scan20DeviceScanInitKernelINS0_13ScanTileStateIjLb1EEEEEvT_i,@"STO_CUDA_ENTRY STV_DEFAULT"
_ZN3cub18CUB_300001_SM_10006detail4scan20DeviceScanInitKernelINS0_13ScanTileStateIjLb1EEEEEvT_i:
.text._ZN3cub18CUB_300001_SM_10006detail4scan20DeviceScanInitKernelINS0_13ScanTileStateIjLb1EEEEEvT_i:
[----:B------:R-:W-:Y:S01]  /*0000*/  LDC R1, c[0x0][0x37c] ;  /* 0x0000df00ff017b82 */ /* 0x000fe20000000800 */
[----:B------:R-:W0:Y:S07]  /*0010*/  S2R R0, SR_TID.X ;  /* 0x0000000000007919 */ /* 0x000e2e0000002100 */
[----:B------:R-:W1:Y:S01]  /*0020*/  S2UR UR6, SR_CTAID.X ;  /* 0x00000000000679c3 */ /* 0x000e620000002500 */
[----:B------:R-:W2:Y:S07]  /*0030*/  LDCU UR4, c[0x0][0x388] ;  /* 0x00007100ff0477ac */ /* 0x000eae0008000800 */
[----:B------:R-:W1:Y:S01]  /*0040*/  LDC R5, c[0x0][0x360] ;  /* 0x0000d800ff057b82 */ /* 0x000e620000000800 */
[----:B0-----:R-:W-:Y:S01]  /*0050*/  ISETP.GT.U32.AND P0, PT, R0, 0x1f, PT ;  /* 0x0000001f0000780c */ /* 0x001fe20003f04070 */
[----:B-1----:R-:W-:-:S03]  /*0060*/  IMAD R5, R5, UR6, R0 ;  /* 0x0000000605057c24 */ /* 0x002fc6000f8e0200 */
[----:B------:R-:W-:Y:S02]  /*0070*/  ISETP.NE.OR P0, PT, RZ, UR6, P0 ;  /* 0x00000006ff007c0c */ /* 0x000fe40008705670 */
[----:B--2---:R-:W-:Y:S01]  /*0080*/  ISETP.GE.AND P1, PT, R5, UR4, PT ;  /* 0x0000000405007c0c */ /* 0x004fe2000bf26270 */
[----:B------:R-:W0:-:S12]  /*0090*/  LDCU.64 UR4, c[0x0][0x358] ;  /* 0x00006b00ff0477ac */ /* 0x000e180008000a00 */
[----:B------:R-:W1:Y:S01]  /*00a0*/  @!P1 LDC.64 R2, c[0x0][0x380] ;  /* 0x0000e000ff029b82 */ /* 0x000e620000000a00 */
[----:B------:R-:W-:Y:S01]  /*00b0*/  @!P1 MOV R4, 0x63 ;  /* 0x0000006300049802 */ /* 0x000fe20000000f00 */
[----:B-1----:R-:W-:-:S04]  /*00c0*/  @!P1 IMAD.WIDE R2, R5, 0x8, R2 ;  /* 0x0000000805029825 */ /* 0x002fc800078e0202 */
[----:B------:R-:W-:-:S05]  /*00d0*/  HFMA2 R5, -RZ, RZ, 0, 0 ;  /* 0x00000000ff057431 */ /* 0x000fca00000001ff */
[----:B0-----:R0:W-:Y:S01]  /*00e0*/  @!P1 STG.E.64 desc[UR4][R2.64+0x100], R4 ;  /* 0x0001000402009986 */ /* 0x0011e2000c101b04 */
[----:B------:R-:W-:Y:S05]  /*00f0*/  @P0 EXIT ;  /* 0x000000000000094d */ /* 0x000fea0003800000 */
[----:B0-----:R-:W0:Y:S02]  /*0100*/  LDC.64 R2, c[0x0][0x380] ;  /* 0x0000e000ff027b82 */ /* 0x001e240000000a00 */
[----:B0-----:R-:W-:-:S05]  /*0110*/  IMAD.WIDE.U32 R2, R0, 0x8, R2 ;  /* 0x0000000800027825 */ /* 0x001fca00078e0002 */
[----:B------:R-:W-:Y:S01]  /*0120*/  STG.E.64 desc[UR4][R2.64], RZ ;  /* 0x000000ff02007986 */ /* 0x000fe2000c101b04 */
[----:B------:R-:W-:Y:S05]  /*0130*/  EXIT ;  /* 0x000000000000794d */ /* 0x000fea0003800000 */
.L_x_186:
        /* <DEDUP_REMOVED lines=12> */
.L_x_198:


//--------------------- .text._ZN3cub18CUB_300001_SM_10006detail11EmptyKernelIvEEvv --------------------------
	.section	.text._ZN3cub18CUB_300001_SM_10006detail11EmptyKernelIvEEvv,"ax",@progbits
	.align	128
        .global         _ZN3cub18CUB_300001_SM_10006detail11EmptyKernelIvEEvv
        .type           _ZN3cub18CUB_300001_SM_10006detail11EmptyKernelIvEEvv,@function
        .size           _ZN3cub18CUB_300001_SM_10006detail11EmptyKernelIvEEvv,(.L_x_199 - _ZN3cub18CUB_300001_SM_10006detail11EmptyKernelIvEEvv)
        .other          _ZN3cub18CUB_300001_SM_10006detail11EmptyKernelIvEEvv,@"STO_CUDA_ENTRY STV_DEFAULT"
_ZN3cub18CUB_300001_SM_10006detail11EmptyKernelIvEEvv:
.text._ZN3cub18CUB_300001_SM_10006detail11EmptyKernelIvEEvv:
[----:B------:R-:W-:Y:S01]  /*0000*/  LDC R1, c[0x0][0x37c] ;  /* 0x0000df00ff017b82 */ /* 0x000fe20000000800 */
[----:B------:R-:W-:Y:S05]  /*0010*/  EXIT ;  /* 0x000000000000794d */ /* 0x000fea0003800000 */
.L_x_187:
        /* <DEDUP_REMOVED lines=14> */
.L_x_199:


//--------------------- .text._Z13prefix_kernelPjS_j --------------------------
	.section	.text._Z13prefix_kernelPjS_j,"ax",@progbits
	.align	128
        .global         _Z13prefix_kernelPjS_j
        .type           _Z13prefix_kernelPjS_j,@function
        .size           _Z13prefix_kernelPjS_j,(.L_x_200 - _Z13prefix_kernelPjS_j)
        .other          _Z13prefix_kernelPjS_j,@"STO_CUDA_ENTRY STV_DEFAULT"
_Z13prefix_kernelPjS_j:
.text._Z13prefix_kernelPjS_j:
[----:B------:R-:W-:Y:S01]  /*0000*/  LDC R1, c[0x0][0x37c] ;  /* 0x0000df00ff017b82 */ /* 0x000fe20000000800 */
[----:B------:R-:W0:Y:S07]  /*0010*/  S2R R9, SR_TID.X ;  /* 0x0000000000097919 */ /* 0x000e2e0000002100 */
[----:B------:R-:W0:Y:S01]  /*0020*/  S2UR UR4, SR_CTAID.X ;  /* 0x00000000000479c3 */ /* 0x000e220000002500 */
[----:B------:R-:W1:Y:S07]  /*0030*/  LDCU UR5, c[0x0][0x390] ;  /* 0x00007200ff0577ac */ /* 0x000e6e0008000800 */
[----:B------:R-:W0:Y:S02]  /*0040*/  LDC R4, c[0x0][0x360] ;  /* 0x0000d800ff047b82 */ /* 0x000e240000000800 */
[----:B0-----:R-:W-:-:S05]  /*0050*/  IMAD R5, R4, UR4, R9 ;  /* 0x0000000404057c24 */ /* 0x001fca000f8e0209 */
[----:B-1----:R-:W-:-:S13]  /*0060*/  ISETP.GE.U32.AND P0, PT, R5, UR5, PT ;  /* 0x0000000505007c0c */ /* 0x002fda000bf06070 */
[----:B------:R-:W-:Y:S05]  /*0070*/  @P0 EXIT ;  /* 0x000000000000094d */ /* 0x000fea0003800000 */
[----:B------:R-:W-:Y:S01]  /*0080*/  ISETP.GE.AND P0, PT, R5, 0x1, PT ;  /* 0x000000010500780c */ /* 0x000fe20003f06270 */
[----:B------:R-:W0:Y:S01]  /*0090*/  LDCU.64 UR6, c[0x0][0x358] ;  /* 0x00006b00ff0677ac */ /* 0x000e220008000a00 */
[----:B------:R-:W-:-:S11]  /*00a0*/  IMAD.MOV.U32 R0, RZ, RZ, RZ ;  /* 0x000000ffff007224 */ /* 0x000fd600078e00ff */
[----:B------:R-:W1:Y:S01]  /*00b0*/  @P0 LDC.64 R2, c[0x0][0x380] ;  /* 0x0000e000ff020b82 */ /* 0x000e620000000a00 */
[----:B------:R-:W-:-:S04]  /*00c0*/  @P0 VIADD R7, R5, 0xffffffff ;  /* 0xffffffff05070836 */ /* 0x000fc80000000000 */
[----:B-1----:R-:W-:-:S05]  /*00d0*/  @P0 IMAD.WIDE.U32 R2, R7, 0x4, R2 ;  /* 0x0000000407020825 */ /* 0x002fca00078e0002 */
[----:B0-----:R-:W2:Y:S01]  /*00e0*/  @P0 LDG.E R0, desc[UR6][R2.64] ;  /* 0x0000000602000981 */ /* 0x001ea2000c1e1900 */
[----:B------:R-:W0:Y:S01]  /*00f0*/  S2UR UR5, SR_CgaCtaId ;  /* 0x00000000000579c3 */ /* 0x000e220000008800 */
[----:B------:R-:W-:Y:S02]  /*0100*/  UMOV UR4, 0x400 ;  /* 0x0000040000047882 */ /* 0x000fe40000000000 */
[----:B0-----:R-:W-:-:S03]  /*0110*/  ULEA UR4, UR5, UR4, 0x18 ;  /* 0x0000000405047291 */ /* 0x001fc6000f8ec0ff */
[----:B------:R-:W-:-:S03]  /*0120*/  UMOV UR5, 0x1 ;  /* 0x0000000100057882 */ /* 0x000fc60000000000 */
[----:B------:R-:W-:-:S05]  /*0130*/  LEA R7, R9, UR4, 0x2 ;  /* 0x0000000409077c11 */ /* 0x000fca000f8e10ff */
[----:B--2---:R0:W-:Y:S01]  /*0140*/  STS [R7], R0 ;  /* 0x0000000007007388 */ /* 0x0041e20000000800 */
[----:B------:R-:W-:Y:S06]  /*0150*/  BAR.SYNC.DEFER_BLOCKING 0x0 ;  /* 0x0000000000007b1d */ /* 0x000fec0000010000 */
.L_x_188:
[----:B------:R-:W-:Y:S01]  /*0160*/  ISETP.GE.U32.AND P0, PT, R9, UR5, PT ;  /* 0x0000000509007c0c */ /* 0x000fe2000bf06070 */
[----:B-1----:R-:W-:-:S12]  /*0170*/  LDS R2, [R7] ;  /* 0x0000000007027984 */ /* 0x002fd80000000800 */
[----:B0-----:R-:W-:Y:S01]  /*0180*/  @P0 IADD3 R0, PT, PT, R9, -UR5, RZ ;  /* 0x8000000509000c10 */ /* 0x001fe2000fffe0ff */
[----:B------:R-:W-:-:S03]  /*0190*/  USHF.L.U32 UR5, UR5, 0x1, URZ ;  /* 0x0000000105057899 */ /* 0x000fc600080006ff */
[----:B------:R-:W-:-:S06]  /*01a0*/  @P0 LEA R0, R0, UR4, 0x2 ;  /* 0x0000000400000c11 */ /* 0x000fcc000f8e10ff */
[----:B------:R-:W0:Y:S02]  /*01b0*/  @P0 LDS R0, [R0] ;  /* 0x0000000000000984 */ /* 0x000e240000000800 */
[----:B0-----:R-:W-:Y:S01]  /*01c0*/  @P0 IMAD.IADD R2, R0, 0x1, R2 ;  /* 0x0000000100020824 */ /* 0x001fe200078e0202 */
[----:B------:R-:W-:-:S04]  /*01d0*/  ISETP.LT.U32.AND P0, PT, R4, UR5, PT ;  /* 0x0000000504007c0c */ /* 0x000fc8000bf01070 */
[----:B------:R1:W-:Y:S01]  /*01e0*/  STS [R7], R2 ;  /* 0x0000000207007388 */ /* 0x0003e20000000800 */
[----:B------:R-:W-:Y:S08]  /*01f0*/  BAR.SYNC.DEFER_BLOCKING 0x0 ;  /* 0x0000000000007b1d */ /* 0x000ff00000010000 */
[----:B------:R-:W-:Y:S05]  /*0200*/  @!P0 BRA `(.L_x_188) ;  /* 0xfffffffc00d48947 */ /* 0x000fea000383ffff */
[----:B-1----:R-:W0:Y:S01]  /*0210*/  LDS R7, [R7] ;  /* 0x0000000007077984 */ /* 0x002e220000000800 */
[----:B------:R-:W1:Y:S02]  /*0220*/  LDC.64 R2, c[0x0][0x388] ;  /* 0x0000e200ff027b82 */ /* 0x000e640000000a00 */
[----:B-1----:R-:W-:-:S05]  /*0230*/  IMAD.WIDE R2, R5, 0x4, R2 ;  /* 0x0000000405027825 */ /* 0x002fca00078e0202 */
[----:B0-----:R-:W-:Y:S01]  /*0240*/  STG.E desc[UR6][R2.64], R7 ;  /* 0x0000000702007986 */ /* 0x001fe2000c101906 */
[----:B------:R-:W-:Y:S05]  /*0250*/  EXIT ;  /* 0x000000000000794d */ /* 0x000fea0003800000 */
.L_x_189:
        /* <DEDUP_REMOVED lines=10> */
.L_x_200:


//--------------------- .text._Z17prefix_kernel_oldPjS_j --------------------------
	.section	.text._Z17prefix_kernel_oldPjS_j,"ax",@progbits
	.align	128
        .global         _Z17prefix_kernel_oldPjS_j
        .type           _Z17prefix_kernel_oldPjS_j,@function
        .size           _Z17prefix_kernel_oldPjS_j,(.L_x_201 - _Z17prefix_kernel_oldPjS_j)
        .other          _Z17prefix_kernel_oldPjS_j,@"STO_CUDA_ENTRY STV_DEFAULT"
_Z17prefix_kernel_oldPjS_j:
.text._Z17prefix_kernel_oldPjS_j:
[----:B------:R-:W-:Y:S01]  /*0000*/  LDC R1, c[0x0][0x37c] ;  /* 0x0000df00ff017b82 */ /* 0x000fe20000000800 */
[----:B------:R-:W0:Y:S07]  /*0010*/  S2R R3, SR_TID.X ;  /* 0x0000000000037919 */ /* 0x000e2e0000002100 */
[----:B------:R-:W0:Y:S01]  /*0020*/  S2UR UR4, SR_CTAID.X ;  /* 0x00000000000479c3 */ /* 0x000e220000002500 */
[----:B------:R-:W1:Y:S07]  /*0030*/  LDCU UR5, c[0x0][0x390] ;  /* 0x00007200ff0577ac */ /* 0x000e6e0008000800 */
[----:B------:R-:W0:Y:S01]  /*0040*/  LDC R0, c[0x0][0x360] ;  /* 0x0000d800ff007b82 */ /* 0x000e220000000800 */
[----:B-1----:R-:W-:-:S02]  /*0050*/  IMAD.U32 R9, RZ, RZ, UR5 ;  /* 0x00000005ff097e24 */ /* 0x002fc4000f8e00ff */
[----:B0-----:R-:W-:-:S05]  /*0060*/  IMAD R0, R0, UR4, R3 ;  /* 0x0000000400007c24 */ /* 0x001fca000f8e0203 */
[----:B------:R-:W-:-:S13]  /*0070*/  ISETP.GE.U32.AND P0, PT, R0, R9, PT ;  /* 0x000000090000720c */ /* 0x000fda0003f06070 */
[----:B------:R-:W-:Y:S05]  /*0080*/  @P0 EXIT ;  /* 0x000000000000094d */ /* 0x000fea0003800000 */
[----:B------:R-:W-:Y:S01]  /*0090*/  ISETP.GE.AND P0, PT, R0, 0x1, PT ;  /* 0x000000010000780c */ /* 0x000fe20003f06270 */
[----:B------:R-:W0:Y:S01]  /*00a0*/  LDCU.64 UR6, c[0x0][0x358] ;  /* 0x00006b00ff0677ac */ /* 0x000e220008000a00 */
[----:B------:R-:W-:-:S11]  /*00b0*/  HFMA2 R4, -RZ, RZ, 0, 0 ;  /* 0x00000000ff047431 */ /* 0x000fd600000001ff */
[----:B------:R-:W1:Y:S01]  /*00c0*/  @P0 LDC.64 R2, c[0x0][0x380] ;  /* 0x0000e000ff020b82 */ /* 0x000e620000000a00 */
[----:B------:R-:W-:-:S04]  /*00d0*/  @P0 VIADD R5, R0, 0xffffffff ;  /* 0xffffffff00050836 */ /* 0x000fc80000000000 */
[----:B-1----:R-:W-:-:S05]  /*00e0*/  @P0 IMAD.WIDE.U32 R2, R5, 0x4, R2 ;  /* 0x0000000405020825 */ /* 0x002fca00078e0002 */
[----:B0-----:R-:W2:Y:S01]  /*00f0*/  @P0 LDG.E R4, desc[UR6][R2.64] ;  /* 0x0000000602040981 */ /* 0x001ea2000c1e1900 */
[----:B------:R-:W0:Y:S01]  /*0100*/  S2UR UR5, SR_CgaCtaId ;  /* 0x00000000000579c3 */ /* 0x000e220000008800 */
[----:B------:R-:W-:Y:S01]  /*0110*/  UMOV UR4, 0x400 ;  /* 0x0000040000047882 */ /* 0x000fe20000000000 */
[----:B------:R-:W-:Y:S01]  /*0120*/  ISETP.GE.U32.AND P0, PT, R9, 0x2, PT ;  /* 0x000000020900780c */ /* 0x000fe20003f06070 */
[----:B------:R-:W-:Y:S01]  /*0130*/  IMAD.MOV.U32 R6, RZ, RZ, RZ ;  /* 0x000000ffff067224 */ /* 0x000fe200078e00ff */
[----:B0-----:R-:W-:-:S06]  /*0140*/  ULEA UR4, UR5, UR4, 0x18 ;  /* 0x0000000405047291 */ /* 0x001fcc000f8ec0ff */
[----:B------:R-:W-:-:S05]  /*0150*/  LEA R5, R0, UR4, 0x2 ;  /* 0x0000000400057c11 */ /* 0x000fca000f8e10ff */
[----:B--2---:R0:W-:Y:S01]  /*0160*/  STS [R5], R4 ;  /* 0x0000000405007388 */ /* 0x0041e20000000800 */
[----:B------:R-:W-:Y:S06]  /*0170*/  BAR.SYNC.DEFER_BLOCKING 0x0 ;  /* 0x0000000000007b1d */ /* 0x000fec0000010000 */
[----:B------:R-:W-:Y:S05]  /*0180*/  @!P0 BRA `(.L_x_190) ;  /* 0x0000000000848947 */ /* 0x000fea0003800000 */
[----:B------:R-:W-:Y:S01]  /*0190*/  BSSY.RECONVERGENT B0, `(.L_x_190) ;  /* 0x0000020000007945 */ /* 0x000fe20003800200 */
[----:B------:R-:W-:Y:S01]  /*01a0*/  MOV R3, RZ ;  /* 0x000000ff00037202 */ /* 0x000fe20000000f00 */
[----:B------:R-:W-:Y:S01]  /*01b0*/  IMAD.MOV.U32 R7, RZ, RZ, 0x1 ;  /* 0x00000001ff077424 */ /* 0x000fe200078e00ff */
[----:B------:R-:W1:Y:S06]  /*01c0*/  LDCU UR5, c[0x0][0x390] ;  /* 0x00007200ff0577ac */ /* 0x000e6c0008000800 */
.L_x_194:
[----:B------:R-:W-:Y:S01]  /*01d0*/  ISETP.GE.AND P0, PT, R0, R7, PT ;  /* 0x000000070000720c */ /* 0x000fe20003f06270 */
[----:B------:R-:W-:Y:S01]  /*01e0*/  BSSY.RECONVERGENT B1, `(.L_x_191) ;  /* 0x0000015000017945 */ /* 0x000fe20003800200 */
[----:B------:R-:W-:-:S11]  /*01f0*/  LOP3.LUT R6, R3, 0x1, RZ, 0x3c, !PT ;  /* 0x0000000103067812 */ /* 0x000fd600078e3cff */
[----:B------:R-:W-:Y:S05]  /*0200*/  @!P0 BRA `(.L_x_192) ;  /* 0x00000000002c8947 */ /* 0x000fea0003800000 */
[----:B-1----:R-:W-:-:S05]  /*0210*/  MOV R9, UR5 ;  /* 0x0000000500097c02 */ /* 0x002fca0008000f00 */
[-C--:B------:R-:W-:Y:S02]  /*0220*/  IMAD R2, R3, R9.reuse, R0 ;  /* 0x0000000903027224 */ /* 0x080fe400078e0200 */
[----:B0-----:R-:W-:Y:S02]  /*0230*/  IMAD R4, R6, R9, RZ ;  /* 0x0000000906047224 */ /* 0x001fe400078e02ff */
[----:B------:R-:W-:-:S03]  /*0240*/  IMAD.IADD R2, R2, 0x1, -R7 ;  /* 0x0000000102027824 */ /* 0x000fc600078e0a07 */
[----:B------:R-:W-:Y:S02]  /*0250*/  LEA R4, R4, R5, 0x2 ;  /* 0x0000000504047211 */ /* 0x000fe400078e10ff */
[----:B------:R-:W-:-:S03]  /*0260*/  LEA R2, R2, UR4, 0x2 ;  /* 0x0000000402027c11 */ /* 0x000fc6000f8e10ff */
[----:B------:R-:W-:Y:S04]  /*0270*/  LDS R3, [R4] ;  /* 0x0000000004037984 */ /* 0x000fe80000000800 */
[----:B------:R-:W0:Y:S02]  /*0280*/  LDS R2, [R2] ;  /* 0x0000000002027984 */ /* 0x000e240000000800 */
[----:B0-----:R-:W-:-:S05]  /*0290*/  IMAD.IADD R3, R2, 0x1, R3 ;  /* 0x0000000102037824 */ /* 0x001fca00078e0203 */
[----:B------:R0:W-:Y:S01]  /*02a0*/  STS [R4], R3 ;  /* 0x0000000304007388 */ /* 0x0001e20000000800 */
[----:B------:R-:W-:Y:S05]  /*02b0*/  BRA `(.L_x_193) ;  /* 0x00000000001c7947 */ /* 0x000fea0003800000 */
.L_x_192:
[----:B-1----:R-:W-:-:S05]  /*02c0*/  MOV R9, UR5 ;  /* 0x0000000500097c02 */ /* 0x002fca0008000f00 */
[-C--:B------:R-:W-:Y:S02]  /*02d0*/  IMAD R2, R3, R9.reuse, RZ ;  /* 0x0000000903027224 */ /* 0x080fe400078e02ff */
[----:B0-----:R-:W-:Y:S02]  /*02e0*/  IMAD R4, R6, R9, RZ ;  /* 0x0000000906047224 */ /* 0x001fe400078e02ff */
[----:B------:R-:W-:-:S03]  /*02f0*/  IMAD R2, R2, 0x4, R5 ;  /* 0x0000000402027824 */ /* 0x000fc600078e0205 */
[----:B------:R-:W-:-:S03]  /*0300*/  LEA R3, R4, R5, 0x2 ;  /* 0x0000000504037211 */ /* 0x000fc600078e10ff */
[----:B------:R-:W0:Y:S04]  /*0310*/  LDS R2, [R2] ;  /* 0x0000000002027984 */ /* 0x000e280000000800 */
[----:B0-----:R1:W-:Y:S02]  /*0320*/  STS [R3], R2 ;  /* 0x0000000203007388 */ /* 0x0013e40000000800 */
.L_x_193:
[----:B------:R-:W-:Y:S05]  /*0330*/  BSYNC.RECONVERGENT B1 ;  /* 0x0000000000017941 */ /* 0x000fea0003800200 */
.L_x_191:
[----:B------:R-:W-:Y:S01]  /*0340*/  IMAD.SHL.U32 R7, R7, 0x2, RZ ;  /* 0x0000000207077824 */ /* 0x000fe200078e00ff */
[----:B------:R-:W-:Y:S01]  /*0350*/  BAR.SYNC.DEFER_BLOCKING 0x0 ;  /* 0x0000000000007b1d */ /* 0x000fe20000010000 */
[----:B01----:R-:W-:-:S03]  /*0360*/  MOV R3, R6 ;  /* 0x0000000600037202 */ /* 0x003fc60000000f00 */
[----:B------:R-:W-:-:S13]  /*0370*/  ISETP.GE.U32.AND P0, PT, R7, R9, PT ;  /* 0x000000090700720c */ /* 0x000fda0003f06070 */
[----:B------:R-:W-:Y:S05]  /*0380*/  @!P0 BRA `(.L_x_194) ;  /* 0xfffffffc00908947 */ /* 0x000fea000383ffff */
[----:B------:R-:W-:Y:S05]  /*0390*/  BSYNC.RECONVERGENT B0 ;  /* 0x0000000000007941 */ /* 0x000fea0003800200 */
.L_x_190:
[----:B------:R-:W-:Y:S01]  /*03a0*/  IMAD R6, R6, R9, RZ ;  /* 0x0000000906067224 */ /* 0x000fe200078e02ff */
[----:B------:R-:W1:Y:S04]  /*03b0*/  LDC.64 R2, c[0x0][0x388] ;  /* 0x0000e200ff027b82 */ /* 0x000e680000000a00 */
[----:B------:R-:W-:-:S05]  /*03c0*/  LEA R6, R6, R5, 0x2 ;  /* 0x0000000506067211 */ /* 0x000fca00078e10ff */
[----:B0-----:R-:W0:Y:S01]  /*03d0*/  LDS R5, [R6] ;  /* 0x0000000006057984 */ /* 0x001e220000000800 */
[----:B-1----:R-:W-:-:S05]  /*03e0*/  IMAD.WIDE R2, R0, 0x4, R2 ;  /* 0x0000000400027825 */ /* 0x002fca00078e0202 */
[----:B0-----:R-:W-:Y:S01]  /*03f0*/  STG.E desc[UR6][R2.64], R5 ;  /* 0x0000000502007986 */ /* 0x001fe2000c101906 */
[----:B------:R-:W-:Y:S05]  /*0400*/  EXIT ;  /* 0x000000000000794d */ /* 0x000fea0003800000 */
.L_x_195:
        /* <DEDUP_REMOVED lines=15> */
.L_x_201:


//--------------------- .nv.shared._ZN3cub18CUB_300001_SM_10006detail4scan16DeviceScanKernelINS2_10policy_hubIjjjmN4cuda3std3__44plusIvEEE10Policy1000EN6thrust24THRUST_300001_SM_1000_NS10device_ptrIjEESF_NS0_13ScanTileStateIjLb1EEES9_NS1_10InputValueIjPjEEmjLb0EjEEvT0_T1_T2_iT3_T4_T5_ --------------------------
	.section	.nv.shared._ZN3cub18CUB_300001_SM_10006detail4scan16DeviceScanKernelINS2_10policy_hubIjjjmN4cuda3std3__44plusIvEEE10Policy1000EN6thrust24THRUST_300001_SM_1000_NS10device_ptrIjEESF_NS0_13ScanTileStateIjLb1EEES9_NS1_10InputValueIjPjEEmjLb0EjEEvT0_T1_T2_iT3_T4_T5_,"aw",@nobits
	.sectionflags	@""
	.align	16
.nv.shared._ZN3cub18CUB_300001_SM_10006detail4scan16DeviceScanKernelINS2_10policy_hubIjjjmN4cuda3std3__44plusIvEEE10Policy1000EN6thrust24THRUST_300001_SM_1000_NS10device_ptrIjEESF_NS0_13ScanTileStateIjLb1EEES9_NS1_10InputValueIjPjEEmjLb0EjEEvT0_T1_T2_iT3_T4_T5_:
	.zero		32656


//--------------------- .nv.shared.reserved.0     --------------------------
	.section	.nv.shared.reserved.0,"aw",@nobits
	.weak		__nv_reservedSMEM_offset_0_alias
	.size		__nv_reservedSMEM_offset_0_alias, 0, 64
	.other		__nv_reservedSMEM_offset_0_alias,@"STO_CUDA_RESERVED_SHARED STV_DEFAULT"
__nv_reservedSMEM_offset_0_alias:
	.zero		0
	.zero		64


//--------------------- .nv.global                --------------------------
	.section	.nv.global,"aw",@nobits
.nv.global:
	.type		_ZN34_INTERNAL_9180aa52_4_k_cu_602934776thrust24THRUST_300001_SM_1000_NS3seqE,@object
	.size		_ZN34_INTERNAL_9180aa52_4_k_cu_602934776thrust24THRUST_300001_SM_1000_NS3seqE,(_ZN34_INTERNAL_9180aa52_4_k_cu_602934774cuda3std3__48in_placeE - _ZN34_INTERNAL_9180aa52_4_k_cu_602934776thrust24THRUST_300001_SM_1000_NS3seqE)
_ZN34_INTERNAL_9180aa52_4_k_cu_602934776thrust24THRUST_300001_SM_1000_NS3seqE:
	.zero		1
	.type		_ZN34_INTERNAL_9180aa52_4_k_cu_602934774cuda3std3__48in_placeE,@object
	.size		_ZN34_INTERNAL_9180aa52_4_k_cu_602934774cuda3std3__48in_placeE,(_ZN34_INTERNAL_9180aa52_4_k_cu_602934774cuda3std6ranges3__45__cpo4sizeE - _ZN34_INTERNAL_9180aa52_4_k_cu_602934774cuda3std3__48in_placeE)
_ZN34_INTERNAL_9180aa52_4_k_cu_602934774cuda3std3__48in_placeE:
	.zero		1
	.type		_ZN34_INTERNAL_9180aa52_4_k_cu_602934774cuda3std6ranges3__45__cpo4sizeE,@object
	.size		_ZN34_INTERNAL_9180aa52_4_k_cu_602934774cuda3std6ranges3__45__cpo4sizeE,(_ZN34_INTERNAL_9180aa52_4_k_cu_602934776thrust24THRUST_300001_SM_1000_NS12placeholders2_3E - _ZN34_INTERNAL_9180aa52_4_k_cu_602934774cuda3std6ranges3__45__cpo4sizeE)
_ZN34_INTERNAL_9180aa52_4_k_cu_602934774cuda3std6ranges3__45__cpo4sizeE:
	.zero		1
	.type		_ZN34_INTERNAL_9180aa52_4_k_cu_602934776thrust24THRUST_300001_SM_1000_NS12placeholders2_3E,@object
	.size		_ZN34_INTERNAL_9180aa52_4_k_cu_602934776thrust24THRUST_300001_SM_1000_NS12placeholders2_3E,(_ZN34_INTERNAL_9180aa52_4_k_cu_602934774cuda3std3__45__cpo6cbeginE - _ZN34_INTERNAL_9180aa52_4_k_cu_602934776thrust24THRUST_300001_SM_1000_NS12placeholders2_3E)
_ZN34_INTERNAL_9180aa52_4_k_cu_602934776thrust24THRUST_300001_SM_1000_NS12placeholders2_3E:
	.zero		1
	.type		_ZN34_INTERNAL_9180aa52_4_k_cu_602934774cuda3std3__45__cpo6cbeginE,@object
	.size		_ZN34_INTERNAL_9180aa52_4_k_cu_602934774cuda3std3__45__cpo6cbeginE,(_ZN34_INTERNAL_9180aa52_4_k_cu_602934774cuda3std6ranges3__45__cpo6cbeginE - _ZN34_INTERNAL_9180aa52_4_k_cu_602934774cuda3std3__45__cpo6cbeginE)
_ZN34_INTERNAL_9180aa52_4_k_cu_602934774cuda3std3__45__cpo6cbeginE:
	.zero		1
	.type		_ZN34_INTERNAL_9180aa52_4_k_cu_602934774cuda3std6ranges3__45__cpo6cbeginE,@object
	.size		_ZN34_INTERNAL_9180aa52_4_k_cu_602934774cuda3std6ranges3__45__cpo6cbeginE,(_ZN34_INTERNAL_9180aa52_4_k_cu_602934776thrust24THRUST_300001_SM_1000_NS12placeholders2_7E - _ZN34_INTERNAL_9180aa52_4_k_cu_602934774cuda3std6ranges3__45__cpo6cbeginE)
_ZN34_INTERNAL_9180aa52_4_k_cu_602934774cuda3std6ranges3__45__cpo6cbeginE:
	.zero		1
	.type		_ZN34_INTERNAL_9180aa52_4_k_cu_602934776thrust24THRUST_300001_SM_1000_NS12placeholders2_7E,@object
	.size		_ZN34_INTERNAL_9180aa52_4_k_cu_602934776thrust24THRUST_300001_SM_1000_NS12placeholders2_7E,(_ZN34_INTERNAL_9180aa52_4_k_cu_602934774cuda3std3__45__cpo7crbeginE - _ZN34_INTERNAL_9180aa52_4_k_cu_602934776thrust24THRUST_300001_SM_1000_NS12placeholders2_7E)
_ZN34_INTERNAL_9180aa52_4_k_cu_602934776thrust24THRUST_300001_SM_1000_NS12placeholders2_7E:
	.zero		1
	.type		_ZN34_INTERNAL_9180aa52_4_k_cu_602934774cuda3std3__45__cpo7crbeginE,@object
	.size		_ZN34_INTERNAL_9180aa52_4_k_cu_602934774cuda3std3__45__cpo7crbeginE,(_ZN34_INTERNAL_9180aa52_4_k_cu_602934774cuda3std6ranges3__45__cpo4nextE - _ZN34_INTERNAL_9180aa52_4_k_cu_602934774cuda3std3__45__cpo7crbeginE)
_ZN34_INTERNAL_9180aa52_4_k_cu_602934774cuda3std3__45__cpo7crbeginE:
	.zero		1
	.type		_ZN34_INTERNAL_9180aa52_4_k_cu_602934774cuda3std6ranges3__45__cpo4nextE,@object
	.size		_ZN34_INTERNAL_9180aa52_4_k_cu_602934774cuda3std6ranges3__45__cpo4nextE,(_ZN34_INTERNAL_9180aa52_4_k_cu_602934774cuda3std6ranges3__45__cpo4swapE - _ZN34_INTERNAL_9180aa52_4_k_cu_602934774cuda3std6ranges3__45__cpo4nextE)
_ZN34_INTERNAL_9180aa52_4_k_cu_602934774cuda3std6ranges3__45__cpo4nextE:
	.zero		1
	.type		_ZN34_INTERNAL_9180aa52_4_k_cu_602934774cuda3std6ranges3__45__cpo4swapE,@object
	.size		_ZN34_INTERNAL_9180aa52_4_k_cu_602934774cuda3std6ranges3__45__cpo4swapE,(_ZN34_INTERNAL_9180aa52_4_k_cu_602934776thrust24THRUST_300001_SM_1000_NS8cuda_cub10par_nosyncE - _ZN34_INTERNAL_9180aa52_4_k_cu_602934774cuda3std6ranges3__45__cpo4swapE)
_ZN34_INTERNAL_9180aa52_4_k_cu_602934774cuda3std6ranges3__45__cpo4swapE:
	.zero		1
	.type		_ZN34_INTERNAL_9180aa52_4_k_cu_602934776thrust24THRUST_300001_SM_1000_NS8cuda_cub10par_nosyncE,@object
	.size		_ZN34_INTERNAL_9180aa52_4_k_cu_602934776thrust24THRUST_300001_SM_1000_NS8cuda_cub10par_nosyncE,(_ZN34_INTERNAL_9180aa52_4_k_cu_602934776thrust24THRUST_300001_SM_1000_NS12placeholders2_9E - _ZN34_INTERNAL_9180aa52_4_k_cu_602934776thrust24THRUST_300001_SM_1000_NS8cuda_cub10par_nosyncE)
_ZN34_INTERNAL_9180aa52_4_k_cu_602934776thrust24THRUST_300001_SM_1000_NS8cuda_cub10par_nosyncE:
	.zero		1
	.type		_ZN34_INTERNAL_9180aa52_4_k_cu_602934776thrust24THRUST_300001_SM_1000_NS12placeholders2_9E,@object
	.size		_ZN34_INTERNAL_9180aa52_4_k_cu_602934776thrust24THRUST_300001_SM_1000_NS12placeholders2_9E,(_ZN34_INTERNAL_9180aa52_4_k_cu_602934774cuda3std3__436_GLOBAL__N__9180aa52_4_k_cu_602934776ignoreE - _ZN34_INTERNAL_9180aa52_4_k_cu_602934776thrust24THRUST_300001_SM_1000_NS12placeholders2_9E)
_ZN34_INTERNAL_9180aa52_4_k_cu_602934776thrust24THRUST_300001_SM_1000_NS12placeholders2_9E:
	.zero		1
	.type		_ZN34_INTERNAL_9180aa52_4_k_cu_602934774cuda3std3__436_GLOBAL__N__9180aa52_4_k_cu_602934776ignoreE,@object
	.size		_ZN34_INTERNAL_9180aa52_4_k_cu_602934774cuda3std3__436_GLOBAL__N__9180aa52_4_k_cu_602934776ignoreE,(_ZN34_INTERNAL_9180aa52_4_k_cu_602934774cuda3std6ranges3__45__cpo4dataE - _ZN34_INTERNAL_9180aa52_4_k_cu_602934774cuda3std3__436_GLOBAL__N__9180aa52_4_k_cu_602934776ignoreE)
_ZN34_INTERNAL_9180aa52_4_k_cu_602934774cuda3std3__436_GLOBAL__N__9180aa52_4_k_cu_602934776ignoreE:
	.zero		1
	.type		_ZN34_INTERNAL_9180aa52_4_k_cu_602934774cuda3std6ranges3__45__cpo4dataE,@object
	.size		_ZN34_INTERNAL_9180aa52_4_k_cu_602934774cuda3std6ranges3__45__cpo4dataE,(_ZN34_INTERNAL_9180aa52_4_k_cu_602934776thrust24THRUST_300001_SM_1000_NS12placeholders2_1E - _ZN34_INTERNAL_9180aa52_4_k_cu_602934774cuda3std6ranges3__45__cpo4dataE)
_ZN34_INTERNAL_9180aa52_4_k_cu_602934774cuda3std6ranges3__45__cpo4dataE:
	.zero		1
	.type		_ZN34_INTERNAL_9180aa52_4_k_cu_602934776thrust24THRUST_300001_SM_1000_NS12placeholders2_1E,@object
	.size		_ZN34_INTERNAL_9180aa52_4_k_cu_602934776thrust24THRUST_300001_SM_1000_NS12placeholders2_1E,(_ZN34_INTERNAL_9180aa52_4_k_cu_602934774cuda3std3__45__cpo5beginE - _ZN34_INTERNAL_9180aa52_4_k_cu_602934776thrust24THRUST_300001_SM_1000_NS12placeholders2_1E)
_ZN34_INTERNAL_9180aa52_4_k_cu_602934776thrust24THRUST_300001_SM_1000_NS12placeholders2_1E:
	.zero		1
	.type		_ZN34_INTERNAL_9180aa52_4_k_cu_602934774cuda3std3__45__cpo5beginE,@object
	.size		_ZN34_INTERNAL_9180aa52_4_k_cu_602934774cuda3std3__45__cpo5beginE,(_ZN34_INTERNAL_9180aa52_4_k_cu_602934774cuda3std6ranges3__45__cpo5beginE - _ZN34_INTERNAL_9180aa52_4_k_cu_602934774cuda3std3__45__cpo5beginE)
_ZN34_INTERNAL_9180aa52_4_k_cu_602934774cuda3std3__45__cpo5beginE:
	.zero		1
	.type		_ZN34_INTERNAL_9180aa52_4_k_cu_602934774cuda3std6ranges3__45__cpo5beginE,@object
	.size		_ZN34_INTERNAL_9180aa52_4_k_cu_602934774cuda3std6ranges3__45__cpo5beginE,(_ZN34_INTERNAL_9180aa52_4_k_cu_602934776thrust24THRUST_300001_SM_1000_NS12placeholders2_5E - _ZN34_INTERNAL_9180aa52_4_k_cu_602934774cuda3std6ranges3__45__cpo5beginE)
_ZN34_INTERNAL_9180aa52_4_k_cu_602934774cuda3std6ranges3__45__cpo5beginE:
	.zero		1
	.type		_ZN34_INTERNAL_9180aa52_4_k_cu_602934776thrust24THRUST_300001_SM_1000_NS12placeholders2_5E,@object
	.size		_ZN34_INTERNAL_9180aa52_4_k_cu_602934776thrust24THRUST_300001_SM_1000_NS12placeholders2_5E,(_ZN34_INTERNAL_9180aa52_4_k_cu_602934774cuda3std3__45__cpo6rbeginE - _ZN34_INTERNAL_9180aa52_4_k_cu_602934776thrust24THRUST_300001_SM_1000_NS12placeholders2_5E)
_ZN34_INTERNAL_9180aa52_4_k_cu_602934776thrust24THRUST_300001_SM_1000_NS12placeholders2_5E:
	.zero		1
	.type		_ZN34_INTERNAL_9180aa52_4_k_cu_602934774cuda3std3__45__cpo6rbeginE,@object
	.size		_ZN34_INTERNAL_9180aa52_4_k_cu_602934774cuda3std3__45__cpo6rbeginE,(_ZN34_INTERNAL_9180aa52_4_k_cu_602934774cuda3std6ranges3__45__cpo7advanceE - _ZN34_INTERNAL_9180aa52_4_k_cu_602934774cuda3std3__45__cpo6rbeginE)
_ZN34_INTERNAL_9180aa52_4_k_cu_602934774cuda3std3__45__cpo6rbeginE:
	.zero		1
	.type		_ZN34_INTERNAL_9180aa52_4_k_cu_602934774cuda3std6ranges3__45__cpo7advanceE,@object
	.size		_ZN34_INTERNAL_9180aa52_4_k_cu_602934774cuda3std6ranges3__45__cpo7advanceE,(_ZN34_INTERNAL_9180aa52_4_k_cu_602934774cuda3std3__47nulloptE - _ZN34_INTERNAL_9180aa52_4_k_cu_602934774cuda3std6ranges3__45__cpo7advanceE)
_ZN34_INTERNAL_9180aa52_4_k_cu_602934774cuda3std6ranges3__45__cpo7advanceE:
	.zero		1
	.type		_ZN34_INTERNAL_9180aa52_4_k_cu_602934774cuda3std3__47nulloptE,@object
	.size		_ZN34_INTERNAL_9180aa52_4_k_cu_602934774cuda3std3__47nulloptE,(_ZN34_INTERNAL_9180aa52_4_k_cu_602934774cuda3std6ranges3__45__cpo8distanceE - _ZN34_INTERNAL_9180aa52_4_k_cu_602934774cuda3std3__47nulloptE)
_ZN34_INTERNAL_9180aa52_4_k_cu_602934774cuda3std3__47nulloptE:
	.zero		1
	.type		_ZN34_INTERNAL_9180aa52_4_k_cu_602934774cuda3std6ranges3__45__cpo8distanceE,@object
	.size		_ZN34_INTERNAL_9180aa52_4_k_cu_602934774cuda3std6ranges3__45__cpo8distanceE,(_ZN34_INTERNAL_9180aa52_4_k_cu_602934776thrust24THRUST_300001_SM_1000_NS12placeholders3_10E - _ZN34_INTERNAL_9180aa52_4_k_cu_602934774cuda3std6ranges3__45__cpo8distanceE)
_ZN34_INTERNAL_9180aa52_4_k_cu_602934774cuda3std6ranges3__45__cpo8distanceE:
	.zero		1
	.type		_ZN34_INTERNAL_9180aa52_4_k_cu_602934776thrust24THRUST_300001_SM_1000_NS12placeholders3_10E,@object
	.size		_ZN34_INTERNAL_9180aa52_4_k_cu_602934776thrust24THRUST_300001_SM_1000_NS12placeholders3_10E,(_ZN34_INTERNAL_9180aa52_4_k_cu_602934774cuda3std3__419piecewise_constructE - _ZN34_INTERNAL_9180aa52_4_k_cu_602934776thrust24THRUST_300001_SM_1000_NS12placeholders3_10E)
_ZN34_INTERNAL_9180aa52_4_k_cu_602934776thrust24THRUST_300001_SM_1000_NS12placeholders3_10E:
	.zero		1
	.type		_ZN34_INTERNAL_9180aa52_4_k_cu_602934774cuda3std3__419piecewise_constructE,@object
	.size		_ZN34_INTERNAL_9180aa52_4_k_cu_602934774cuda3std3__419piecewise_constructE,(_ZN34_INTERNAL_9180aa52_4_k_cu_602934774cuda3std6ranges3__45__cpo5cdataE - _ZN34_INTERNAL_9180aa52_4_k_cu_602934774cuda3std3__419piecewise_constructE)
_ZN34_INTERNAL_9180aa52_4_k_cu_602934774cuda3std3__419piecewise_constructE:
	.zero		1
	.type		_ZN34_INTERNAL_9180aa52_4_k_cu_602934774cuda3std6ranges3__45__cpo5cdataE,@object
	.size		_ZN34_INTERNAL_9180aa52_4_k_cu_602934774cuda3std6ranges3__45__cpo5cdataE,(_ZN34_INTERNAL_9180aa52_4_k_cu_602934776thrust24THRUST_300001_SM_1000_NS12placeholders2_2E - _ZN34_INTERNAL_9180aa52_4_k_cu_602934774cuda3std6ranges3__45__cpo5cdataE)
_ZN34_INTERNAL_9180aa52_4_k_cu_602934774cuda3std6ranges3__45__cpo5cdataE:
	.zero		1
	.type		_ZN34_INTERNAL_9180aa52_4_k_cu_602934776thrust24THRUST_300001_SM_1000_NS12placeholders2_2E,@object
	.size		_ZN34_INTERNAL_9180aa52_4_k_cu_602934776thrust24THRUST_300001_SM_1000_NS12placeholders2_2E,(_ZN34_INTERNAL_9180aa52_4_k_cu_602934774cuda3std3__45__cpo3endE - _ZN34_INTERNAL_9180aa52_4_k_cu_602934776thrust24THRUST_300001_SM_1000_NS12placeholders2_2E)
_ZN34_INTERNAL_9180aa52_4_k_cu_602934776thrust24THRUST_300001_SM_1000_NS12placeholders2_2E:
	.zero		1
	.type		_ZN34_INTERNAL_9180aa52_4_k_cu_602934774cuda3std3__45__cpo3endE,@object
	.size		_ZN34_INTERNAL_9180aa52_4_k_cu_602934774cuda3std3__45__cpo3endE,(_ZN34_INTERNAL_9180aa52_4_k_cu_602934774cuda3std6ranges3__45__cpo3endE - _ZN34_INTERNAL_9180aa52_4_k_cu_602934774cuda3std3__45__cpo3endE)
_ZN34_INTERNAL_9180aa52_4_k_cu_602934774cuda3std3__45__cpo3endE:
	.zero		1
	.type		_ZN34_INTERNAL_9180aa52_4_k_cu_602934774cuda3std6ranges3__45__cpo3endE,@object
	.size		_ZN34_INTERNAL_9180aa52_4_k_cu_602934774cuda3std6ranges3__45__cpo3endE,(_ZN34_INTERNAL_9180aa52_4_k_cu_602934776thrust24THRUST_300001_SM_1000_NS12placeholders2_6E - _ZN34_INTERNAL_9180aa52_4_k_cu_602934774cuda3std6ranges3__45__cpo3endE)
_ZN34_INTERNAL_9180aa52_4_k_cu_602934774cuda3std6ranges3__45__cpo3endE:
	.zero		1
	.type		_ZN34_INTERNAL_9180aa52_4_k_cu_602934776thrust24THRUST_300001_SM_1000_NS12placeholders2_6E,@object
	.size		_ZN34_INTERNAL_9180aa52_4_k_cu_602934776thrust24THRUST_300001_SM_1000_NS12placeholders2_6E,(_ZN34_INTERNAL_9180aa52_4_k_cu_602934774cuda3std3__45__cpo4rendE - _ZN34_INTERNAL_9180aa52_4_k_cu_602934776thrust24THRUST_300001_SM_1000_NS12placeholders2_6E)
_ZN34_INTERNAL_9180aa52_4_k_cu_602934776thrust24THRUST_300001_SM_1000_NS12placeholders2_6E:
	.zero		1
	.type		_ZN34_INTERNAL_9180aa52_4_k_cu_602934774cuda3std3__45__cpo4rendE,@object
	.size		_ZN34_INTERNAL_9180aa52_4_k_cu_602934774cuda3std3__45__cpo4rendE,(_ZN34_INTERNAL_9180aa52_4_k_cu_602934774cuda3std6ranges3__45__cpo9iter_swapE - _ZN34_INTERNAL_9180aa52_4_k_cu_602934774cuda3std3__45__cpo4rendE)
_ZN34_INTERNAL_9180aa52_4_k_cu_602934774cuda3std3__45__cpo4rendE:
	.zero		1
	.type		_ZN34_INTERNAL_9180aa52_4_k_cu_602934774cuda3std6ranges3__45__cpo9iter_swapE,@object
	.size		_ZN34_INTERNAL_9180aa52_4_k_cu_602934774cuda3std6ranges3__45__cpo9iter_swapE,(_ZN34_INTERNAL_9180aa52_4_k_cu_602934774cuda3std3__48unexpectE - _ZN34_INTERNAL_9180aa52_4_k_cu_602934774cuda3std6ranges3__45__cpo9iter_swapE)
_ZN34_INTERNAL_9180aa52_4_k_cu_602934774cuda3std6ranges3__45__cpo9iter_swapE:
	.zero		1
	.type		_ZN34_INTERNAL_9180aa52_4_k_cu_602934774cuda3std3__48unexpectE,@object
	.size		_ZN34_INTERNAL_9180aa52_4_k_cu_602934774cuda3std3__48unexpectE,(_ZN34_INTERNAL_9180aa52_4_k_cu_602934776thrust24THRUST_300001_SM_1000_NS8cuda_cub3parE - _ZN34_INTERNAL_9180aa52_4_k_cu_602934774cuda3std3__48unexpectE)
_ZN34_INTERNAL_9180aa52_4_k_cu_602934774cuda3std3__48unexpectE:
	.zero		1
	.type		_ZN34_INTERNAL_9180aa52_4_k_cu_602934776thrust24THRUST_300001_SM_1000_NS8cuda_cub3parE,@object
	.size		_ZN34_INTERNAL_9180aa52_4_k_cu_602934776thrust24THRUST_300001_SM_1000_NS8cuda_cub3parE,(_ZN34_INTERNAL_9180aa52_4_k_cu_602934776thrust24THRUST_300001_SM_1000_NS12placeholders2_4E - _ZN34_INTERNAL_9180aa52_4_k_cu_602934776thrust24THRUST_300001_SM_1000_NS8cuda_cub3parE)
_ZN34_INTERNAL_9180aa52_4_k_cu_602934776thrust24THRUST_300001_SM_1000_NS8cuda_cub3parE:
	.zero		1
	.type		_ZN34_INTERNAL_9180aa52_4_k_cu_602934776thrust24THRUST_300001_SM_1000_NS12placeholders2_4E,@object
	.size		_ZN34_INTERNAL_9180aa52_4_k_cu_602934776thrust24THRUST_300001_SM_1000_NS12placeholders2_4E,(_ZN34_INTERNAL_9180aa52_4_k_cu_602934774cuda3std3__45__cpo4cendE - _ZN34_INTERNAL_9180aa52_4_k_cu_602934776thrust24THRUST_300001_SM_1000_NS12placeholders2_4E)
_ZN34_INTERNAL_9180aa52_4_k_cu_602934776thrust24THRUST_300001_SM_1000_NS12placeholders2_4E:
	.zero		1
	.type		_ZN34_INTERNAL_9180aa52_4_k_cu_602934774cuda3std3__45__cpo4cendE,@object
	.size		_ZN34_INTERNAL_9180aa52_4_k_cu_602934774cuda3std3__45__cpo4cendE,(_ZN34_INTERNAL_9180aa52_4_k_cu_602934774cuda3std6ranges3__45__cpo4cendE - _ZN34_INTERNAL_9180aa52_4_k_cu_602934774cuda3std3__45__cpo4cendE)
_ZN34_INTERNAL_9180aa52_4_k_cu_602934774cuda3std3__45__cpo4cendE:
	.zero		1
	.type		_ZN34_INTERNAL_9180aa52_4_k_cu_602934774cuda3std6ranges3__45__cpo4cendE,@object
	.size		_ZN34_INTERNAL_9180aa52_4_k_cu_602934774cuda3std6ranges3__45__cpo4cendE,(_ZN34_INTERNAL_9180aa52_4_k_cu_602934774cuda3std3__420unreachable_sentinelE - _ZN34_INTERNAL_9180aa52_4_k_cu_602934774cuda3std6ranges3__45__cpo4cendE)
_ZN34_INTERNAL_9180aa52_4_k_cu_602934774cuda3std6ranges3__45__cpo4cendE:
	.zero		1
	.type		_ZN34_INTERNAL_9180aa52_4_k_cu_602934774cuda3std3__420unreachable_sentinelE,@object
	.size		_ZN34_INTERNAL_9180aa52_4_k_cu_602934774cuda3std3__420unreachable_sentinelE,(_ZN34_INTERNAL_9180aa52_4_k_cu_602934774cuda3std6ranges3__45__cpo5ssizeE - _ZN34_INTERNAL_9180aa52_4_k_cu_602934774cuda3std3__420unreachable_sentinelE)
_ZN34_INTERNAL_9180aa52_4_k_cu_602934774cuda3std3__420unreachable_sentinelE:
	.zero		1
	.type		_ZN34_INTERNAL_9180aa52_4_k_cu_602934774cuda3std6ranges3__45__cpo5ssizeE,@object
	.size		_ZN34_INTERNAL_9180aa52_4_k_cu_602934774cuda3std6ranges3__45__cpo5ssizeE,(_ZN34_INTERNAL_9180aa52_4_k_cu_602934776thrust24THRUST_300001_SM_1000_NS12placeholders2_8E - _ZN34_INTERNAL_9180aa52_4_k_cu_602934774cuda3std6ranges3__45__cpo5ssizeE)
_ZN34_INTERNAL_9180aa52_4_k_cu_602934774cuda3std6ranges3__45__cpo5ssizeE:
	.zero		1
	.type		_ZN34_INTERNAL_9180aa52_4_k_cu_602934776thrust24THRUST_300001_SM_1000_NS12placeholders2_8E,@object
	.size		_ZN34_INTERNAL_9180aa52_4_k_cu_602934776thrust24THRUST_300001_SM_1000_NS12placeholders2_8E,(_ZN34_INTERNAL_9180aa52_4_k_cu_602934774cuda3std3__45__cpo5crendE - _ZN34_INTERNAL_9180aa52_4_k_cu_602934776thrust24THRUST_300001_SM_1000_NS12placeholders2_8E)
_ZN34_INTERNAL_9180aa52_4_k_cu_602934776thrust24THRUST_300001_SM_1000_NS12placeholders2_8E:
	.zero		1
	.type		_ZN34_INTERNAL_9180aa52_4_k_cu_602934774cuda3std3__45__cpo5crendE,@object
	.size		_ZN34_INTERNAL_9180aa52_4_k_cu_602934774cuda3std3__45__cpo5crendE,(_ZN34_INTERNAL_9180aa52_4_k_cu_602934774cuda3std6ranges3__45__cpo4prevE - _ZN34_INTERNAL_9180aa52_4_k_cu_602934774cuda3std3__45__cpo5crendE)
_ZN34_INTERNAL_9180aa52_4_k_cu_602934774cuda3std3__45__cpo5crendE:
	.zero		1
	.type		_ZN34_INTERNAL_9180aa52_4_k_cu_602934774cuda3std6ranges3__45__cpo4prevE,@object
	.size		_ZN34_INTERNAL_9180aa52_4_k_cu_602934774cuda3std6ranges3__45__cpo4prevE,(_ZN34_INTERNAL_9180aa52_4_k_cu_602934774cuda3std6ranges3__45__cpo9iter_moveE - _ZN34_INTERNAL_9180aa52_4_k_cu_602934774cuda3std6ranges3__45__cpo4prevE)
_ZN34_INTERNAL_9180aa52_4_k_cu_602934774cuda3std6ranges3__45__cpo4prevE:
	.zero		1
	.type		_ZN34_INTERNAL_9180aa52_4_k_cu_602934774cuda3std6ranges3__45__cpo9iter_moveE,@object
	.size		_ZN34_INTERNAL_9180aa52_4_k_cu_602934774cuda3std6ranges3__45__cpo9iter_moveE,(_ZN34_INTERNAL_9180aa52_4_k_cu_602934776thrust24THRUST_300001_SM_1000_NS6system6detail10sequential3seqE - _ZN34_INTERNAL_9180aa52_4_k_cu_602934774cuda3std6ranges3__45__cpo9iter_moveE)
_ZN34_INTERNAL_9180aa52_4_k_cu_602934774cuda3std6ranges3__45__cpo9iter_moveE:
	.zero		1
	.type		_ZN34_INTERNAL_9180aa52_4_k_cu_602934776thrust24THRUST_300001_SM_1000_NS6system6detail10sequential3seqE,@object
	.size		_ZN34_INTERNAL_9180aa52_4_k_cu_602934776thrust24THRUST_300001_SM_1000_NS6system6detail10sequential3seqE,(.L_31 - _ZN34_INTERNAL_9180aa52_4_k_cu_602934776thrust24THRUST_300001_SM_1000_NS6system6detail10sequential3seqE)
_ZN34_INTERNAL_9180aa52_4_k_cu_602934776thrust24THRUST_300001_SM_1000_NS6system6detail10sequential3seqE:
	.zero		1
.L_31:


//--------------------- .nv.shared._ZN3cub18CUB_300001_SM_10006detail4scan16DeviceScanKernelINS2_10policy_hubIjjjjN4cuda3std3__44plusIvEEE10Policy1000EN6thrust24THRUST_300001_SM_1000_NS10device_ptrIjEESF_NS0_13ScanTileStateIjLb1EEES9_NS1_10InputValueIjPjEEjjLb0EjEEvT0_T1_T2_iT3_T4_T5_ --------------------------
	.section	.nv.shared._ZN3cub18CUB_300001_SM_10006detail4scan16DeviceScanKernelINS2_10policy_hubIjjjjN4cuda3std3__44plusIvEEE10Policy1000EN6thrust24THRUST_300001_SM_1000_NS10device_ptrIjEESF_NS0_13ScanTileStateIjLb1EEES9_NS1_10InputValueIjPjEEjjLb0EjEEvT0_T1_T2_iT3_T4_T5_,"aw",@nobits
	.sectionflags	@""
	.align	16
.nv.shared._ZN3cub18CUB_300001_SM_10006detail4scan16DeviceScanKernelINS2_10policy_hubIjjjjN4cuda3std3__44plusIvEEE10Policy1000EN6thrust24THRUST_300001_SM_1000_NS10device_ptrIjEESF_NS0_13ScanTileStateIjLb1EEES9_NS1_10InputValueIjPjEEjjLb0EjEEvT0_T1_T2_iT3_T4_T5_:
	.zero		34832


//--------------------- .nv.shared._Z13prefix_kernelPjS_j --------------------------
	.section	.nv.shared._Z13prefix_kernelPjS_j,"aw",@nobits
	.sectionflags	@""
	.align	4
.nv.shared._Z13prefix_kernelPjS_j:
	.zero		5120


//--------------------- .nv.shared._Z17prefix_kernel_oldPjS_j --------------------------
	.section	.nv.shared._Z17prefix_kernel_oldPjS_j,"aw",@nobits
	.sectionflags	@""
	.align	4
.nv.shared._Z17prefix_kernel_oldPjS_j:
	.zero		5120


//--------------------- .nv.constant0._ZN3cub18CUB_300001_SM_10006detail4scan16DeviceScanKernelINS2_10policy_hubIjjjmN4cuda3std3__44plusIvEEE10Policy1000EN6thrust24THRUST_300001_SM_1000_NS10device_ptrIjEESF_NS0_13ScanTileStateIjLb1EEES9_NS1_10InputValueIjPjEEmjLb0EjEEvT0_T1_T2_iT3_T4_T5_ --------------------------
	.section	.nv.constant0._ZN3cub18CUB_300001_SM_10006detail4scan16DeviceScanKernelINS2_10policy_hubIjjjmN4cuda3std3__44plusIvEEE10Policy1000EN6thrust24THRUST_300001_SM_1000_NS10device_ptrIjEESF_NS0_13ScanTileStateIjLb1EEES9_NS1_10InputValueIjPjEEmjLb0EjEEvT0_T1_T2_iT3_T4_T5_,"a",@progbits
	.sectionflags	@""
	.align	4
.nv.constant0._ZN3cub18CUB_300001_SM_10006detail4scan16DeviceScanKernelINS2_10policy_hubIjjjmN4cuda3std3__44plusIvEEE10Policy1000EN6thrust24THRUST_300001_SM_1000_NS10device_ptrIjEESF_NS0_13ScanTileStateIjLb1EEES9_NS1_10InputValueIjPjEEmjLb0EjEEvT0_T1_T2_iT3_T4_T5_:
	.zero		952


//--------------------- .nv.constant0._ZN3cub18CUB_300001_SM_10006detail4scan16DeviceScanKernelINS2_10policy_hubIjjjjN4cuda3std3__44plusIvEEE10Policy1000EN6thrust24THRUST_300001_SM_1000_NS10device_ptrIjEESF_NS0_13ScanTileStateIjLb1EEES9_NS1_10InputValueIjPjEEjjLb0EjEEvT0_T1_T2_iT3_T4_T5_ --------------------------
	.section	.nv.constant0._ZN3cub18CUB_300001_SM_10006detail4scan16DeviceScanKernelINS2_10policy_hubIjjjjN4cuda3std3__44plusIvEEE10Policy1000EN6thrust24THRUST_300001_SM_1000_NS10device_ptrIjEESF_NS0_13ScanTileStateIjLb1EEES9_NS1_10InputValueIjPjEEjjLb0EjEEvT0_T1_T2_iT3_T4_T5_,"a",@progbits
	.sectionflags	@""
	.align	4
.nv.constant0._ZN3cub18CUB_300001_SM_10006detail4scan16DeviceScanKernelINS2_10policy_hubIjjjjN4cuda3std3__44plusIvEEE10Policy1000EN6thrust24THRUST_300001_SM_1000_NS10device_ptrIjEESF_NS0_13ScanTileStateIjLb1EEES9_NS1_10InputValueIjPjEEjjLb0EjEEvT0_T1_T2_iT3_T4_T5_:
	.zero		948


//--------------------- .nv.constant0._ZN3cub18CUB_300001_SM_10006detail4scan20DeviceScanInitKernelINS0_13ScanTileStateIjLb1EEEEEvT_i --------------------------
	.section	.nv.constant0._ZN3cub18CUB_300001_SM_10006detail4scan20DeviceScanInitKernelINS0_13ScanTileStateIjLb1EEEEEvT_i,"a",@progbits
	.sectionflags	@""
	.align	4
.nv.constant0._ZN3cub18CUB_300001_SM_10006detail4scan20DeviceScanInitKernelINS0_13ScanTileStateIjLb1EEEEEvT_i:
	.zero		908


//--------------------- .nv.constant0._ZN3cub18CUB_300001_SM_10006detail11EmptyKernelIvEEvv --------------------------
	.section	.nv.constant0._ZN3cub18CUB_300001_SM_10006detail11EmptyKernelIvEEvv,"a",@progbits
	.sectionflags	@""
	.align	4
.nv.constant0._ZN3cub18CUB_300001_SM_10006detail11EmptyKernelIvEEvv:
	.zero		896


//--------------------- .nv.constant0._Z13prefix_kernelPjS_j --------------------------
	.section	.nv.constant0._Z13prefix_kernelPjS_j,"a",@progbits
	.sectionflags	@""
	.align	4
.nv.constant0._Z13prefix_kernelPjS_j:
	.zero		916


//--------------------- .nv.constant0._Z17prefix_kernel_oldPjS_j --------------------------
	.section	.nv.constant0._Z17prefix_kernel_oldPjS_j,"a",@progbits
	.sectionflags	@""
	.align	4
.nv.constant0._Z17prefix_kernel_oldPjS_j:
	.zero		916


//--------------------- SYMBOLS --------------------------

	.type		.nv.reservedSmem.offset0,@object
	.size		.nv.reservedSmem.offset0,0x4
	.type		.nv.reservedSmem.cap,@object
	.size		.nv.reservedSmem.cap,0x4
